def matmul_kernel(
    a_ptr,
    b_ptr,
    c_ptr,
    M,
    N,
    K,
    stride_am,
    stride_ak,
    stride_bk,
    stride_bn,
    stride_cm,
    stride_cn,
    BLOCK_M: tl.constexpr,
    BLOCK_N: tl.constexpr,
    BLOCK_K: tl.constexpr,
    GROUP_M: tl.constexpr,
):
    pid = tl.program_id(axis=0)
    num_pid_m = tl.cdiv(M, BLOCK_M)
    num_pid_n = tl.cdiv(N, BLOCK_N)
    num_pid_in_group = GROUP_M * num_pid_n
    group_id = pid // num_pid_in_group
    first_pid_m = group_id * GROUP_M
    group_size_m = min(num_pid_m - first_pid_m, GROUP_M)
    pid_m = first_pid_m + ((pid % num_pid_in_group) % group_size_m)
    pid_n = (pid % num_pid_in_group) // group_size_m

    offs_am = (pid_m * BLOCK_M + tl.arange(0, BLOCK_M)) % M
    offs_bn = (pid_n * BLOCK_N + tl.arange(0, BLOCK_N)) % N
    offs_k = tl.arange(0, BLOCK_K)
    a_ptrs = a_ptr + offs_am[:, None] * stride_am + offs_k[None, :] * stride_ak
    b_ptrs = b_ptr + offs_k[:, None] * stride_bk + offs_bn[None, :] * stride_bn

    acc = tl.zeros((BLOCK_M, BLOCK_N), dtype=tl.float32)
    for kk in range(0, tl.cdiv(K, BLOCK_K)):
        a = tl.load(a_ptrs, mask=offs_k[None, :] < K - kk * BLOCK_K, other=0.0)
        b = tl.load(b_ptrs, mask=offs_k[:, None] < K - kk * BLOCK_K, other=0.0)
        acc = tl.dot(a, b, acc)
        a_ptrs += BLOCK_K * stride_ak
        b_ptrs += BLOCK_K * stride_bk

    c = acc.to(c_ptr.dtype.element_ty)
    offs_cm = pid_m * BLOCK_M + tl.arange(0, BLOCK_M)
    offs_cn = pid_n * BLOCK_N + tl.arange(0, BLOCK_N)
    c_ptrs = c_ptr + offs_cm[:, None] * stride_cm + offs_cn[None, :] * stride_cn
    mask = (offs_cm[:, None] < M) & (offs_cn[None, :] < N)
    tl.store(c_ptrs, c, mask=mask)

# config = {"BLOCK_K": 128, "BLOCK_M": 16, "BLOCK_N": 512, "GROUP_M": 8, "arch": "sm_80", "dtype": "fp16", "num_ctas": 1, "num_stages": 3, "num_warps": 4}
# arch = sm_80


// ===== COMPILED SASS (sm_80) =====

	.target	sm_80

	.elftype	@"ET_EXEC"


//--------------------- .note.nv.tkinfo           --------------------------
	.section	.note.nv.tkinfo,"",@"SHT_NOTE"
	.sectionflags	@"SHF_NOTE_NV_TKINFO"
	.tkinfo
        /*0018*/ 	.word	0x00000002
        /*0030*/ 	.string	""
        /*0030*/ 	.string	"ptxas"
        /*0030*/ 	.string	"Cuda compilation tools, release 13.0, V13.0.88"
        /*0030*/ 	.string	"Build cuda_13.0.r13.0/compiler.36424714_0"
        /*0030*/ 	.string	"-v  -suppress-debug-info  -lineinfo  -arch sm_80 "



//--------------------- .note.nv.cuinfo           --------------------------
	.section	.note.nv.cuinfo,"",@"SHT_NOTE"
	.sectionflags	@"SHF_NOTE_NV_CUINFO"
        /*0018*/ 	.short	0x0002
        /*001a*/ 	.short	0x0050
        /*001c*/ 	.short	0x0082
	.zero		2


//--------------------- .nv.info                  --------------------------
	.section	.nv.info,"",@"SHT_CUDA_INFO"
	.align	4


	//----- nvinfo : EIATTR_REGCOUNT
	.align		4
        /*0000*/ 	.byte	0x04, 0x2f
        /*0002*/ 	.short	(.L_1 - .L_0)
	.align		4
.L_0:
        /*0004*/ 	.word	index@(matmul_kernel)
        /*0008*/ 	.word	0x00000020


	//----- nvinfo : EIATTR_FRAME_SIZE
	.align		4
.L_1:
        /*000c*/ 	.byte	0x04, 0x11
        /*000e*/ 	.short	(.L_3 - .L_2)
	.align		4
.L_2:
        /*0010*/ 	.word	index@(matmul_kernel)
        /*0014*/ 	.word	0x00002880


	//----- nvinfo : EIATTR_MIN_STACK_SIZE
	.align		4
.L_3:
        /*0018*/ 	.byte	0x04, 0x12
        /*001a*/ 	.short	(.L_5 - .L_4)
	.align		4
.L_4:
        /*001c*/ 	.word	index@(matmul_kernel)
        /*0020*/ 	.word	0x00002880
.L_5:


//--------------------- .nv.info.matmul_kernel    --------------------------
	.section	.nv.info.matmul_kernel,"",@"SHT_CUDA_INFO"
	.sectionflags	@""
	.align	4


	//----- nvinfo : EIATTR_CUDA_API_VERSION
	.align		4
        /*0000*/ 	.byte	0x04, 0x37
        /*0002*/ 	.short	(.L_7 - .L_6)
.L_6:
        /*0004*/ 	.word	0x00000082


	//----- nvinfo : EIATTR_SW2861232_WAR
	.align		4
.L_7:
        /*0008*/ 	.byte	0x01, 0x35
	.zero		2


	//----- nvinfo : EIATTR_PARAM_CBANK
	.align		4
        /*000c*/ 	.byte	0x04, 0x0a
        /*000e*/ 	.short	(.L_9 - .L_8)
	.align		4
.L_8:
        /*0010*/ 	.word	index@(.nv.constant0.matmul_kernel)
        /*0014*/ 	.short	0x0160
        /*0016*/ 	.short	0x0050


	//----- nvinfo : EIATTR_CBANK_PARAM_SIZE
	.align		4
.L_9:
        /*0018*/ 	.byte	0x03, 0x19
        /*001a*/ 	.short	0x0050


	//----- nvinfo : EIATTR_KPARAM_INFO
	.align		4
        /*001c*/ 	.byte	0x04, 0x17
        /*001e*/ 	.short	(.L_11 - .L_10)
.L_10:
        /*0020*/ 	.word	0x00000000
        /*0024*/ 	.short	0x000d
        /*0026*/ 	.short	0x0048
        /*0028*/ 	.byte	0x00, 0xf4, 0x21, 0x00


	//----- nvinfo : EIATTR_KPARAM_INFO
	.align		4
.L_11:
        /*002c*/ 	.byte	0x04, 0x17
        /*002e*/ 	.short	(.L_13 - .L_12)
.L_12:
        /*0030*/ 	.word	0x00000000
        /*0034*/ 	.short	0x000c
        /*0036*/ 	.short	0x0040
        /*0038*/ 	.byte	0x00, 0xf4, 0x21, 0x00


	//----- nvinfo : EIATTR_KPARAM_INFO
	.align		4
.L_13:
        /*003c*/ 	.byte	0x04, 0x17
        /*003e*/ 	.short	(.L_15 - .L_14)
.L_14:
        /*0040*/ 	.word	0x00000000
        /*0044*/ 	.short	0x000b
        /*0046*/ 	.short	0x0038
        /*0048*/ 	.byte	0x00, 0xf0, 0x11, 0x00


	//----- nvinfo : EIATTR_KPARAM_INFO
	.align		4
.L_15:
        /*004c*/ 	.byte	0x04, 0x17
        /*004e*/ 	.short	(.L_17 - .L_16)
.L_16:
        /*0050*/ 	.word	0x00000000
        /*0054*/ 	.short	0x000a
        /*0056*/ 	.short	0x0034
        /*0058*/ 	.byte	0x00, 0xf0, 0x11, 0x00


	//----- nvinfo : EIATTR_KPARAM_INFO
	.align		4
.L_17:
        /*005c*/ 	.byte	0x04, 0x17
        /*005e*/ 	.short	(.L_19 - .L_18)
.L_18:
        /*0060*/ 	.word	0x00000000
        /*0064*/ 	.short	0x0009
        /*0066*/ 	.short	0x0030
        /*0068*/ 	.byte	0x00, 0xf0, 0x11, 0x00


	//----- nvinfo : EIATTR_KPARAM_INFO
	.align		4
.L_19:
        /*006c*/ 	.byte	0x04, 0x17
        /*006e*/ 	.short	(.L_21 - .L_20)
.L_20:
        /*0070*/ 	.word	0x00000000
        /*0074*/ 	.short	0x0008
        /*0076*/ 	.short	0x002c
        /*0078*/ 	.byte	0x00, 0xf0, 0x11, 0x00


	//----- nvinfo : EIATTR_KPARAM_INFO
	.align		4
.L_21:
        /*007c*/ 	.byte	0x04, 0x17
        /*007e*/ 	.short	(.L_23 - .L_22)
.L_22:
        /*0080*/ 	.word	0x00000000
        /*0084*/ 	.short	0x0007
        /*0086*/ 	.short	0x0028
        /*0088*/ 	.byte	0x00, 0xf0, 0x11, 0x00


	//----- nvinfo : EIATTR_KPARAM_INFO
	.align		4
.L_23:
        /*008c*/ 	.byte	0x04, 0x17
        /*008e*/ 	.short	(.L_25 - .L_24)
.L_24:
        /*0090*/ 	.word	0x00000000
        /*0094*/ 	.short	0x0006
        /*0096*/ 	.short	0x0024
        /*0098*/ 	.byte	0x00, 0xf0, 0x11, 0x00


	//----- nvinfo : EIATTR_KPARAM_INFO
	.align		4
.L_25:
        /*009c*/ 	.byte	0x04, 0x17
        /*009e*/ 	.short	(.L_27 - .L_26)
.L_26:
        /*00a0*/ 	.word	0x00000000
        /*00a4*/ 	.short	0x0005
        /*00a6*/ 	.short	0x0020
        /*00a8*/ 	.byte	0x00, 0xf0, 0x11, 0x00


	//----- nvinfo : EIATTR_KPARAM_INFO
	.align		4
.L_27:
        /*00ac*/ 	.byte	0x04, 0x17
        /*00ae*/ 	.short	(.L_29 - .L_28)
.L_28:
        /*00b0*/ 	.word	0x00000000
        /*00b4*/ 	.short	0x0004
        /*00b6*/ 	.short	0x001c
        /*00b8*/ 	.byte	0x00, 0xf0, 0x11, 0x00


	//----- nvinfo : EIATTR_KPARAM_INFO
	.align		4
.L_29:
        /*00bc*/ 	.byte	0x04, 0x17
        /*00be*/ 	.short	(.L_31 - .L_30)
.L_30:
        /*00c0*/ 	.word	0x00000000
        /*00c4*/ 	.short	0x0003
        /*00c6*/ 	.short	0x0018
        /*00c8*/ 	.byte	0x00, 0xf0, 0x11, 0x00


	//----- nvinfo : EIATTR_KPARAM_INFO
	.align		4
.L_31:
        /*00cc*/ 	.byte	0x04, 0x17
        /*00ce*/ 	.short	(.L_33 - .L_32)
.L_32:
        /*00d0*/ 	.word	0x00000000
        /*00d4*/ 	.short	0x0002
        /*00d6*/ 	.short	0x0010
        /*00d8*/ 	.byte	0x00, 0xf4, 0x21, 0x00


	//----- nvinfo : EIATTR_KPARAM_INFO
	.align		4
.L_33:
        /*00dc*/ 	.byte	0x04, 0x17
        /*00de*/ 	.short	(.L_35 - .L_34)
.L_34:
        /*00e0*/ 	.word	0x00000000
        /*00e4*/ 	.short	0x0001
        /*00e6*/ 	.short	0x0008
        /*00e8*/ 	.byte	0x00, 0xf4, 0x21, 0x00


	//----- nvinfo : EIATTR_KPARAM_INFO
	.align		4
.L_35:
        /*00ec*/ 	.byte	0x04, 0x17
        /*00ee*/ 	.short	(.L_37 - .L_36)
.L_36:
        /*00f0*/ 	.word	0x00000000
        /*00f4*/ 	.short	0x0000
        /*00f6*/ 	.short	0x0000
        /*00f8*/ 	.byte	0x00, 0xf4, 0x21, 0x00


	//----- nvinfo : EIATTR_MAXREG_COUNT
	.align		4
.L_37:
        /*00fc*/ 	.byte	0x03, 0x1b
        /*00fe*/ 	.short	0x00ff


	//----- nvinfo : EIATTR_NUM_BARRIERS
	.align		4
        /*0100*/ 	.byte	0x02, 0x4c
        /*0102*/ 	.byte	0x01
	.zero		1


	//----- nvinfo : EIATTR_ANNOTATIONS
	.align		4
        /*0104*/ 	.byte	0x04, 0x55
        /*0106*/ 	.short	(.L_39 - .L_38)


	//   ....[0]....
.L_38:
        /*0108*/ 	.word	0x00000001
        /*010c*/ 	.byte	0x20, 0x05, 0x00, 0x00, 0x01, 0x00, 0x00, 0x00, 0x50, 0x05, 0x00, 0x00, 0x01, 0x00, 0x00, 0x00
        /* <DEDUP_REMOVED lines=1450> */
        /*5bbc*/ 	.byte	0xd0, 0x88, 0x02, 0x00


	//----- nvinfo : EIATTR_MERCURY_ISA_VERSION
	.align		4
.L_39:
        /*5bc0*/ 	.byte	0x03, 0x5f
        /*5bc2*/ 	.short	0x0000


	//----- nvinfo : EIATTR_EXIT_INSTR_OFFSETS
	.align		4
        /*5bc4*/ 	.byte	0x04, 0x1c
        /*5bc6*/ 	.short	(.L_41 - .L_40)


	//   ....[0]....
.L_40:
        /*5bc8*/ 	.word	0x00061220


	//   ....[1]....
        /*5bcc*/ 	.word	0x00061250


	//----- nvinfo : EIATTR_REQNTID
	.align		4
.L_41:
        /*5bd0*/ 	.byte	0x04, 0x10
        /*5bd2*/ 	.short	(.L_43 - .L_42)
.L_42:
        /*5bd4*/ 	.word	0x00000080
        /*5bd8*/ 	.word	0x00000001
        /*5bdc*/ 	.word	0x00000001
.L_43:


//--------------------- .nv.callgraph             --------------------------
	.section	.nv.callgraph,"",@"SHT_CUDA_CALLGRAPH"
	.align	4
	.sectionentsize	8
	.align		4
        /*0000*/ 	.word	0x00000000
	.align		4
        /*0004*/ 	.word	0xffffffff
	.align		4
        /*0008*/ 	.word	0x00000000
	.align		4
        /*000c*/ 	.word	0xfffffffe
	.align		4
        /*0010*/ 	.word	0x00000000
	.align		4
        /*0014*/ 	.word	0xfffffffd
	.align		4
        /*0018*/ 	.word	0x00000000
	.align		4
        /*001c*/ 	.word	0xfffffffc


//--------------------- .nv.rel.action            --------------------------
	.section	.nv.rel.action,"",@"SHT_CUDA_RELOCINFO"
	.align	8
	.sectionentsize	8
        /*0000*/ 	.byte	0x73, 0x00, 0x00, 0x00, 0x00, 0x00, 0x00, 0x00, 0x00, 0x00, 0x00, 0x11, 0x25, 0x00, 0x05, 0x36


//--------------------- .nv.constant0.matmul_kernel --------------------------
	.section	.nv.constant0.matmul_kernel,"a",@progbits
	.sectionflags	@""
	.align	4
.nv.constant0.matmul_kernel:
	.zero		432


//--------------------- .text.matmul_kernel       --------------------------
	.section	.text.matmul_kernel,"ax",@progbits
	.sectioninfo	@"SHI_REGISTERS=32"
	.align	128
        .global         matmul_kernel
        .type           matmul_kernel,@function
        .size           matmul_kernel,(.L_x_5 - matmul_kernel)
        .other          matmul_kernel,@"STO_CUDA_ENTRY STV_DEFAULT"
matmul_kernel:
.text.matmul_kernel:
[----:B------:R-:W-:-:S03]  /*0000*/  IMAD.MOV.U32 R1, RZ, RZ, c[0x0][0x28] ;  /* 0x00000a00ff017624 */ /* 0x000fc600078e00ff */
[----:B------:R-:W-:Y:S01]  /*0010*/  IMAD.MOV.U32 R0, RZ, RZ, c[0x0][0x17c] ;  /* 0x00005f00ff007624 */ /* 0x000fe200078e00ff */
[----:B------:R-:W0:Y:S01]  /*0020*/  S2R R11, SR_TID.X ;  /* 0x00000000000b7919 */ /* 0x000e220000002100 */
[----:B------:R-:W-:Y:S01]  /*0030*/  IADD3 R1, R1, -0x2880, RZ ;  /* 0xffffd78001017810 */ /* 0x000fe20007ffe0ff */
[----:B------:R-:W-:Y:S02]  /*0040*/  ULDC.64 UR10, c[0x0][0x118] ;  /* 0x00004600000a7ab9 */ /* 0x000fe40000000a00 */
[----:B------:R-:W-:-:S04]  /*0050*/  IADD3 R0, R0, 0x1ff, RZ ;  /* 0x000001ff00007810 */ /* 0x000fc80007ffe0ff */
[----:B------:R-:W-:-:S04]  /*0060*/  SHF.R.S32.HI R3, RZ, 0x1f, R0 ;  /* 0x0000001fff037819 */ /* 0x000fc80000011400 */
[----:B------:R-:W-:-:S04]  /*0070*/  LEA.HI R3, R3, R0, RZ, 0x9 ;  /* 0x0000000003037211 */ /* 0x000fc800078f48ff */
[----:B------:R-:W-:Y:S02]  /*0080*/  SHF.R.S32.HI R0, RZ, 0x9, R3 ;  /* 0x00000009ff007819 */ /* 0x000fe40000011403 */
[----:B------:R-:W1:Y:S03]  /*0090*/  S2R R3, SR_CTAID.X ;  /* 0x0000000000037919 */ /* 0x000e660000002500 */
[----:B------:R-:W-:-:S05]  /*00a0*/  IMAD.SHL.U32 R0, R0, 0x8, RZ ;  /* 0x0000000800007824 */ /* 0x000fca00078e00ff */
[-C--:B------:R-:W-:Y:S02]  /*00b0*/  IABS R7, R0.reuse ;  /* 0x0000000000077213 */ /* 0x080fe40000000000 */
[----:B------:R-:W-:Y:S02]  /*00c0*/  IABS R10, R0 ;  /* 0x00000000000a7213 */ /* 0x000fe40000000000 */
[----:B------:R-:W2:Y:S01]  /*00d0*/  I2F.RP R2, R7 ;  /* 0x0000000700027306 */ /* 0x000ea20000209400 */
[----:B-1----:R-:W-:-:S07]  /*00e0*/  IABS R8, R3 ;  /* 0x0000000300087213 */ /* 0x002fce0000000000 */
[----:B--2---:R-:W1:Y:S02]  /*00f0*/  MUFU.RCP R2, R2 ;  /* 0x0000000200027308 */ /* 0x004e640000001000 */
[----:B-1----:R-:W-:Y:S01]  /*0100*/  IADD3 R4, R2, 0xffffffe, RZ ;  /* 0x0ffffffe02047810 */ /* 0x002fe20007ffe0ff */
[----:B------:R-:W-:-:S05]  /*0110*/  IMAD.MOV R2, RZ, RZ, -R10 ;  /* 0x000000ffff027224 */ /* 0x000fca00078e0a0a */
[----:B------:R1:W2:Y:S02]  /*0120*/  F2I.FTZ.U32.TRUNC.NTZ R5, R4 ;  /* 0x0000000400057305 */ /* 0x0002a4000021f000 */
[----:B-1----:R-:W-:Y:S02]  /*0130*/  IMAD.MOV.U32 R4, RZ, RZ, RZ ;  /* 0x000000ffff047224 */ /* 0x002fe400078e00ff */
[----:B--2---:R-:W-:-:S04]  /*0140*/  IMAD.MOV R6, RZ, RZ, -R5 ;  /* 0x000000ffff067224 */ /* 0x004fc800078e0a05 */
[----:B------:R-:W-:Y:S02]  /*0150*/  IMAD R9, R6, R7, RZ ;  /* 0x0000000706097224 */ /* 0x000fe400078e02ff */
[----:B------:R-:W-:Y:S02]  /*0160*/  IMAD.MOV.U32 R6, RZ, RZ, R8 ;  /* 0x000000ffff067224 */ /* 0x000fe400078e0008 */
[----:B------:R-:W-:-:S06]  /*0170*/  IMAD.HI.U32 R5, R5, R9, R4 ;  /* 0x0000000905057227 */ /* 0x000fcc00078e0004 */
[----:B------:R-:W-:-:S04]  /*0180*/  IMAD.HI.U32 R5, R5, R6, RZ ;  /* 0x0000000605057227 */ /* 0x000fc800078e00ff */
[----:B------:R-:W-:-:S05]  /*0190*/  IMAD R2, R5, R2, R6 ;  /* 0x0000000205027224 */ /* 0x000fca00078e0206 */
[----:B------:R-:W-:-:S13]  /*01a0*/  ISETP.GT.U32.AND P1, PT, R7, R2, PT ;  /* 0x000000020700720c */ /* 0x000fda0003f24070 */
[----:B------:R-:W-:Y:S01]  /*01b0*/  @!P1 IMAD.IADD R2, R2, 0x1, -R7 ;  /* 0x0000000102029824 */ /* 0x000fe200078e0a07 */
[----:B------:R-:W-:Y:S02]  /*01c0*/  @!P1 IADD3 R5, R5, 0x1, RZ ;  /* 0x0000000105059810 */ /* 0x000fe40007ffe0ff */
[----:B------:R-:W-:Y:S02]  /*01d0*/  ISETP.NE.AND P1, PT, R0, RZ, PT ;  /* 0x000000ff0000720c */ /* 0x000fe40003f25270 */
[----:B------:R-:W-:Y:S02]  /*01e0*/  ISETP.GE.U32.AND P0, PT, R2, R7, PT ;  /* 0x000000070200720c */ /* 0x000fe40003f06070 */
[----:B------:R-:W-:-:S04]  /*01f0*/  LOP3.LUT R2, R3, R0, RZ, 0x3c, !PT ;  /* 0x0000000003027212 */ /* 0x000fc800078e3cff */
[----:B------:R-:W-:Y:S01]  /*0200*/  ISETP.GE.AND P2, PT, R2, RZ, PT ;  /* 0x000000ff0200720c */ /* 0x000fe20003f46270 */
[----:B------:R-:W-:-:S05]  /*0210*/  IMAD.MOV.U32 R2, RZ, RZ, c[0x0][0x178] ;  /* 0x00005e00ff027624 */ /* 0x000fca00078e00ff */
[----:B------:R-:W-:Y:S02]  /*0220*/  IADD3 R2, R2, 0xf, RZ ;  /* 0x0000000f02027810 */ /* 0x000fe40007ffe0ff */
[----:B------:R-:W-:-:S05]  /*0230*/  @P0 IADD3 R5, R5, 0x1, RZ ;  /* 0x0000000105050810 */ /* 0x000fca0007ffe0ff */
[----:B------:R-:W-:Y:S01]  /*0240*/  IMAD.MOV.U32 R4, RZ, RZ, R5 ;  /* 0x000000ffff047224 */ /* 0x000fe200078e0005 */
[----:B------:R-:W-:-:S03]  /*0250*/  SHF.R.S32.HI R5, RZ, 0x1f, R2 ;  /* 0x0000001fff057819 */ /* 0x000fc60000011402 */
[----:B------:R-:W-:Y:S01]  /*0260*/  @!P2 IMAD.MOV R4, RZ, RZ, -R4 ;  /* 0x000000ffff04a224 */ /* 0x000fe200078e0a04 */
[----:B------:R-:W-:Y:S02]  /*0270*/  @!P1 LOP3.LUT R4, RZ, R0, RZ, 0x33, !PT ;  /* 0x00000000ff049212 */ /* 0x000fe400078e33ff */
[----:B------:R-:W-:-:S03]  /*0280*/  LEA.HI R5, R5, R2, RZ, 0x4 ;  /* 0x0000000205057211 */ /* 0x000fc600078f20ff */
[----:B------:R-:W-:Y:S02]  /*0290*/  IMAD.SHL.U32 R2, R4, 0x8, RZ ;  /* 0x0000000804027824 */ /* 0x000fe400078e00ff */
[----:B------:R-:W-:-:S03]  /*02a0*/  IMAD.MOV R4, RZ, RZ, -R4 ;  /* 0x000000ffff047224 */ /* 0x000fc600078e0a04 */
[----:B------:R-:W-:Y:S01]  /*02b0*/  LEA.HI.SX32 R5, R5, -R2, 0x1c ;  /* 0x8000000205057211 */ /* 0x000fe200078fe2ff */
[----:B------:R-:W-:Y:S02]  /*02c0*/  IMAD R9, R0, R4, R3 ;  /* 0x0000000400097224 */ /* 0x000fe400078e0203 */
[----:B------:R-:W-:Y:S01]  /*02d0*/  IMAD.MOV.U32 R4, RZ, RZ, RZ ;  /* 0x000000ffff047224 */ /* 0x000fe200078e00ff */
[----:B------:R-:W-:-:S04]  /*02e0*/  IMNMX R10, R5, 0x8, PT ;  /* 0x00000008050a7817 */ /* 0x000fc80003800200 */
[-C--:B------:R-:W-:Y:S02]  /*02f0*/  IABS R8, R10.reuse ;  /* 0x0000000a00087213 */ /* 0x080fe40000000000 */
[----:B------:R-:W-:Y:S02]  /*0300*/  IABS R0, R10 ;  /* 0x0000000a00007213 */ /* 0x000fe40000000000 */
[----:B------:R-:W1:Y:S08]  /*0310*/  I2F.RP R6, R8 ;  /* 0x0000000800067306 */ /* 0x000e700000209400 */
[----:B-1----:R-:W1:Y:S02]  /*0320*/  MUFU.RCP R6, R6 ;  /* 0x0000000600067308 */ /* 0x002e640000001000 */
[----:B-1----:R-:W-:-:S06]  /*0330*/  IADD3 R5, R6, 0xffffffe, RZ ;  /* 0x0ffffffe06057810 */ /* 0x002fcc0007ffe0ff */
[----:B------:R-:W1:Y:S02]  /*0340*/  F2I.FTZ.U32.TRUNC.NTZ R5, R5 ;  /* 0x0000000500057305 */ /* 0x000e64000021f000 */
[----:B-1----:R-:W-:-:S04]  /*0350*/  IMAD.MOV R7, RZ, RZ, -R5 ;  /* 0x000000ffff077224 */ /* 0x002fc800078e0a05 */
[----:B------:R-:W-:Y:S01]  /*0360*/  IMAD.MOV.U32 R3, RZ, RZ, R7 ;  /* 0x000000ffff037224 */ /* 0x000fe200078e0007 */
[----:B------:R-:W-:-:S03]  /*0370*/  IABS R7, R9 ;  /* 0x0000000900077213 */ /* 0x000fc60000000000 */
[----:B------:R-:W-:-:S04]  /*0380*/  IMAD R3, R3, R8, RZ ;  /* 0x0000000803037224 */ /* 0x000fc800078e02ff */
[----:B------:R-:W-:-:S04]  /*0390*/  IMAD.HI.U32 R4, R5, R3, R4 ;  /* 0x0000000305047227 */ /* 0x000fc800078e0004 */
[----:B------:R-:W-:Y:S02]  /*03a0*/  IMAD.MOV R3, RZ, RZ, -R0 ;  /* 0x000000ffff037224 */ /* 0x000fe400078e0a00 */
[----:B------:R-:W-:Y:S01]  /*03b0*/  IMAD.HI.U32 R0, R4, R7, RZ ;  /* 0x0000000704007227 */ /* 0x000fe200078e00ff */
[----:B0-----:R-:W-:-:S03]  /*03c0*/  LOP3.LUT R4, R11, 0xf, RZ, 0xc0, !PT ;  /* 0x0000000f0b047812 */ /* 0x001fc600078ec0ff */
[----:B------:R-:W-:Y:S02]  /*03d0*/  IMAD R3, R0, R3, R7 ;  /* 0x0000000300037224 */ /* 0x000fe400078e0207 */
[----:B------:R-:W-:-:S03]  /*03e0*/  IMAD.MOV.U32 R5, RZ, RZ, 0x7f ;  /* 0x0000007fff057424 */ /* 0x000fc600078e00ff */
[----:B------:R-:W-:Y:S02]  /*03f0*/  ISETP.GT.U32.AND P1, PT, R8, R3, PT ;  /* 0x000000030800720c */ /* 0x000fe40003f24070 */
[----:B------:R-:W-:-:S11]  /*0400*/  IADD3 R12, R5, c[0x0][0x180], RZ ;  /* 0x00006000050c7a10 */ /* 0x000fd60007ffe0ff */
[----:B------:R-:W-:Y:S01]  /*0410*/  @!P1 IMAD.IADD R3, R3, 0x1, -R8 ;  /* 0x0000000103039824 */ /* 0x000fe200078e0a08 */
[----:B------:R-:W-:Y:S02]  /*0420*/  @!P1 IADD3 R0, R0, 0x1, RZ ;  /* 0x0000000100009810 */ /* 0x000fe40007ffe0ff */
[----:B------:R-:W-:Y:S02]  /*0430*/  ISETP.NE.AND P1, PT, R10, RZ, PT ;  /* 0x000000ff0a00720c */ /* 0x000fe40003f25270 */
[----:B------:R-:W-:Y:S02]  /*0440*/  ISETP.GE.U32.AND P0, PT, R3, R8, PT ;  /* 0x000000080300720c */ /* 0x000fe40003f06070 */
[----:B------:R-:W-:-:S04]  /*0450*/  LOP3.LUT R3, R9, R10, RZ, 0x3c, !PT ;  /* 0x0000000a09037212 */ /* 0x000fc800078e3cff */
[----:B------:R-:W-:-:S07]  /*0460*/  ISETP.GE.AND P2, PT, R3, RZ, PT ;  /* 0x000000ff0300720c */ /* 0x000fce0003f46270 */
[----:B------:R-:W-:Y:S02]  /*0470*/  @P0 IADD3 R0, R0, 0x1, RZ ;  /* 0x0000000100000810 */ /* 0x000fe40007ffe0ff */
[----:B------:R-:W-:-:S04]  /*0480*/  ISETP.GT.AND P0, PT, R12, 0x7f, PT ;  /* 0x0000007f0c00780c */ /* 0x000fc80003f04270 */
[----:B------:R-:W-:Y:S01]  /*0490*/  @!P2 IMAD.MOV R0, RZ, RZ, -R0 ;  /* 0x000000ffff00a224 */ /* 0x000fe200078e0a00 */
[----:B------:R-:W-:-:S05]  /*04a0*/  @!P1 LOP3.LUT R0, RZ, R10, RZ, 0x33, !PT ;  /* 0x0000000aff009212 */ /* 0x000fca00078e33ff */
[----:B------:R-:W-:Y:S02]  /*04b0*/  IMAD.MOV R3, RZ, RZ, -R0 ;  /* 0x000000ffff037224 */ /* 0x000fe400078e0a00 */
[----:B------:R-:W-:Y:S02]  /*04c0*/  IMAD.SHL.U32 R28, R0, 0x200, RZ ;  /* 0x00000200001c7824 */ /* 0x000fe400078e00ff */
[----:B------:R-:W-:-:S04]  /*04d0*/  IMAD R3, R10, R3, R9 ;  /* 0x000000030a037224 */ /* 0x000fc800078e0209 */
[----:B------:R-:W-:Y:S01]  /*04e0*/  IMAD.IADD R3, R2, 0x1, R3 ;  /* 0x0000000102037824 */ /* 0x000fe200078e0203 */
[----:B------:R-:W-:-:S03]  /*04f0*/  SHF.R.U32.HI R2, RZ, 0x4, R11 ;  /* 0x00000004ff027819 */ /* 0x000fc6000001160b */
[----:B------:R-:W-:Y:S01]  /*0500*/  IMAD R3, R3, 0x10, R4 ;  /* 0x0000001003037824 */ /* 0x000fe200078e0204 */
[----:B------:R-:W-:-:S04]  /*0510*/  SGXT.U32 R2, R2, 0x3 ;  /* 0x000000030202781a */ /* 0x000fc80000000000 */
[----:B------:R0:W-:Y:S01]  /*0520*/  STL [R1+0x1688], R3 ;  /* 0x0016880301007387 */ /* 0x0001e20000100800 */
[C---:B------:R-:W-:Y:S02]  /*0530*/  LOP3.LUT R5, R2.reuse, 0x8, RZ, 0xfc, !PT ;  /* 0x0000000802057812 */ /* 0x040fe400078efcff */
[C---:B------:R-:W-:Y:S01]  /*0540*/  LOP3.LUT R4, R2.reuse, 0x10, RZ, 0xfc, !PT ;  /* 0x0000001002047812 */ /* 0x040fe200078efcff */
[----:B------:R1:W-:Y:S01]  /*0550*/  STL [R1+0x2b0], R28 ;  /* 0x0002b01c01007387 */ /* 0x0003e20000100800 */
[C---:B------:R-:W-:Y:S02]  /*0560*/  LOP3.LUT R5, R2.reuse, 0x20, RZ, 0xfc, !PT ;  /* 0x0000002002057812 */ /* 0x040fe400078efcff */
[C---:B------:R-:W-:Y:S02]  /*0570*/  LOP3.LUT R4, R2.reuse, 0x28, RZ, 0xfc, !PT ;  /* 0x0000002802047812 */ /* 0x040fe400078efcff */
[C---:B------:R-:W-:Y:S02]  /*0580*/  LOP3.LUT R5, R2.reuse, 0x40, RZ, 0xfc, !PT ;  /* 0x0000004002057812 */ /* 0x040fe400078efcff */
[----:B0-----:R-:W-:-:S02]  /*0590*/  LOP3.LUT R3, R2, 0x18, RZ, 0xfc, !PT ;  /* 0x0000001802037812 */ /* 0x001fc400078efcff */
[C---:B------:R-:W-:Y:S02]  /*05a0*/  LOP3.LUT R3, R2.reuse, 0x30, RZ, 0xfc, !PT ;  /* 0x0000003002037812 */ /* 0x040fe400078efcff */
[C---:B------:R-:W-:Y:S02]  /*05b0*/  LOP3.LUT R4, R2.reuse, 0x48, RZ, 0xfc, !PT ;  /* 0x0000004802047812 */ /* 0x040fe400078efcff */
[C---:B------:R-:W-:Y:S02]  /*05c0*/  LOP3.LUT R3, R2.reuse, 0x50, RZ, 0xfc, !PT ;  /* 0x0000005002037812 */ /* 0x040fe400078efcff */
[C---:B------:R-:W-:Y:S02]  /*05d0*/  LOP3.LUT R5, R2.reuse, 0x58, RZ, 0xfc, !PT ;  /* 0x0000005802057812 */ /* 0x040fe400078efcff */
[C---:B------:R-:W-:Y:S02]  /*05e0*/  LOP3.LUT R4, R2.reuse, 0x60, RZ, 0xfc, !PT ;  /* 0x0000006002047812 */ /* 0x040fe400078efcff */
[----:B------:R-:W-:-:S02]  /*05f0*/  LOP3.LUT R3, R2, 0x68, RZ, 0xfc, !PT ;  /* 0x0000006802037812 */ /* 0x000fc400078efcff */
[----:B------:R-:W-:Y:S01]  /*0600*/  LOP3.LUT R2, R2, 0x70, RZ, 0xfc, !PT ;  /* 0x0000007002027812 */ /* 0x000fe200078efcff */
[----:B------:R-:W-:Y:S05]  /*0610*/  @P0 BRA `(.L_x_0) ;  /* 0x000001a000000947 */ /* 0x000fea0003800000 */
[C---:B-1----:R-:W-:Y:S01]  /*0620*/  IMAD.SHL.U32 R2, R11.reuse, 0x10, RZ ;  /* 0x000000100b027824 */ /* 0x042fe200078e00ff */
[----:B------:R-:W-:Y:S01]  /*0630*/  CS2R R24, SRZ ;  /* 0x0000000000187805 */ /* 0x000fe2000001ff00 */
[----:B------:R-:W-:Y:S01]  /*0640*/  IMAD.SHL.U32 R0, R11, 0x20, RZ ;  /* 0x000000200b007824 */ /* 0x000fe200078e00ff */
[----:B------:R-:W-:Y:S01]  /*0650*/  CS2R R26, SRZ ;  /* 0x00000000001a7805 */ /* 0x000fe2000001ff00 */
[----:B------:R-:W-:Y:S01]  /*0660*/  CS2R R20, SRZ ;  /* 0x0000000000147805 */ /* 0x000fe2000001ff00 */
[----:B------:R0:W-:Y:S01]  /*0670*/  STL [R1+0x1678], R2 ;  /* 0x0016780201007387 */ /* 0x0001e20000100800 */
[----:B------:R-:W-:Y:S01]  /*0680*/  CS2R R22, SRZ ;  /* 0x0000000000167805 */ /* 0x000fe2000001ff00 */
[----:B------:R-:W-:Y:S01]  /*0690*/  LOP3.LUT R0, R0, 0x60, RZ, 0xc0, !PT ;  /* 0x0000006000007812 */ /* 0x000fe200078ec0ff */
[----:B------:R-:W-:Y:S01]  /*06a0*/  CS2R R16, SRZ ;  /* 0x0000000000107805 */ /* 0x000fe2000001ff00 */
[----:B------:R0:W-:Y:S01]  /*06b0*/  STL [R1], RZ ;  /* 0x000000ff01007387 */ /* 0x0001e20000100800 */
[----:B------:R-:W-:Y:S01]  /*06c0*/  CS2R R18, SRZ ;  /* 0x0000000000127805 */ /* 0x000fe2000001ff00 */
[----:B------:R-:W-:Y:S01]  /*06d0*/  CS2R R12, SRZ ;  /* 0x00000000000c7805 */ /* 0x000fe2000001ff00 */
[----:B------:R-:W-:Y:S01]  /*06e0*/  CS2R R14, SRZ ;  /* 0x00000000000e7805 */ /* 0x000fe2000001ff00 */
[----:B------:R0:W-:Y:S01]  /*06f0*/  STL [R1+0x4], RZ ;  /* 0x000004ff01007387 */ /* 0x0001e20000100800 */
[----:B------:R-:W-:Y:S01]  /*0700*/  CS2R R8, SRZ ;  /* 0x0000000000087805 */ /* 0x000fe2000001ff00 */
[----:B------:R-:W-:Y:S01]  /*0710*/  CS2R R10, SRZ ;  /* 0x00000000000a7805 */ /* 0x000fe2000001ff00 */
[----:B------:R-:W-:Y:S01]  /*0720*/  CS2R R4, SRZ ;  /* 0x0000000000047805 */ /* 0x000fe2000001ff00 */
[----:B------:R0:W-:Y:S01]  /*0730*/  STL [R1+0x8], RZ ;  /* 0x000008ff01007387 */ /* 0x0001e20000100800 */
[----:B------:R-:W-:-:S03]  /*0740*/  CS2R R6, SRZ ;  /* 0x0000000000067805 */ /* 0x000fc6000001ff00 */
[----:B------:R0:W-:Y:S04]  /*0750*/  STL [R1+0xc], RZ ;  /* 0x00000cff01007387 */ /* 0x0001e80000100800 */
[----:B------:R0:W-:Y:S04]  /*0760*/  STL [R1+0x10], RZ ;  /* 0x000010ff01007387 */ /* 0x0001e80000100800 */
[----:B------:R0:W-:Y:S04]  /*0770*/  STL [R1+0x14], RZ ;  /* 0x000014ff01007387 */ /* 0x0001e80000100800 */
[----:B------:R0:W-:Y:S04]  /*0780*/  STL [R1+0x18], RZ ;  /* 0x000018ff01007387 */ /* 0x0001e80000100800 */
[----:B------:R0:W-:Y:S04]  /*0790*/  STL [R1+0x1c], RZ ;  /* 0x00001cff01007387 */ /* 0x0001e80000100800 */
[----:B------:R0:W-:Y:S01]  /*07a0*/  STL [R1+0x167c], R0 ;  /* 0x00167c0001007387 */ /* 0x0001e20000100800 */
[----:B------:R-:W-:Y:S05]  /*07b0*/  BRA `(.L_x_1) ;  /* 0x0005e46000007947 */ /* 0x000fea0003800000 */
.L_x_0:
[----:B-1----:R-:W-:Y:S01]  /*07c0*/  IABS R7, c[0x0][0x17c] ;  /* 0x00005f0000077a13 */ /* 0x002fe20000000000 */
[----:B------:R-:W-:Y:S01]  /*07d0*/  ULDC.64 UR6, c[0x0][0x188] ;  /* 0x0000620000067ab9 */ /* 0x000fe20000000a00 */
[----:B------:R-:W-:-:S02]  /*07e0*/  IADD3 R4, R28, 0x1ff, RZ ;  /* 0x000001ff1c047810 */ /* 0x000fc40007ffe0ff */
[----:B------:R-:W0:Y:S01]  /*07f0*/  I2F.RP R0, R7 ;  /* 0x0000000700007306 */ /* 0x000e220000209400 */
[----:B------:R-:W-:Y:S02]  /*0800*/  IADD3 R13, R28, 0x1f9, RZ ;  /* 0x000001f91c0d7810 */ /* 0x000fe40007ffe0ff */
[----:B------:R-:W-:Y:S02]  /*0810*/  IABS R10, R4 ;  /* 0x00000004000a7213 */ /* 0x000fe40000000000 */
[----:B------:R-:W-:Y:S02]  /*0820*/  ISETP.GE.AND P3, PT, R4, RZ, PT ;  /* 0x000000ff0400720c */ /* 0x000fe40003f66270 */
[----:B------:R-:W-:Y:S01]  /*0830*/  IADD3 R17, R28, 0x1ed, RZ ;  /* 0x000001ed1c117810 */ /* 0x000fe20007ffe0ff */
[----:B0-----:R-:W0:Y:S02]  /*0840*/  MUFU.RCP R0, R0 ;  /* 0x0000000000007308 */ /* 0x001e240000001000 */
[----:B0-----:R-:W-:-:S06]  /*0850*/  IADD3 R2, R0, 0xffffffe, RZ ;  /* 0x0ffffffe00027810 */ /* 0x001fcc0007ffe0ff */
[----:B------:R0:W1:Y:S02]  /*0860*/  F2I.FTZ.U32.TRUNC.NTZ R3, R2 ;  /* 0x0000000200037305 */ /* 0x000064000021f000 */
[----:B0-----:R-:W-:Y:S02]  /*0870*/  IMAD.MOV.U32 R2, RZ, RZ, RZ ;  /* 0x000000ffff027224 */ /* 0x001fe400078e00ff */
[----:B-1----:R-:W-:-:S04]  /*0880*/  IMAD.MOV R6, RZ, RZ, -R3 ;  /* 0x000000ffff067224 */ /* 0x002fc800078e0a03 */
[----:B------:R-:W-:Y:S01]  /*0890*/  IMAD R27, R6, R7, RZ ;  /* 0x00000007061b7224 */ /* 0x000fe200078e02ff */
[----:B------:R-:W-:-:S03]  /*08a0*/  IADD3 R6, R28, 0x1fd, RZ ;  /* 0x000001fd1c067810 */ /* 0x000fc60007ffe0ff */
[----:B------:R-:W-:Y:S01]  /*08b0*/  IMAD.HI.U32 R27, R3, R27, R2 ;  /* 0x0000001b031b7227 */ /* 0x000fe200078e0002 */
[----:B------:R-:W-:-:S04]  /*08c0*/  IADD3 R3, R28, 0x1fe, RZ ;  /* 0x000001fe1c037810 */ /* 0x000fc80007ffe0ff */
[----:B------:R-:W-:Y:S01]  /*08d0*/  IABS R0, R3 ;  /* 0x0000000300007213 */ /* 0x000fe20000000000 */
[----:B------:R-:W-:Y:S01]  /*08e0*/  IMAD.HI.U32 R5, R27, R10, RZ ;  /* 0x0000000a1b057227 */ /* 0x000fe200078e00ff */
[----:B------:R-:W-:Y:S02]  /*08f0*/  ISETP.GE.AND P2, PT, R3, RZ, PT ;  /* 0x000000ff0300720c */ /* 0x000fe40003f46270 */
[----:B------:R-:W-:Y:S01]  /*0900*/  IADD3 R3, R28, 0x1fb, RZ ;  /* 0x000001fb1c037810 */ /* 0x000fe20007ffe0ff */
[----:B------:R-:W-:Y:S01]  /*0910*/  IMAD.MOV R2, RZ, RZ, -R5 ;  /* 0x000000ffff027224 */ /* 0x000fe200078e0a05 */
[----:B------:R-:W-:Y:S01]  /*0920*/  IABS R5, R6 ;  /* 0x0000000600057213 */ /* 0x000fe20000000000 */
[----:B------:R-:W-:Y:S01]  /*0930*/  IMAD.HI.U32 R8, R27, R0, RZ ;  /* 0x000000001b087227 */ /* 0x000fe200078e00ff */
[----:B------:R-:W-:-:S03]  /*0940*/  IABS R9, R3 ;  /* 0x0000000300097213 */ /* 0x000fc60000000000 */
[----:B------:R-:W-:Y:S02]  /*0950*/  IMAD R10, R7, R2, R10 ;  /* 0x00000002070a7224 */ /* 0x000fe400078e020a */
[----:B------:R-:W-:Y:S02]  /*0960*/  IMAD.MOV R8, RZ, RZ, -R8 ;  /* 0x000000ffff087224 */ /* 0x000fe400078e0a08 */
[----:B------:R-:W-:Y:S01]  /*0970*/  IMAD.HI.U32 R2, R27, R5, RZ ;  /* 0x000000051b027227 */ /* 0x000fe200078e00ff */
[----:B------:R-:W-:-:S03]  /*0980*/  ISETP.GT.U32.AND P0, PT, R7, R10, PT ;  /* 0x0000000a0700720c */ /* 0x000fc60003f04070 */
[----:B------:R-:W-:Y:S01]  /*0990*/  IMAD R0, R7, R8, R0 ;  /* 0x0000000807007224 */ /* 0x000fe200078e0200 */
[----:B------:R-:W-:Y:S01]  /*09a0*/  IADD3 R8, R28, 0x1fc, RZ ;  /* 0x000001fc1c087810 */ /* 0x000fe20007ffe0ff */
[----:B------:R-:W-:-:S03]  /*09b0*/  IMAD.MOV R2, RZ, RZ, -R2 ;  /* 0x000000ffff027224 */ /* 0x000fc600078e0a02 */
[C---:B------:R-:W-:Y:S01]  /*09c0*/  ISETP.GT.U32.AND P5, PT, R7.reuse, R0, PT ;  /* 0x000000000700720c */ /* 0x040fe20003fa4070 */
[C---:B------:R-:W-:Y:S01]  /*09d0*/  IMAD R5, R7.reuse, R2, R5 ;  /* 0x0000000207057224 */ /* 0x040fe200078e0205 */
[----:B------:R-:W-:Y:S02]  /*09e0*/  IABS R4, R8 ;  /* 0x0000000800047213 */ /* 0x000fe40000000000 */
[----:B------:R-:W-:Y:S01]  /*09f0*/  ISETP.GE.AND P1, PT, R8, RZ, PT ;  /* 0x000000ff0800720c */ /* 0x000fe20003f26270 */
[----:B------:R-:W-:Y:S01]  /*0a00*/  @!P0 IMAD.IADD R10, R10, 0x1, -R7 ;  /* 0x000000010a0a8824 */ /* 0x000fe200078e0a07 */
[----:B------:R-:W-:Y:S01]  /*0a10*/  ISETP.GT.U32.AND P6, PT, R7, R5, PT ;  /* 0x000000050700720c */ /* 0x000fe20003fc4070 */
[----:B------:R-:W-:Y:S01]  /*0a20*/  IMAD.HI.U32 R11, R27, R4, RZ ;  /* 0x000000041b0b7227 */ /* 0x000fe200078e00ff */
[----:B------:R-:W-:Y:S02]  /*0a30*/  IADD3 R2, R28, 0x1fa, RZ ;  /* 0x000001fa1c027810 */ /* 0x000fe40007ffe0ff */
[----:B------:R-:W-:Y:S01]  /*0a40*/  ISETP.GT.U32.AND P4, PT, R7, R10, PT ;  /* 0x0000000a0700720c */ /* 0x000fe20003f84070 */
[----:B------:R-:W-:Y:S01]  /*0a50*/  IMAD.MOV.U32 R8, RZ, RZ, R9 ;  /* 0x000000ffff087224 */ /* 0x000fe200078e0009 */
[----:B------:R-:W-:Y:S01]  /*0a60*/  ISETP.GE.AND P0, PT, R6, RZ, PT ;  /* 0x000000ff0600720c */ /* 0x000fe20003f06270 */
[----:B------:R-:W-:Y:S01]  /*0a70*/  @!P5 IMAD.IADD R0, R0, 0x1, -R7 ;  /* 0x000000010000d824 */ /* 0x000fe200078e0a07 */
[----:B------:R-:W-:Y:S01]  /*0a80*/  IABS R6, R2 ;  /* 0x0000000200067213 */ /* 0x000fe20000000000 */
[----:B------:R-:W-:-:S03]  /*0a90*/  IMAD.MOV R11, RZ, RZ, -R11 ;  /* 0x000000ffff0b7224 */ /* 0x000fc600078e0a0b */
[----:B------:R-:W-:Y:S01]  /*0aa0*/  ISETP.GT.U32.AND P5, PT, R7, R0, PT ;  /* 0x000000000700720c */ /* 0x000fe20003fa4070 */
[--C-:B------:R-:W-:Y:S02]  /*0ab0*/  @!P6 IMAD.IADD R5, R5, 0x1, -R7.reuse ;  /* 0x000000010505e824 */ /* 0x100fe400078e0a07 */
[C---:B------:R-:W-:Y:S01]  /*0ac0*/  IMAD R4, R7.reuse, R11, R4 ;  /* 0x0000000b07047224 */ /* 0x040fe200078e0204 */
[----:B------:R-:W-:Y:S01]  /*0ad0*/  IADD3 R11, R28, 0x1f8, RZ ;  /* 0x000001f81c0b7810 */ /* 0x000fe20007ffe0ff */
[----:B------:R-:W-:Y:S01]  /*0ae0*/  @!P4 IMAD.IADD R10, R10, 0x1, -R7 ;  /* 0x000000010a0ac824 */ /* 0x000fe200078e0a07 */
[----:B------:R-:W-:Y:S01]  /*0af0*/  ISETP.GT.U32.AND P6, PT, R7, R5, PT ;  /* 0x000000050700720c */ /* 0x000fe20003fc4070 */
[----:B------:R-:W-:Y:S01]  /*0b00*/  IMAD.HI.U32 R9, R27, R6, RZ ;  /* 0x000000061b097227 */ /* 0x000fe200078e00ff */
[----:B------:R-:W-:-:S03]  /*0b10*/  ISETP.GE.AND P4, PT, R3, RZ, PT ;  /* 0x000000ff0300720c */ /* 0x000fc60003f86270 */
[----:B------:R-:W-:-:S04]  /*0b20*/  IMAD.HI.U32 R3, R27, R8, RZ ;  /* 0x000000081b037227 */ /* 0x000fc800078e00ff */
[----:B------:R-:W-:Y:S02]  /*0b30*/  IMAD.MOV R3, RZ, RZ, -R3 ;  /* 0x000000ffff037224 */ /* 0x000fe400078e0a03 */
[----:B------:R-:W-:Y:S01]  /*0b40*/  @!P5 IMAD.IADD R0, R0, 0x1, -R7 ;  /* 0x000000010000d824 */ /* 0x000fe200078e0a07 */
[C---:B------:R-:W-:Y:S01]  /*0b50*/  ISETP.GT.U32.AND P5, PT, R7.reuse, R4, PT ;  /* 0x000000040700720c */ /* 0x040fe20003fa4070 */
[----:B------:R-:W-:Y:S02]  /*0b60*/  IMAD.MOV.U32 R12, RZ, RZ, R10 ;  /* 0x000000ffff0c7224 */ /* 0x000fe400078e000a */
[----:B------:R-:W-:Y:S02]  /*0b70*/  IMAD R8, R7, R3, R8 ;  /* 0x0000000307087224 */ /* 0x000fe400078e0208 */
[----:B------:R-:W-:Y:S02]  /*0b80*/  IMAD.MOV.U32 R10, RZ, RZ, R0 ;  /* 0x000000ffff0a7224 */ /* 0x000fe400078e0000 */
[----:B------:R-:W-:-:S02]  /*0b90*/  IMAD.MOV R9, RZ, RZ, -R9 ;  /* 0x000000ffff097224 */ /* 0x000fc400078e0a09 */
[----:B------:R-:W-:Y:S01]  /*0ba0*/  @!P6 IMAD.IADD R5, R5, 0x1, -R7 ;  /* 0x000000010505e824 */ /* 0x000fe200078e0a07 */
[----:B------:R-:W-:Y:S01]  /*0bb0*/  ISETP.GE.AND P6, PT, R13, RZ, PT ;  /* 0x000000ff0d00720c */ /* 0x000fe20003fc6270 */
[----:B------:R-:W-:Y:S01]  /*0bc0*/  @!P2 IMAD.MOV R10, RZ, RZ, -R10 ;  /* 0x000000ffff0aa224 */ /* 0x000fe200078e0a0a */
[C---:B------:R-:W-:Y:S01]  /*0bd0*/  ISETP.GT.U32.AND P2, PT, R7.reuse, R8, PT ;  /* 0x000000080700720c */ /* 0x040fe20003f44070 */
[C---:B------:R-:W-:Y:S01]  /*0be0*/  IMAD R6, R7.reuse, R9, R6 ;  /* 0x0000000907067224 */ /* 0x040fe200078e0206 */
[----:B------:R-:W-:Y:S01]  /*0bf0*/  IABS R13, R13 ;  /* 0x0000000d000d7213 */ /* 0x000fe20000000000 */
[----:B------:R-:W-:Y:S01]  /*0c00*/  IMAD.MOV.U32 R15, RZ, RZ, R5 ;  /* 0x000000ffff0f7224 */ /* 0x000fe200078e0005 */
[----:B------:R-:W-:Y:S01]  /*0c10*/  IADD3 R9, R28, 0x1f6, RZ ;  /* 0x000001f61c097810 */ /* 0x000fe20007ffe0ff */
[----:B------:R-:W-:Y:S02]  /*0c20*/  @!P5 IMAD.IADD R4, R4, 0x1, -R7 ;  /* 0x000000010404d824 */ /* 0x000fe400078e0a07 */
[----:B------:R-:W-:Y:S01]  /*0c30*/  @!P0 IMAD.MOV R15, RZ, RZ, -R15 ;  /* 0x000000ffff0f8224 */ /* 0x000fe200078e0a0f */
[C---:B------:R-:W-:Y:S01]  /*0c40*/  ISETP.GT.U32.AND P0, PT, R7.reuse, R6, PT ;  /* 0x000000060700720c */ /* 0x040fe20003f04070 */
[----:B------:R-:W-:Y:S01]  /*0c50*/  @!P3 IMAD.MOV R12, RZ, RZ, -R12 ;  /* 0x000000ffff0cb224 */ /* 0x000fe200078e0a0c */
[----:B------:R-:W-:Y:S01]  /*0c60*/  ISETP.GT.U32.AND P5, PT, R7, R4, PT ;  /* 0x000000040700720c */ /* 0x000fe20003fa4070 */
[----:B------:R-:W-:Y:S01]  /*0c70*/  IMAD.HI.U32 R14, R27, R13, RZ ;  /* 0x0000000d1b0e7227 */ /* 0x000fe200078e00ff */
[----:B------:R-:W-:-:S02]  /*0c80*/  IABS R0, R9 ;  /* 0x0000000900007213 */ /* 0x000fc40000000000 */
[----:B------:R0:W-:Y:S01]  /*0c90*/  STL [R1+0x19c], R12 ;  /* 0x00019c0c01007387 */ /* 0x0001e20000100800 */
[--C-:B------:R-:W-:Y:S01]  /*0ca0*/  @!P2 IMAD.IADD R8, R8, 0x1, -R7.reuse ;  /* 0x000000010808a824 */ /* 0x100fe200078e0a07 */
[----:B------:R-:W-:Y:S01]  /*0cb0*/  ISETP.GE.AND P3, PT, R2, RZ, PT ;  /* 0x000000ff0200720c */ /* 0x000fe20003f66270 */
[----:B------:R-:W-:Y:S01]  /*0cc0*/  IMAD.MOV R14, RZ, RZ, -R14 ;  /* 0x000000ffff0e7224 */ /* 0x000fe200078e0a0e */
[----:B------:R1:W-:Y:S01]  /*0cd0*/  STL [R1+0xd8], R10 ;  /* 0x0000d80a01007387 */ /* 0x0003e20000100800 */
[----:B------:R-:W-:Y:S02]  /*0ce0*/  IADD3 R2, R28, 0x1f7, RZ ;  /* 0x000001f71c027810 */ /* 0x000fe40007ffe0ff */
[C---:B------:R-:W-:Y:S01]  /*0cf0*/  ISETP.GT.U32.AND P2, PT, R7.reuse, R8, PT ;  /* 0x000000080700720c */ /* 0x040fe20003f44070 */
[--C-:B------:R-:W-:Y:S01]  /*0d00*/  @!P0 IMAD.IADD R6, R6, 0x1, -R7.reuse ;  /* 0x0000000106068824 */ /* 0x100fe200078e0a07 */
[----:B------:R-:W-:Y:S01]  /*0d10*/  IABS R3, R2 ;  /* 0x0000000200037213 */ /* 0x000fe20000000000 */
[----:B------:R-:W-:Y:S01]  /*0d20*/  @!P5 IMAD.IADD R4, R4, 0x1, -R7 ;  /* 0x000000010404d824 */ /* 0x000fe200078e0a07 */
[----:B0-----:R-:W-:Y:S01]  /*0d30*/  IABS R12, R11 ;  /* 0x0000000b000c7213 */ /* 0x001fe20000000000 */
[----:B------:R0:W-:Y:S01]  /*0d40*/  STL [R1+0x8c], R15 ;  /* 0x00008c0f01007387 */ /* 0x0001e20000100800 */
[----:B------:R-:W-:Y:S01]  /*0d50*/  ISETP.GT.U32.AND P0, PT, R7, R6, PT ;  /* 0x000000060700720c */ /* 0x000fe20003f04070 */
[----:B------:R-:W-:Y:S01]  /*0d60*/  IMAD.MOV.U32 R16, RZ, RZ, R4 ;  /* 0x000000ffff107224 */ /* 0x000fe200078e0004 */
[----:B------:R-:W-:Y:S01]  /*0d70*/  ISETP.GE.AND P5, PT, R11, RZ, PT ;  /* 0x000000ff0b00720c */ /* 0x000fe20003fa6270 */
[----:B-1----:R-:W-:-:S04]  /*0d80*/  IMAD.HI.U32 R10, R27, R12, RZ ;  /* 0x0000000c1b0a7227 */ /* 0x002fc800078e00ff */
[C---:B------:R-:W-:Y:S02]  /*0d90*/  IMAD R11, R7.reuse, R14, R13 ;  /* 0x0000000e070b7224 */ /* 0x040fe400078e020d */
[----:B------:R-:W-:Y:S02]  /*0da0*/  IMAD.MOV R10, RZ, RZ, -R10 ;  /* 0x000000ffff0a7224 */ /* 0x000fe400078e0a0a */
[----:B------:R-:W-:Y:S01]  /*0db0*/  @!P2 IMAD.IADD R8, R8, 0x1, -R7 ;  /* 0x000000010808a824 */ /* 0x000fe200078e0a07 */
[C---:B------:R-:W-:Y:S01]  /*0dc0*/  ISETP.GT.U32.AND P2, PT, R7.reuse, R11, PT ;  /* 0x0000000b0700720c */ /* 0x040fe20003f44070 */
[----:B------:R-:W-:Y:S02]  /*0dd0*/  IMAD R12, R7, R10, R12 ;  /* 0x0000000a070c7224 */ /* 0x000fe400078e020c */
[----:B------:R-:W-:-:S04]  /*0de0*/  IMAD.HI.U32 R10, R27, R0, RZ ;  /* 0x000000001b0a7227 */ /* 0x000fc800078e00ff */
[----:B------:R-:W-:Y:S02]  /*0df0*/  IMAD.MOV R4, RZ, RZ, -R10 ;  /* 0x000000ffff047224 */ /* 0x000fe400078e0a0a */
[----:B------:R-:W-:Y:S02]  /*0e00*/  @!P0 IMAD.IADD R6, R6, 0x1, -R7 ;  /* 0x0000000106068824 */ /* 0x000fe400078e0a07 */
[----:B0-----:R-:W-:Y:S02]  /*0e10*/  IMAD.MOV.U32 R15, RZ, RZ, R8 ;  /* 0x000000ffff0f7224 */ /* 0x001fe400078e0008 */
[----:B------:R-:W-:Y:S01]  /*0e20*/  @!P1 IMAD.MOV R16, RZ, RZ, -R16 ;  /* 0x000000ffff109224 */ /* 0x000fe200078e0a10 */
[C---:B------:R-:W-:Y:S01]  /*0e30*/  ISETP.GT.U32.AND P1, PT, R7.reuse, R12, PT ;  /* 0x0000000c0700720c */ /* 0x040fe20003f24070 */
[----:B------:R-:W-:Y:S01]  /*0e40*/  IMAD R0, R7, R4, R0 ;  /* 0x0000000407007224 */ /* 0x000fe200078e0200 */
[----:B------:R-:W-:Y:S01]  /*0e50*/  IADD3 R4, R28, 0x1f4, RZ ;  /* 0x000001f41c047810 */ /* 0x000fe20007ffe0ff */
[----:B------:R-:W-:Y:S01]  /*0e60*/  IMAD.MOV.U32 R8, RZ, RZ, R6 ;  /* 0x000000ffff087224 */ /* 0x000fe200078e0006 */
[----:B------:R0:W-:Y:S01]  /*0e70*/  STL [R1+0x28], R16 ;  /* 0x0000281001007387 */ /* 0x0001e20000100800 */
[----:B------:R-:W-:Y:S01]  /*0e80*/  IMAD.HI.U32 R5, R27, R3, RZ ;  /* 0x000000031b057227 */ /* 0x000fe200078e00ff */
[----:B------:R-:W-:-:S03]  /*0e90*/  IABS R6, R4 ;  /* 0x0000000400067213 */ /* 0x000fc60000000000 */
[----:B------:R-:W-:Y:S02]  /*0ea0*/  @!P2 IMAD.IADD R11, R11, 0x1, -R7 ;  /* 0x000000010b0ba824 */ /* 0x000fe400078e0a07 */
[----:B------:R-:W-:Y:S01]  /*0eb0*/  @!P3 IMAD.MOV R8, RZ, RZ, -R8 ;  /* 0x000000ffff08b224 */ /* 0x000fe200078e0a08 */
[C---:B------:R-:W-:Y:S01]  /*0ec0*/  ISETP.GT.U32.AND P3, PT, R7.reuse, R0, PT ;  /* 0x000000000700720c */ /* 0x040fe20003f64070 */
[----:B------:R-:W-:Y:S01]  /*0ed0*/  IMAD.MOV R5, RZ, RZ, -R5 ;  /* 0x000000ffff057224 */ /* 0x000fe200078e0a05 */
[C---:B------:R-:W-:Y:S01]  /*0ee0*/  ISETP.GT.U32.AND P2, PT, R7.reuse, R11, PT ;  /* 0x0000000b0700720c */ /* 0x040fe20003f44070 */
[----:B------:R-:W-:Y:S01]  /*0ef0*/  @!P4 IMAD.MOV R15, RZ, RZ, -R15 ;  /* 0x000000ffff0fc224 */ /* 0x000fe200078e0a0f */
[----:B------:R-:W-:Y:S01]  /*0f00*/  ISETP.GE.AND P4, PT, R2, RZ, PT ;  /* 0x000000ff0200720c */ /* 0x000fe20003f86270 */
[----:B------:R-:W-:Y:S01]  /*0f10*/  IMAD R2, R7, R5, R3 ;  /* 0x0000000507027224 */ /* 0x000fe200078e0203 */
[----:B------:R-:W-:Y:S01]  /*0f20*/  IADD3 R3, R28, 0x1f5, RZ ;  /* 0x000001f51c037810 */ /* 0x000fe20007ffe0ff */
[----:B------:R-:W-:Y:S01]  /*0f30*/  @!P1 IMAD.IADD R12, R12, 0x1, -R7 ;  /* 0x000000010c0c9824 */ /* 0x000fe200078e0a07 */
[----:B------:R-:W-:Y:S01]  /*0f40*/  STL [R1+0x24], R15 ;  /* 0x0000240f01007387 */ /* 0x000fe20000100800 */
[----:B------:R-:W-:-:S02]  /*0f50*/  IADD3 R5, R28, 0x1f3, RZ ;  /* 0x000001f31c057810 */ /* 0x000fc40007ffe0ff */
[----:B------:R-:W-:Y:S01]  /*0f60*/  IABS R10, R3 ;  /* 0x00000003000a7213 */ /* 0x000fe20000000000 */
[----:B------:R1:W-:Y:S01]  /*0f70*/  STL [R1+0x20], R8 ;  /* 0x0000200801007387 */ /* 0x0003e20000100800 */
[C---:B------:R-:W-:Y:S01]  /*0f80*/  ISETP.GT.U32.AND P0, PT, R7.reuse, R2, PT ;  /* 0x000000020700720c */ /* 0x040fe20003f04070 */
[--C-:B------:R-:W-:Y:S01]  /*0f90*/  @!P3 IMAD.IADD R0, R0, 0x1, -R7.reuse ;  /* 0x000000010000b824 */ /* 0x100fe200078e0a07 */
[----:B------:R-:W-:Y:S01]  /*0fa0*/  ISETP.GT.U32.AND P1, PT, R7, R12, PT ;  /* 0x0000000c0700720c */ /* 0x000fe20003f24070 */
[----:B------:R-:W-:Y:S01]  /*0fb0*/  IMAD.HI.U32 R13, R27, R10, RZ ;  /* 0x0000000a1b0d7227 */ /* 0x000fe200078e00ff */
[----:B0-----:R-:W-:Y:S02]  /*0fc0*/  IADD3 R16, R28, 0x1ee, RZ ;  /* 0x000001ee1c107810 */ /* 0x001fe40007ffe0ff */
[----:B------:R-:W-:Y:S01]  /*0fd0*/  ISETP.GT.U32.AND P3, PT, R7, R0, PT ;  /* 0x000000000700720c */ /* 0x000fe20003f64070 */
[----:B------:R-:W-:Y:S01]  /*0fe0*/  @!P2 IMAD.IADD R11, R11, 0x1, -R7 ;  /* 0x000000010b0ba824 */ /* 0x000fe200078e0a07 */
[----:B------:R-:W-:Y:S01]  /*0ff0*/  ISETP.GE.AND P2, PT, R9, RZ, PT ;  /* 0x000000ff0900720c */ /* 0x000fe20003f46270 */
[----:B------:R-:W-:Y:S01]  /*1000*/  IMAD.MOV R13, RZ, RZ, -R13 ;  /* 0x000000ffff0d7224 */ /* 0x000fe200078e0a0d */
[----:B-1----:R-:W-:Y:S01]  /*1010*/  IABS R8, R5 ;  /* 0x0000000500087213 */ /* 0x002fe20000000000 */
[----:B------:R-:W-:-:S04]  /*1020*/  IMAD.HI.U32 R9, R27, R6, RZ ;  /* 0x000000061b097227 */ /* 0x000fc800078e00ff */
[C---:B------:R-:W-:Y:S02]  /*1030*/  IMAD R10, R7.reuse, R13, R10 ;  /* 0x0000000d070a7224 */ /* 0x040fe400078e020a */
[----:B------:R-:W-:Y:S02]  /*1040*/  IMAD.MOV R9, RZ, RZ, -R9 ;  /* 0x000000ffff097224 */ /* 0x000fe400078e0a09 */
[--C-:B------:R-:W-:Y:S02]  /*1050*/  @!P0 IMAD.IADD R2, R2, 0x1, -R7.reuse ;  /* 0x0000000102028824 */ /* 0x100fe400078e0a07 */
[--C-:B------:R-:W-:Y:S01]  /*1060*/  @!P1 IMAD.IADD R12, R12, 0x1, -R7.reuse ;  /* 0x000000010c0c9824 */ /* 0x100fe200078e0a07 */
[C---:B------:R-:W-:Y:S01]  /*1070*/  ISETP.GT.U32.AND P1, PT, R7.reuse, R10, PT ;  /* 0x0000000a0700720c */ /* 0x040fe20003f24070 */
[C---:B------:R-:W-:Y:S01]  /*1080*/  IMAD R6, R7.reuse, R9, R6 ;  /* 0x0000000907067224 */ /* 0x040fe200078e0206 */
[----:B------:R-:W-:Y:S01]  /*1090*/  ISETP.GT.U32.AND P0, PT, R7, R2, PT ;  /* 0x000000020700720c */ /* 0x000fe20003f04070 */
[----:B------:R-:W-:-:S02]  /*10a0*/  @!P3 IMAD.IADD R0, R0, 0x1, -R7 ;  /* 0x000000010000b824 */ /* 0x000fc400078e0a07 */
[----:B------:R-:W-:Y:S01]  /*10b0*/  IMAD.MOV.U32 R15, RZ, RZ, R11 ;  /* 0x000000ffff0f7224 */ /* 0x000fe200078e000b */
[----:B------:R-:W-:Y:S01]  /*10c0*/  ISETP.GT.U32.AND P3, PT, R7, R6, PT ;  /* 0x000000060700720c */ /* 0x000fe20003f64070 */
[----:B------:R-:W-:Y:S02]  /*10d0*/  IMAD.MOV.U32 R14, RZ, RZ, R12 ;  /* 0x000000ffff0e7224 */ /* 0x000fe400078e000c */
[----:B------:R-:W-:Y:S01]  /*10e0*/  @!P6 IMAD.MOV R15, RZ, RZ, -R15 ;  /* 0x000000ffff0fe224 */ /* 0x000fe200078e0a0f */
[----:B------:R-:W-:Y:S01]  /*10f0*/  ISETP.GE.AND P6, PT, R3, RZ, PT ;  /* 0x000000ff0300720c */ /* 0x000fe20003fc6270 */
[----:B------:R-:W-:Y:S01]  /*1100*/  IMAD.HI.U32 R11, R27, R8, RZ ;  /* 0x000000081b0b7227 */ /* 0x000fe200078e00ff */
[----:B------:R-:W-:Y:S02]  /*1110*/  IADD3 R3, R28, 0x1f2, RZ ;  /* 0x000001f21c037810 */ /* 0x000fe40007ffe0ff */
[----:B------:R0:W-:Y:S01]  /*1120*/  STL [R1+0x7ac], R15 ;  /* 0x0007ac0f01007387 */ /* 0x0001e20000100800 */
[----:B------:R-:W-:-:S02]  /*1130*/  @!P1 IMAD.IADD R10, R10, 0x1, -R7 ;  /* 0x000000010a0a9824 */ /* 0x000fc400078e0a07 */
[--C-:B------:R-:W-:Y:S01]  /*1140*/  @!P0 IMAD.IADD R2, R2, 0x1, -R7.reuse ;  /* 0x0000000102028824 */ /* 0x100fe200078e0a07 */
[----:B------:R-:W-:Y:S01]  /*1150*/  ISETP.GE.AND P0, PT, R5, RZ, PT ;  /* 0x000000ff0500720c */ /* 0x000fe20003f06270 */
[----:B------:R-:W-:Y:S01]  /*1160*/  @!P3 IMAD.IADD R6, R6, 0x1, -R7 ;  /* 0x000000010606b824 */ /* 0x000fe200078e0a07 */
[----:B------:R-:W-:Y:S01]  /*1170*/  ISETP.GT.U32.AND P1, PT, R7, R10, PT ;  /* 0x0000000a0700720c */ /* 0x000fe20003f24070 */
[----:B------:R-:W-:Y:S01]  /*1180*/  IMAD.MOV.U32 R13, RZ, RZ, R2 ;  /* 0x000000ffff0d7224 */ /* 0x000fe200078e0002 */
[----:B------:R-:W-:Y:S01]  /*1190*/  IABS R5, R3 ;  /* 0x0000000300057213 */ /* 0x000fe20000000000 */
[----:B------:R-:W-:Y:S01]  /*11a0*/  @!P5 IMAD.MOV R14, RZ, RZ, -R14 ;  /* 0x000000ffff0ed224 */ /* 0x000fe200078e0a0e */
[----:B------:R-:W-:Y:S01]  /*11b0*/  IADD3 R2, R28, 0x1f1, RZ ;  /* 0x000001f11c027810 */ /* 0x000fe20007ffe0ff */
[----:B------:R-:W-:Y:S01]  /*11c0*/  IMAD.MOV R11, RZ, RZ, -R11 ;  /* 0x000000ffff0b7224 */ /* 0x000fe200078e0a0b */
[----:B------:R-:W-:Y:S01]  /*11d0*/  ISETP.GE.AND P5, PT, R4, RZ, PT ;  /* 0x000000ff0400720c */ /* 0x000fe20003fa6270 */
[----:B------:R-:W-:Y:S01]  /*11e0*/  IMAD.HI.U32 R4, R27, R5, RZ ;  /* 0x000000051b047227 */ /* 0x000fe200078e00ff */
[C---:B------:R-:W-:Y:S01]  /*11f0*/  ISETP.GT.U32.AND P3, PT, R7.reuse, R6, PT ;  /* 0x000000060700720c */ /* 0x040fe20003f64070 */
[----:B------:R-:W-:Y:S01]  /*1200*/  STL [R1+0x7b0], R14 ;  /* 0x0007b00e01007387 */ /* 0x000fe20000100800 */
[----:B------:R-:W-:Y:S01]  /*1210*/  IABS R18, R2 ;  /* 0x0000000200127213 */ /* 0x000fe20000000000 */
[----:B------:R-:W-:Y:S01]  /*1220*/  IMAD R8, R7, R11, R8 ;  /* 0x0000000b07087224 */ /* 0x000fe200078e0208 */
[----:B0-----:R-:W-:Y:S01]  /*1230*/  IADD3 R15, R28, 0x1eb, RZ ;  /* 0x000001eb1c0f7810 */ /* 0x001fe20007ffe0ff */
[----:B------:R-:W-:-:S02]  /*1240*/  IMAD.MOV.U32 R12, RZ, RZ, R0 ;  /* 0x000000ffff0c7224 */ /* 0x000fc400078e0000 */
[----:B------:R-:W-:Y:S02]  /*1250*/  IMAD.MOV R4, RZ, RZ, -R4 ;  /* 0x000000ffff047224 */ /* 0x000fe400078e0a04 */
[----:B------:R-:W-:-:S04]  /*1260*/  IMAD.HI.U32 R0, R27, R18, RZ ;  /* 0x000000121b007227 */ /* 0x000fc800078e00ff */
[----:B------:R-:W-:Y:S01]  /*1270*/  @!P4 IMAD.MOV R13, RZ, RZ, -R13 ;  /* 0x000000ffff0dc224 */ /* 0x000fe200078e0a0d */
[----:B------:R-:W-:Y:S01]  /*1280*/  ISETP.GE.AND P4, PT, R3, RZ, PT ;  /* 0x000000ff0300720c */ /* 0x000fe20003f86270 */
[----:B------:R-:W-:Y:S01]  /*1290*/  @!P1 IMAD.IADD R10, R10, 0x1, -R7 ;  /* 0x000000010a0a9824 */ /* 0x000fe200078e0a07 */
[C---:B------:R-:W-:Y:S01]  /*12a0*/  ISETP.GT.U32.AND P1, PT, R7.reuse, R8, PT ;  /* 0x000000080700720c */ /* 0x040fe20003f24070 */
[----:B------:R-:W-:Y:S01]  /*12b0*/  @!P2 IMAD.MOV R12, RZ, RZ, -R12 ;  /* 0x000000ffff0ca224 */ /* 0x000fe200078e0a0c */
[----:B------:R0:W-:Y:S01]  /*12c0*/  STL [R1+0x7b4], R13 ;  /* 0x0007b40d01007387 */ /* 0x0001e20000100800 */
[C---:B------:R-:W-:Y:S01]  /*12d0*/  IMAD R5, R7.reuse, R4, R5 ;  /* 0x0000000407057224 */ /* 0x040fe200078e0205 */
[----:B------:R-:W-:Y:S01]  /*12e0*/  ISETP.GE.AND P2, PT, R2, RZ, PT ;  /* 0x000000ff0200720c */ /* 0x000fe20003f46270 */
[----:B------:R-:W-:Y:S01]  /*12f0*/  IMAD.MOV R0, RZ, RZ, -R0 ;  /* 0x000000ffff007224 */ /* 0x000fe200078e0a00 */
[----:B------:R1:W-:Y:S01]  /*1300*/  STL [R1+0x7b8], R12 ;  /* 0x0007b80c01007387 */ /* 0x0003e20000100800 */
[--C-:B------:R-:W-:Y:S01]  /*1310*/  @!P3 IMAD.IADD R6, R6, 0x1, -R7.reuse ;  /* 0x000000010606b824 */ /* 0x100fe200078e0a07 */
[C---:B------:R-:W-:Y:S01]  /*1320*/  ISETP.GT.U32.AND P3, PT, R7.reuse, R5, PT ;  /* 0x000000050700720c */ /* 0x040fe20003f64070 */
[C---:B------:R-:W-:Y:S01]  /*1330*/  IMAD R18, R7.reuse, R0, R18 ;  /* 0x0000000007127224 */ /* 0x040fe200078e0212 */
[C---:B------:R-:W-:Y:S01]  /*1340*/  IADD3 R2, R28.reuse, 0x1f0, RZ ;  /* 0x000001f01c027810 */ /* 0x040fe20007ffe0ff */
[----:B------:R-:W-:Y:S01]  /*1350*/  IMAD.MOV.U32 R11, RZ, RZ, R6 ;  /* 0x000000ffff0b7224 */ /* 0x000fe200078e0006 */
[----:B------:R-:W-:Y:S01]  /*1360*/  IADD3 R3, R28, 0x1ef, RZ ;  /* 0x000001ef1c037810 */ /* 0x000fe20007ffe0ff */
[----:B------:R-:W-:Y:S01]  /*1370*/  @!P1 IMAD.IADD R8, R8, 0x1, -R7 ;  /* 0x0000000108089824 */ /* 0x000fe200078e0a07 */
[----:B------:R-:W-:Y:S01]  /*1380*/  IABS R9, R2 ;  /* 0x0000000200097213 */ /* 0x000fe20000000000 */
[----:B------:R-:W-:Y:S01]  /*1390*/  @!P5 IMAD.MOV R11, RZ, RZ, -R11 ;  /* 0x000000ffff0bd224 */ /* 0x000fe200078e0a0b */
[----:B0-----:R-:W-:Y:S01]  /*13a0*/  IABS R13, R3 ;  /* 0x00000003000d7213 */ /* 0x001fe20000000000 */
[----:B-1----:R-:W-:Y:S01]  /*13b0*/  IMAD.MOV.U32 R12, RZ, RZ, R10 ;  /* 0x000000ffff0c7224 */ /* 0x002fe200078e000a */
[----:B------:R-:W-:Y:S01]  /*13c0*/  ISETP.GT.U32.AND P1, PT, R7, R8, PT ;  /* 0x000000080700720c */ /* 0x000fe20003f24070 */
[----:B------:R-:W-:Y:S01]  /*13d0*/  IMAD.HI.U32 R4, R27, R9, RZ ;  /* 0x000000091b047227 */ /* 0x000fe200078e00ff */
[----:B------:R-:W-:-:S02]  /*13e0*/  ISETP.GE.AND P5, PT, R2, RZ, PT ;  /* 0x000000ff0200720c */ /* 0x000fc40003fa6270 */
[C---:B------:R-:W-:Y:S01]  /*13f0*/  IADD3 R2, R28.reuse, 0x1ec, RZ ;  /* 0x000001ec1c027810 */ /* 0x040fe20007ffe0ff */
[----:B------:R-:W-:Y:S01]  /*1400*/  @!P6 IMAD.MOV R12, RZ, RZ, -R12 ;  /* 0x000000ffff0ce224 */ /* 0x000fe200078e0a0c */
[----:B------:R-:W-:Y:S01]  /*1410*/  ISETP.GT.U32.AND P6, PT, R7, R18, PT ;  /* 0x000000120700720c */ /* 0x000fe20003fc4070 */
[--C-:B------:R-:W-:Y:S01]  /*1420*/  @!P3 IMAD.IADD R5, R5, 0x1, -R7.reuse ;  /* 0x000000010505b824 */ /* 0x100fe200078e0a07 */
[----:B------:R-:W-:Y:S01]  /*1430*/  IABS R14, R2 ;  /* 0x00000002000e7213 */ /* 0x000fe20000000000 */
[----:B------:R-:W-:Y:S01]  /*1440*/  IMAD.MOV R4, RZ, RZ, -R4 ;  /* 0x000000ffff047224 */ /* 0x000fe200078e0a04 */
[----:B------:R0:W-:Y:S01]  /*1450*/  STL [R1+0x7bc], R12 ;  /* 0x0007bc0c01007387 */ /* 0x0001e20000100800 */
[----:B------:R-:W-:Y:S01]  /*1460*/  IMAD.HI.U32 R0, R27, R13, RZ ;  /* 0x0000000d1b007227 */ /* 0x000fe200078e00ff */
[----:B------:R-:W-:Y:S02]  /*1470*/  ISETP.GT.U32.AND P3, PT, R7, R5, PT ;  /* 0x000000050700720c */ /* 0x000fe40003f64070 */
[----:B------:R-:W-:Y:S01]  /*1480*/  IADD3 R10, R28, 0x1ea, RZ ;  /* 0x000001ea1c0a7810 */ /* 0x000fe20007ffe0ff */
[----:B------:R-:W-:Y:S01]  /*1490*/  @!P1 IMAD.IADD R8, R8, 0x1, -R7 ;  /* 0x0000000108089824 */ /* 0x000fe200078e0a07 */
[----:B------:R-:W-:Y:S01]  /*14a0*/  ISETP.GE.AND P1, PT, R3, RZ, PT ;  /* 0x000000ff0300720c */ /* 0x000fe20003f26270 */
[----:B------:R-:W-:Y:S01]  /*14b0*/  IMAD R9, R7, R4, R9 ;  /* 0x0000000407097224 */ /* 0x000fe200078e0209 */
[----:B------:R-:W-:Y:S01]  /*14c0*/  IABS R3, R16 ;  /* 0x0000001000037213 */ /* 0x000fe20000000000 */
[--C-:B------:R-:W-:Y:S01]  /*14d0*/  @!P6 IMAD.IADD R18, R18, 0x1, -R7.reuse ;  /* 0x000000011212e824 */ /* 0x100fe200078e0a07 */
[----:B0-----:R-:W-:Y:S01]  /*14e0*/  IABS R12, R17 ;  /* 0x00000011000c7213 */ /* 0x001fe20000000000 */
[----:B------:R-:W-:Y:S01]  /*14f0*/  IMAD.MOV R0, RZ, RZ, -R0 ;  /* 0x000000ffff007224 */ /* 0x000fe200078e0a00 */
[----:B------:R-:W-:Y:S01]  /*1500*/  IABS R4, R15 ;  /* 0x0000000f00047213 */ /* 0x000fe20000000000 */
[----:B------:R-:W-:Y:S01]  /*1510*/  IMAD.HI.U32 R6, R27, R3, RZ ;  /* 0x000000031b067227 */ /* 0x000fe200078e00ff */
[----:B------:R-:W-:Y:S01]  /*1520*/  ISETP.GT.U32.AND P6, PT, R7, R18, PT ;  /* 0x000000120700720c */ /* 0x000fe20003fc4070 */
[----:B------:R0:W-:Y:S02]  /*1530*/  STL [R1+0x7c0], R11 ;  /* 0x0007c00b01007387 */ /* 0x0001e40000100800 */
[----:B------:R-:W-:Y:S01]  /*1540*/  @!P3 IMAD.IADD R5, R5, 0x1, -R7 ;  /* 0x000000010505b824 */ /* 0x000fe200078e0a07 */
[C---:B------:R-:W-:Y:S01]  /*1550*/  ISETP.GT.U32.AND P3, PT, R7.reuse, R9, PT ;  /* 0x000000090700720c */ /* 0x040fe20003f64070 */
[----:B------:R-:W-:Y:S01]  /*1560*/  IMAD R13, R7, R0, R13 ;  /* 0x00000000070d7224 */ /* 0x000fe200078e020d */
[----:B------:R-:W-:Y:S01]  /*1570*/  IABS R0, R10 ;  /* 0x0000000a00007213 */ /* 0x000fe20000000000 */
[----:B------:R-:W-:-:S02]  /*1580*/  IMAD.MOV R6, RZ, RZ, -R6 ;  /* 0x000000ffff067224 */ /* 0x000fc400078e0a06 */
[----:B------:R-:W-:-:S04]  /*1590*/  IMAD.HI.U32 R20, R27, R12, RZ ;  /* 0x0000000c1b147227 */ /* 0x000fc800078e00ff */
[----:B------:R-:W-:Y:S01]  /*15a0*/  @!P6 IMAD.IADD R18, R18, 0x1, -R7 ;  /* 0x000000011212e824 */ /* 0x000fe200078e0a07 */
[C---:B------:R-:W-:Y:S01]  /*15b0*/  ISETP.GT.U32.AND P6, PT, R7.reuse, R13, PT ;  /* 0x0000000d0700720c */ /* 0x040fe20003fc4070 */
[----:B------:R-:W-:Y:S02]  /*15c0*/  IMAD R3, R7, R6, R3 ;  /* 0x0000000607037224 */ /* 0x000fe400078e0203 */
[----:B------:R-:W-:Y:S02]  /*15d0*/  IMAD.MOV R20, RZ, RZ, -R20 ;  /* 0x000000ffff147224 */ /* 0x000fe400078e0a14 */
[----:B------:R-:W-:Y:S01]  /*15e0*/  @!P3 IMAD.IADD R9, R9, 0x1, -R7 ;  /* 0x000000010909b824 */ /* 0x000fe200078e0a07 */
[C---:B------:R-:W-:Y:S01]  /*15f0*/  ISETP.GT.U32.AND P3, PT, R7.reuse, R3, PT ;  /* 0x000000030700720c */ /* 0x040fe20003f64070 */
[----:B------:R-:W-:Y:S02]  /*1600*/  IMAD R12, R7, R20, R12 ;  /* 0x00000014070c7224 */ /* 0x000fe400078e020c */
[----:B------:R-:W-:-:S04]  /*1610*/  IMAD.HI.U32 R19, R27, R14, RZ ;  /* 0x0000000e1b137227 */ /* 0x000fc800078e00ff */
[----:B------:R-:W-:Y:S01]  /*1620*/  @!P6 IMAD.IADD R13, R13, 0x1, -R7 ;  /* 0x000000010d0de824 */ /* 0x000fe200078e0a07 */
[----:B------:R-:W-:Y:S01]  /*1630*/  ISETP.GT.U32.AND P6, PT, R7, R12, PT ;  /* 0x0000000c0700720c */ /* 0x000fe20003fc4070 */
[----:B------:R-:W-:-:S04]  /*1640*/  IMAD.HI.U32 R6, R27, R4, RZ ;  /* 0x000000041b067227 */ /* 0x000fc800078e00ff */
[----:B------:R-:W-:Y:S02]  /*1650*/  IMAD.MOV R19, RZ, RZ, -R19 ;  /* 0x000000ffff137224 */ /* 0x000fe400078e0a13 */
[----:B------:R-:W-:Y:S01]  /*1660*/  @!P3 IMAD.IADD R3, R3, 0x1, -R7 ;  /* 0x000000010303b824 */ /* 0x000fe200078e0a07 */
[C---:B------:R-:W-:Y:S01]  /*1670*/  ISETP.GT.U32.AND P3, PT, R7.reuse, R9, PT ;  /* 0x000000090700720c */ /* 0x040fe20003f64070 */
[----:B------:R-:W-:Y:S01]  /*1680*/  IMAD.MOV.U32 R21, RZ, RZ, R8 ;  /* 0x000000ffff157224 */ /* 0x000fe200078e0008 */
[----:B------:R-:W-:Y:S01]  /*1690*/  IADD3 R8, R28, 0x1e8, RZ ;  /* 0x000001e81c087810 */ /* 0x000fe20007ffe0ff */
[----:B------:R-:W-:Y:S02]  /*16a0*/  IMAD.MOV R20, RZ, RZ, -R6 ;  /* 0x000000ffff147224 */ /* 0x000fe400078e0a06 */
[C---:B------:R-:W-:Y:S02]  /*16b0*/  IMAD R6, R7.reuse, R19, R14 ;  /* 0x0000001307067224 */ /* 0x040fe400078e020e */
[----:B------:R-:W-:Y:S01]  /*16c0*/  @!P0 IMAD.MOV R21, RZ, RZ, -R21 ;  /* 0x000000ffff158224 */ /* 0x000fe200078e0a15 */
[C---:B------:R-:W-:Y:S01]  /*16d0*/  ISETP.GT.U32.AND P0, PT, R7.reuse, R13, PT ;  /* 0x0000000d0700720c */ /* 0x040fe20003f04070 */
[----:B------:R-:W-:Y:S01]  /*16e0*/  @!P6 IMAD.IADD R12, R12, 0x1, -R7 ;  /* 0x000000010c0ce824 */ /* 0x000fe200078e0a07 */
[----:B------:R-:W-:Y:S01]  /*16f0*/  ISETP.GT.U32.AND P6, PT, R7, R3, PT ;  /* 0x000000030700720c */ /* 0x000fe20003fc4070 */
[----:B0-----:R-:W-:Y:S01]  /*1700*/  IMAD.HI.U32 R11, R27, R0, RZ ;  /* 0x000000001b0b7227 */ /* 0x001fe200078e00ff */
[----:B------:R-:W-:Y:S03]  /*1710*/  STL [R1+0x1c], R21 ;  /* 0x00001c1501007387 */ /* 0x000fe60000100800 */
[----:B------:R-:W-:Y:S01]  /*1720*/  @!P2 IMAD.MOV R18, RZ, RZ, -R18 ;  /* 0x000000ffff12a224 */ /* 0x000fe200078e0a12 */
[C---:B------:R-:W-:Y:S01]  /*1730*/  ISETP.GT.U32.AND P2, PT, R7.reuse, R6, PT ;  /* 0x000000060700720c */ /* 0x040fe20003f44070 */
[----:B------:R-:W-:-:S02]  /*1740*/  IMAD R4, R7, R20, R4 ;  /* 0x0000001407047224 */ /* 0x000fc400078e0204 */
[----:B------:R-:W-:Y:S01]  /*1750*/  IMAD.MOV.U32 R19, RZ, RZ, R5 ;  /* 0x000000ffff137224 */ /* 0x000fe200078e0005 */
[----:B------:R-:W-:Y:S01]  /*1760*/  IABS R5, R8 ;  /* 0x0000000800057213 */ /* 0x000fe20000000000 */
[----:B------:R-:W-:Y:S01]  /*1770*/  IMAD.MOV R14, RZ, RZ, -R11 ;  /* 0x000000ffff0e7224 */ /* 0x000fe200078e0a0b */
[----:B------:R-:W-:Y:S01]  /*1780*/  IADD3 R11, R28, 0x1e9, RZ ;  /* 0x000001e91c0b7810 */ /* 0x000fe20007ffe0ff */
[----:B------:R-:W-:Y:S01]  /*1790*/  @!P3 IMAD.IADD R9, R9, 0x1, -R7 ;  /* 0x000000010909b824 */ /* 0x000fe200078e0a07 */
[C---:B------:R-:W-:Y:S01]  /*17a0*/  ISETP.GT.U32.AND P3, PT, R7.reuse, R4, PT ;  /* 0x000000040700720c */ /* 0x040fe20003f64070 */
[----:B------:R-:W-:Y:S01]  /*17b0*/  @!P4 IMAD.MOV R19, RZ, RZ, -R19 ;  /* 0x000000ffff13c224 */ /* 0x000fe200078e0a13 */
[C---:B------:R-:W-:Y:S01]  /*17c0*/  ISETP.GT.U32.AND P4, PT, R7.reuse, R12, PT ;  /* 0x0000000c0700720c */ /* 0x040fe20003f84070 */
[----:B------:R-:W-:Y:S01]  /*17d0*/  IMAD R0, R7, R14, R0 ;  /* 0x0000000e07007224 */ /* 0x000fe200078e0200 */
[----:B------:R-:W-:Y:S01]  /*17e0*/  IABS R14, R11 ;  /* 0x0000000b000e7213 */ /* 0x000fe20000000000 */
[--C-:B------:R-:W-:Y:S01]  /*17f0*/  @!P0 IMAD.IADD R13, R13, 0x1, -R7.reuse ;  /* 0x000000010d0d8824 */ /* 0x100fe200078e0a07 */
[----:B------:R-:W-:Y:S01]  /*1800*/  STL [R1+0xc], R19 ;  /* 0x00000c1301007387 */ /* 0x000fe20000100800 */
[--C-:B------:R-:W-:Y:S01]  /*1810*/  @!P6 IMAD.IADD R3, R3, 0x1, -R7.reuse ;  /* 0x000000010303e824 */ /* 0x100fe200078e0a07 */
[----:B------:R-:W-:Y:S01]  /*1820*/  ISETP.GE.AND P0, PT, R16, RZ, PT ;  /* 0x000000ff1000720c */ /* 0x000fe20003f06270 */
[----:B------:R-:W-:Y:S01]  /*1830*/  @!P2 IMAD.IADD R6, R6, 0x1, -R7 ;  /* 0x000000010606a824 */ /* 0x000fe200078e0a07 */
[----:B------:R0:W-:Y:S01]  /*1840*/  STL [R1+0x7a8], R18 ;  /* 0x0007a81201007387 */ /* 0x0001e20000100800 */
[----:B------:R-:W-:Y:S01]  /*1850*/  ISETP.GT.U32.AND P6, PT, R7, R0, PT ;  /* 0x000000000700720c */ /* 0x000fe20003fc4070 */
[----:B------:R-:W-:Y:S01]  /*1860*/  IMAD.MOV.U32 R20, RZ, RZ, R9 ;  /* 0x000000ffff147224 */ /* 0x000fe200078e0009 */
[----:B------:R-:W-:Y:S01]  /*1870*/  ISETP.GE.AND P2, PT, R2, RZ, PT ;  /* 0x000000ff0200720c */ /* 0x000fe20003f46270 */
[----:B------:R-:W-:Y:S01]  /*1880*/  IMAD.HI.U32 R16, R27, R5, RZ ;  /* 0x000000051b107227 */ /* 0x000fe200078e00ff */
[----:B------:R-:W-:-:S03]  /*1890*/  IADD3 R9, R28, 0x1e7, RZ ;  /* 0x000001e71c097810 */ /* 0x000fc60007ffe0ff */
[----:B------:R-:W-:Y:S01]  /*18a0*/  @!P5 IMAD.MOV R20, RZ, RZ, -R20 ;  /* 0x000000ffff14d224 */ /* 0x000fe200078e0a14 */
[----:B------:R-:W-:Y:S01]  /*18b0*/  ISETP.GT.U32.AND P5, PT, R7, R6, PT ;  /* 0x000000060700720c */ /* 0x000fe20003fa4070 */
[----:B0-----:R-:W-:-:S03]  /*18c0*/  IMAD.HI.U32 R18, R27, R14, RZ ;  /* 0x0000000e1b127227 */ /* 0x001fc600078e00ff */
[----:B------:R-:W-:Y:S01]  /*18d0*/  STL [R1+0x8], R20 ;  /* 0x0000081401007387 */ /* 0x000fe20000100800 */
[----:B------:R-:W-:Y:S02]  /*18e0*/  IMAD.MOV R18, RZ, RZ, -R18 ;  /* 0x000000ffff127224 */ /* 0x000fe400078e0a12 */
[----:B------:R-:W-:Y:S01]  /*18f0*/  @!P3 IMAD.IADD R4, R4, 0x1, -R7 ;  /* 0x000000010404b824 */ /* 0x000fe200078e0a07 */
[----:B------:R-:W-:Y:S01]  /*1900*/  ISETP.GE.AND P3, PT, R15, RZ, PT ;  /* 0x000000ff0f00720c */ /* 0x000fe20003f66270 */
[----:B------:R-:W-:Y:S02]  /*1910*/  IMAD.MOV.U32 R19, RZ, RZ, R13 ;  /* 0x000000ffff137224 */ /* 0x000fe400078e000d */
[----:B------:R-:W-:Y:S02]  /*1920*/  IMAD R2, R7, R18, R14 ;  /* 0x0000001207027224 */ /* 0x000fe400078e020e */
[----:B------:R-:W-:Y:S01]  /*1930*/  IMAD.MOV.U32 R13, RZ, RZ, R3 ;  /* 0x000000ffff0d7224 */ /* 0x000fe200078e0003 */
[----:B------:R-:W-:Y:S01]  /*1940*/  IADD3 R3, R28, 0x1e6, RZ ;  /* 0x000001e61c037810 */ /* 0x000fe20007ffe0ff */
[----:B------:R-:W-:Y:S01]  /*1950*/  @!P4 IMAD.IADD R12, R12, 0x1, -R7 ;  /* 0x000000010c0cc824 */ /* 0x000fe200078e0a07 */
[----:B------:R-:W-:Y:S01]  /*1960*/  ISETP.GE.AND P4, PT, R17, RZ, PT ;  /* 0x000000ff1100720c */ /* 0x000fe20003f86270 */
[----:B------:R-:W-:-:S02]  /*1970*/  IMAD.MOV R16, RZ, RZ, -R16 ;  /* 0x000000ffff107224 */ /* 0x000fc400078e0a10 */
[----:B------:R-:W-:Y:S01]  /*1980*/  @!P1 IMAD.MOV R19, RZ, RZ, -R19 ;  /* 0x000000ffff139224 */ /* 0x000fe200078e0a13 */
[C---:B------:R-:W-:Y:S01]  /*1990*/  ISETP.GT.U32.AND P1, PT, R7.reuse, R4, PT ;  /* 0x000000040700720c */ /* 0x040fe20003f24070 */
[----:B------:R-:W-:Y:S02]  /*19a0*/  @!P6 IMAD.IADD R0, R0, 0x1, -R7 ;  /* 0x000000010000e824 */ /* 0x000fe400078e0a07 */
[----:B------:R-:W-:Y:S01]  /*19b0*/  @!P0 IMAD.MOV R13, RZ, RZ, -R13 ;  /* 0x000000ffff0d8224 */ /* 0x000fe200078e0a0d */
[C---:B------:R-:W-:Y:S01]  /*19c0*/  ISETP.GT.U32.AND P0, PT, R7.reuse, R2, PT ;  /* 0x000000020700720c */ /* 0x040fe20003f04070 */
[C---:B------:R-:W-:Y:S01]  /*19d0*/  IMAD R5, R7.reuse, R16, R5 ;  /* 0x0000001007057224 */ /* 0x040fe200078e0205 */
[C---:B------:R-:W-:Y:S01]  /*19e0*/  ISETP.GT.U32.AND P6, PT, R7.reuse, R0, PT ;  /* 0x000000000700720c */ /* 0x040fe20003fc4070 */
[--C-:B------:R-:W-:Y:S01]  /*19f0*/  @!P5 IMAD.IADD R6, R6, 0x1, -R7.reuse ;  /* 0x000000010606d824 */ /* 0x100fe200078e0a07 */
[----:B------:R-:W-:Y:S01]  /*1a00*/  STL [R1+0x4], R19 ;  /* 0x0000041301007387 */ /* 0x000fe20000100800 */
[----:B------:R-:W-:Y:S01]  /*1a10*/  @!P4 IMAD.MOV R12, RZ, RZ, -R12 ;  /* 0x000000ffff0cc224 */ /* 0x000fe200078e0a0c */
[----:B------:R-:W-:Y:S01]  /*1a20*/  ISETP.GT.U32.AND P5, PT, R7, R5, PT ;  /* 0x000000050700720c */ /* 0x000fe20003fa4070 */
[----:B------:R-:W-:Y:S01]  /*1a30*/  IMAD.MOV.U32 R14, RZ, RZ, R6 ;  /* 0x000000ffff0e7224 */ /* 0x000fe200078e0006 */
[----:B------:R0:W-:Y:S01]  /*1a40*/  STL [R1+0x73c], R13 ;  /* 0x00073c0d01007387 */ /* 0x0001e20000100800 */
[--C-:B------:R-:W-:Y:S01]  /*1a50*/  @!P1 IMAD.IADD R4, R4, 0x1, -R7.reuse ;  /* 0x0000000104049824 */ /* 0x100fe200078e0a07 */
[----:B------:R-:W-:Y:S01]  /*1a60*/  ISETP.GE.AND P4, PT, R10, RZ, PT ;  /* 0x000000ff0a00720c */ /* 0x000fe20003f86270 */
[----:B------:R-:W-:Y:S01]  /*1a70*/  @!P2 IMAD.MOV R14, RZ, RZ, -R14 ;  /* 0x000000ffff0ea224 */ /* 0x000fe200078e0a0e */
[----:B------:R-:W-:Y:S01]  /*1a80*/  ISETP.GE.AND P1, PT, R11, RZ, PT ;  /* 0x000000ff0b00720c */ /* 0x000fe20003f26270 */
[--C-:B------:R-:W-:Y:S01]  /*1a90*/  @!P0 IMAD.IADD R2, R2, 0x1, -R7.reuse ;  /* 0x0000000102028824 */ /* 0x100fe200078e0a07 */
[----:B------:R1:W-:Y:S01]  /*1aa0*/  STL [R1+0x748], R12 ;  /* 0x0007480c01007387 */ /* 0x0003e20000100800 */
[----:B------:R-:W-:Y:S01]  /*1ab0*/  @!P6 IMAD.IADD R0, R0, 0x1, -R7 ;  /* 0x000000010000e824 */ /* 0x000fe200078e0a07 */
[----:B------:R-:W-:-:S02]  /*1ac0*/  IABS R10, R3 ;  /* 0x00000003000a7213 */ /* 0x000fc40000000000 */
[----:B0-----:R-:W-:Y:S01]  /*1ad0*/  IABS R13, R9 ;  /* 0x00000009000d7213 */ /* 0x001fe20000000000 */
[----:B------:R-:W-:Y:S01]  /*1ae0*/  @!P5 IMAD.IADD R5, R5, 0x1, -R7 ;  /* 0x000000010505d824 */ /* 0x000fe200078e0a07 */
[----:B------:R-:W-:Y:S01]  /*1af0*/  ISETP.GT.U32.AND P2, PT, R7, R2, PT ;  /* 0x000000020700720c */ /* 0x000fe20003f44070 */
[----:B------:R0:W-:Y:S01]  /*1b00*/  STL [R1+0x78c], R14 ;  /* 0x00078c0e01007387 */ /* 0x0001e20000100800 */
[----:B------:R-:W-:Y:S01]  /*1b10*/  ISETP.GE.AND P6, PT, R8, RZ, PT ;  /* 0x000000ff0800720c */ /* 0x000fe20003fc6270 */
[----:B------:R-:W-:Y:S01]  /*1b20*/  IMAD.HI.U32 R11, R27, R13, RZ ;  /* 0x0000000d1b0b7227 */ /* 0x000fe200078e00ff */
[----:B------:R-:W-:Y:S02]  /*1b30*/  ISETP.GT.U32.AND P5, PT, R7, R5, PT ;  /* 0x000000050700720c */ /* 0x000fe40003fa4070 */
[----:B------:R-:W-:Y:S01]  /*1b40*/  ISETP.GE.AND P0, PT, R9, RZ, PT ;  /* 0x000000ff0900720c */ /* 0x000fe20003f06270 */
[----:B------:R-:W-:Y:S01]  /*1b50*/  IMAD.MOV R11, RZ, RZ, -R11 ;  /* 0x000000ffff0b7224 */ /* 0x000fe200078e0a0b */
[----:B------:R-:W-:Y:S01]  /*1b60*/  IADD3 R9, R28, 0x1e1, RZ ;  /* 0x000001e11c097810 */ /* 0x000fe20007ffe0ff */
[----:B-1----:R-:W-:-:S02]  /*1b70*/  IMAD.MOV.U32 R12, RZ, RZ, R4 ;  /* 0x000000ffff0c7224 */ /* 0x002fc400078e0004 */
[----:B------:R-:W-:Y:S01]  /*1b80*/  IMAD R13, R7, R11, R13 ;  /* 0x0000000b070d7224 */ /* 0x000fe200078e020d */
[----:B0-----:R-:W-:Y:S01]  /*1b90*/  IABS R14, R9 ;  /* 0x00000009000e7213 */ /* 0x001fe20000000000 */
[----:B------:R-:W-:Y:S01]  /*1ba0*/  IMAD.MOV.U32 R4, RZ, RZ, R0 ;  /* 0x000000ffff047224 */ /* 0x000fe200078e0000 */
[----:B------:R-:W-:Y:S01]  /*1bb0*/  IADD3 R0, R28, 0x1e4, RZ ;  /* 0x000001e41c007810 */ /* 0x000fe20007ffe0ff */
[----:B------:R-:W-:-:S03]  /*1bc0*/  IMAD.HI.U32 R8, R27, R10, RZ ;  /* 0x0000000a1b087227 */ /* 0x000fc600078e00ff */
[----:B------:R-:W-:Y:S01]  /*1bd0*/  IABS R6, R0 ;  /* 0x0000000000067213 */ /* 0x000fe20000000000 */
[----:B------:R-:W-:Y:S01]  /*1be0*/  @!P4 IMAD.MOV R4, RZ, RZ, -R4 ;  /* 0x000000ffff04c224 */ /* 0x000fe200078e0a04 */
[----:B------:R-:W-:Y:S01]  /*1bf0*/  ISETP.GT.U32.AND P4, PT, R7, R13, PT ;  /* 0x0000000d0700720c */ /* 0x000fe20003f84070 */
[----:B------:R-:W-:Y:S01]  /*1c00*/  @!P3 IMAD.MOV R12, RZ, RZ, -R12 ;  /* 0x000000ffff0cb224 */ /* 0x000fe200078e0a0c */
[----:B------:R-:W-:Y:S01]  /*1c10*/  ISETP.GE.AND P3, PT, R3, RZ, PT ;  /* 0x000000ff0300720c */ /* 0x000fe20003f66270 */
[----:B------:R-:W-:Y:S01]  /*1c20*/  IMAD.MOV R8, RZ, RZ, -R8 ;  /* 0x000000ffff087224 */ /* 0x000fe200078e0a08 */
[----:B------:R-:W-:Y:S01]  /*1c30*/  IADD3 R3, R28, 0x1e3, RZ ;  /* 0x000001e31c037810 */ /* 0x000fe20007ffe0ff */
[--C-:B------:R-:W-:Y:S01]  /*1c40*/  @!P2 IMAD.IADD R2, R2, 0x1, -R7.reuse ;  /* 0x000000010202a824 */ /* 0x100fe200078e0a07 */
[----:B------:R0:W-:Y:S01]  /*1c50*/  STL [R1+0x790], R12 ;  /* 0x0007900c01007387 */ /* 0x0001e20000100800 */
[----:B------:R-:W-:Y:S01]  /*1c60*/  IMAD R10, R7, R8, R10 ;  /* 0x00000008070a7224 */ /* 0x000fe200078e020a */
[----:B------:R-:W-:Y:S01]  /*1c70*/  IABS R8, R3 ;  /* 0x0000000300087213 */ /* 0x000fe20000000000 */
[--C-:B------:R-:W-:Y:S01]  /*1c80*/  @!P5 IMAD.IADD R5, R5, 0x1, -R7.reuse ;  /* 0x000000010505d824 */ /* 0x100fe200078e0a07 */
[----:B------:R1:W-:Y:S02]  /*1c90*/  STL [R1+0x798], R4 ;  /* 0x0007980401007387 */ /* 0x0003e40000100800 */
[----:B------:R-:W-:Y:S01]  /*1ca0*/  ISETP.GT.U32.AND P5, PT, R7, R10, PT ;  /* 0x0000000a0700720c */ /* 0x000fe20003fa4070 */
[----:B------:R-:W-:-:S02]  /*1cb0*/  @!P4 IMAD.IADD R13, R13, 0x1, -R7 ;  /* 0x000000010d0dc824 */ /* 0x000fc400078e0a07 */
[----:B------:R-:W-:Y:S01]  /*1cc0*/  @!P6 IMAD.MOV R5, RZ, RZ, -R5 ;  /* 0x000000ffff05e224 */ /* 0x000fe200078e0a05 */
[----:B0-----:R-:W-:Y:S02]  /*1cd0*/  IADD3 R12, R28, 0x1e5, RZ ;  /* 0x000001e51c0c7810 */ /* 0x001fe40007ffe0ff */
[----:B------:R-:W-:Y:S01]  /*1ce0*/  ISETP.GT.U32.AND P4, PT, R7, R13, PT ;  /* 0x0000000d0700720c */ /* 0x000fe20003f84070 */
[----:B-1----:R-:W-:Y:S01]  /*1cf0*/  IMAD.MOV.U32 R4, RZ, RZ, R2 ;  /* 0x000000ffff047224 */ /* 0x002fe200078e0002 */
[----:B------:R-:W-:Y:S01]  /*1d00*/  ISETP.GE.AND P2, PT, R12, RZ, PT ;  /* 0x000000ff0c00720c */ /* 0x000fe20003f46270 */
[----:B------:R-:W-:Y:S01]  /*1d10*/  IMAD.HI.U32 R2, R27, R6, RZ ;  /* 0x000000061b027227 */ /* 0x000fe200078e00ff */
[----:B------:R-:W-:Y:S02]  /*1d20*/  IABS R12, R12 ;  /* 0x0000000c000c7213 */ /* 0x000fe40000000000 */
[----:B------:R-:W-:Y:S01]  /*1d30*/  ISETP.GE.AND P6, PT, R3, RZ, PT ;  /* 0x000000ff0300720c */ /* 0x000fe20003fc6270 */
[----:B------:R-:W-:Y:S01]  /*1d40*/  @!P1 IMAD.MOV R4, RZ, RZ, -R4 ;  /* 0x000000ffff049224 */ /* 0x000fe200078e0a04 */
[----:B------:R-:W-:Y:S01]  /*1d50*/  ISETP.GE.AND P1, PT, R0, RZ, PT ;  /* 0x000000ff0000720c */ /* 0x000fe20003f26270 */
[----:B------:R-:W-:-:S02]  /*1d60*/  @!P5 IMAD.IADD R10, R10, 0x1, -R7 ;  /* 0x000000010a0ad824 */ /* 0x000fc400078e0a07 */
[----:B------:R-:W-:Y:S01]  /*1d70*/  IMAD.HI.U32 R0, R27, R8, RZ ;  /* 0x000000081b007227 */ /* 0x000fe200078e00ff */
[----:B------:R0:W-:Y:S02]  /*1d80*/  STL [R1+0x7a4], R4 ;  /* 0x0007a40401007387 */ /* 0x0001e40000100800 */
[----:B------:R-:W-:Y:S01]  /*1d90*/  ISETP.GT.U32.AND P5, PT, R7, R10, PT ;  /* 0x0000000a0700720c */ /* 0x000fe20003fa4070 */
[----:B------:R-:W-:Y:S01]  /*1da0*/  @!P4 IMAD.IADD R13, R13, 0x1, -R7 ;  /* 0x000000010d0dc824 */ /* 0x000fe200078e0a07 */
[----:B------:R1:W-:Y:S01]  /*1db0*/  STL [R1+0x7a0], R5 ;  /* 0x0007a00501007387 */ /* 0x0003e20000100800 */
[----:B------:R-:W-:Y:S01]  /*1dc0*/  IMAD.MOV R3, RZ, RZ, -R0 ;  /* 0x000000ffff037224 */ /* 0x000fe200078e0a00 */
[C---:B------:R-:W-:Y:S01]  /*1dd0*/  IADD3 R0, R28.reuse, 0x1e2, RZ ;  /* 0x000001e21c007810 */ /* 0x040fe20007ffe0ff */
[----:B------:R-:W-:Y:S02]  /*1de0*/  IMAD.MOV R2, RZ, RZ, -R2 ;  /* 0x000000ffff027224 */ /* 0x000fe400078e0a02 */
[----:B------:R-:W-:Y:S01]  /*1df0*/  IMAD R8, R7, R3, R8 ;  /* 0x0000000307087224 */ /* 0x000fe200078e0208 */
[----:B------:R-:W-:Y:S01]  /*1e00*/  IABS R3, R0 ;  /* 0x0000000000037213 */ /* 0x000fe20000000000 */
[----:B0-----:R-:W-:Y:S01]  /*1e10*/  IMAD.HI.U32 R4, R27, R12, RZ ;  /* 0x0000000c1b047227 */ /* 0x001fe200078e00ff */
[----:B-1----:R-:W-:-:S03]  /*1e20*/  IADD3 R5, R28, 0x1e0, RZ ;  /* 0x000001e01c057810 */ /* 0x002fc60007ffe0ff */
[----:B------:R-:W-:Y:S02]  /*1e30*/  IMAD.MOV R4, RZ, RZ, -R4 ;  /* 0x000000ffff047224 */ /* 0x000fe400078e0a04 */
[----:B------:R-:W-:Y:S01]  /*1e40*/  IMAD.MOV.U32 R15, RZ, RZ, R13 ;  /* 0x000000ffff0f7224 */ /* 0x000fe200078e000d */
[----:B------:R-:W-:Y:S01]  /*1e50*/  IABS R11, R5 ;  /* 0x00000005000b7213 */ /* 0x000fe20000000000 */
[C---:B------:R-:W-:Y:S02]  /*1e60*/  IMAD R12, R7.reuse, R4, R12 ;  /* 0x00000004070c7224 */ /* 0x040fe400078e020c */
[C---:B------:R-:W-:Y:S01]  /*1e70*/  IMAD R6, R7.reuse, R2, R6 ;  /* 0x0000000207067224 */ /* 0x040fe200078e0206 */
[----:B------:R-:W-:Y:S01]  /*1e80*/  IADD3 R2, R28, 0x1df, RZ ;  /* 0x000001df1c027810 */ /* 0x000fe20007ffe0ff */
[----:B------:R-:W-:Y:S01]  /*1e90*/  @!P0 IMAD.MOV R15, RZ, RZ, -R15 ;  /* 0x000000ffff0f8224 */ /* 0x000fe200078e0a0f */
[C---:B------:R-:W-:Y:S01]  /*1ea0*/  ISETP.GT.U32.AND P4, PT, R7.reuse, R12, PT ;  /* 0x0000000c0700720c */ /* 0x040fe20003f84070 */
[----:B------:R-:W-:Y:S01]  /*1eb0*/  @!P5 IMAD.IADD R10, R10, 0x1, -R7 ;  /* 0x000000010a0ad824 */ /* 0x000fe200078e0a07 */
[C---:B------:R-:W-:Y:S01]  /*1ec0*/  ISETP.GT.U32.AND P0, PT, R7.reuse, R8, PT ;  /* 0x000000080700720c */ /* 0x040fe20003f04070 */
[----:B------:R-:W-:Y:S01]  /*1ed0*/  IMAD.MOV.U32 R13, RZ, RZ, R14 ;  /* 0x000000ffff0d7224 */ /* 0x000fe200078e000e */
[----:B------:R-:W-:Y:S01]  /*1ee0*/  ISETP.GT.U32.AND P5, PT, R7, R6, PT ;  /* 0x000000060700720c */ /* 0x000fe20003fa4070 */
[----:B------:R-:W-:Y:S01]  /*1ef0*/  IMAD.HI.U32 R14, R27, R3, RZ ;  /* 0x000000031b0e7227 */ /* 0x000fe200078e00ff */
[----:B------:R0:W-:Y:S01]  /*1f00*/  STL [R1+0x79c], R15 ;  /* 0x00079c0f01007387 */ /* 0x0001e20000100800 */
[----:B------:R-:W-:-:S02]  /*1f10*/  IABS R4, R2 ;  /* 0x0000000200047213 */ /* 0x000fc40000000000 */
[----:B------:R-:W-:-:S04]  /*1f20*/  IMAD.MOV R14, RZ, RZ, -R14 ;  /* 0x000000ffff0e7224 */ /* 0x000fc800078e0a0e */
[--C-:B------:R-:W-:Y:S02]  /*1f30*/  @!P4 IMAD.IADD R12, R12, 0x1, -R7.reuse ;  /* 0x000000010c0cc824 */ /* 0x100fe400078e0a07 */
[--C-:B------:R-:W-:Y:S02]  /*1f40*/  @!P0 IMAD.IADD R8, R8, 0x1, -R7.reuse ;  /* 0x0000000108088824 */ /* 0x100fe400078e0a07 */
[----:B0-----:R-:W-:Y:S01]  /*1f50*/  IMAD.MOV.U32 R15, RZ, RZ, R10 ;  /* 0x000000ffff0f7224 */ /* 0x001fe200078e000a */
[C---:B------:R-:W-:Y:S01]  /*1f60*/  ISETP.GT.U32.AND P4, PT, R7.reuse, R12, PT ;  /* 0x0000000c0700720c */ /* 0x040fe20003f84070 */
[----:B------:R-:W-:Y:S01]  /*1f70*/  @!P5 IMAD.IADD R6, R6, 0x1, -R7 ;  /* 0x000000010606d824 */ /* 0x000fe200078e0a07 */
[C---:B------:R-:W-:Y:S01]  /*1f80*/  ISETP.GT.U32.AND P0, PT, R7.reuse, R8, PT ;  /* 0x000000080700720c */ /* 0x040fe20003f04070 */
[----:B------:R-:W-:Y:S01]  /*1f90*/  @!P3 IMAD.MOV R15, RZ, RZ, -R15 ;  /* 0x000000ffff0fb224 */ /* 0x000fe200078e0a0f */
[----:B------:R-:W-:Y:S01]  /*1fa0*/  ISETP.GE.AND P3, PT, R0, RZ, PT ;  /* 0x000000ff0000720c */ /* 0x000fe20003f66270 */
[C---:B------:R-:W-:Y:S01]  /*1fb0*/  IMAD R0, R7.reuse, R14, R3 ;  /* 0x0000000e07007224 */ /* 0x040fe200078e0203 */
[----:B------:R-:W-:Y:S01]  /*1fc0*/  ISETP.GT.U32.AND P5, PT, R7, R6, PT ;  /* 0x000000060700720c */ /* 0x000fe20003fa4070 */
[----:B------:R-:W-:Y:S01]  /*1fd0*/  IMAD.MOV.U32 R10, RZ, RZ, R11 ;  /* 0x000000ffff0a7224 */ /* 0x000fe200078e000b */
[----:B------:R0:W-:Y:S01]  /*1fe0*/  STL [R1+0x794], R15 ;  /* 0x0007940f01007387 */ /* 0x0001e20000100800 */
[----:B------:R-:W-:-:S04]  /*1ff0*/  IMAD.HI.U32 R14, R27, R13, RZ ;  /* 0x0000000d1b0e7227 */ /* 0x000fc800078e00ff */
[----:B------:R-:W-:Y:S01]  /*2000*/  @!P4 IMAD.IADD R12, R12, 0x1, -R7 ;  /* 0x000000010c0cc824 */ /* 0x000fe200078e0a07 */
[----:B------:R-:W-:Y:S01]  /*2010*/  ISETP.GT.U32.AND P4, PT, R7, R0, PT ;  /* 0x000000000700720c */ /* 0x000fe20003f84070 */
[----:B------:R-:W-:-:S04]  /*2020*/  IMAD.HI.U32 R3, R27, R10, RZ ;  /* 0x0000000a1b037227 */ /* 0x000fc800078e00ff */
[----:B------:R-:W-:-:S04]  /*2030*/  IMAD.HI.U32 R11, R27, R4, RZ ;  /* 0x000000041b0b7227 */ /* 0x000fc800078e00ff */
[----:B------:R-:W-:Y:S02]  /*2040*/  IMAD.MOV R3, RZ, RZ, -R3 ;  /* 0x000000ffff037224 */ /* 0x000fe400078e0a03 */
[----:B------:R-:W-:Y:S02]  /*2050*/  IMAD.MOV R14, RZ, RZ, -R14 ;  /* 0x000000ffff0e7224 */ /* 0x000fe400078e0a0e */
[----:B------:R-:W-:Y:S02]  /*2060*/  IMAD.MOV R11, RZ, RZ, -R11 ;  /* 0x000000ffff0b7224 */ /* 0x000fe400078e0a0b */
[----:B------:R-:W-:Y:S01]  /*2070*/  IMAD R10, R7, R3, R10 ;  /* 0x00000003070a7224 */ /* 0x000fe200078e020a */
[----:B------:R-:W-:Y:S01]  /*2080*/  IADD3 R3, R28, 0x1de, RZ ;  /* 0x000001de1c037810 */ /* 0x000fe20007ffe0ff */
[--C-:B------:R-:W-:Y:S02]  /*2090*/  @!P0 IMAD.IADD R8, R8, 0x1, -R7.reuse ;  /* 0x0000000108088824 */ /* 0x100fe400078e0a07 */
[----:B------:R-:W-:Y:S01]  /*20a0*/  @!P5 IMAD.IADD R6, R6, 0x1, -R7 ;  /* 0x000000010606d824 */ /* 0x000fe200078e0a07 */
[----:B------:R-:W-:Y:S01]  /*20b0*/  ISETP.GE.AND P5, PT, R9, RZ, PT ;  /* 0x000000ff0900720c */ /* 0x000fe20003fa6270 */
[----:B0-----:R-:W-:Y:S01]  /*20c0*/  IMAD.MOV.U32 R15, RZ, RZ, R12 ;  /* 0x000000ffff0f7224 */ /* 0x001fe200078e000c */
[C---:B------:R-:W-:Y:S01]  /*20d0*/  ISETP.GT.U32.AND P0, PT, R7.reuse, R10, PT ;  /* 0x0000000a0700720c */ /* 0x040fe20003f04070 */
[----:B------:R-:W-:-:S02]  /*20e0*/  IMAD R9, R7, R14, R13 ;  /* 0x0000000e07097224 */ /* 0x000fc400078e020d */
[----:B------:R-:W-:Y:S02]  /*20f0*/  @!P4 IMAD.IADD R0, R0, 0x1, -R7 ;  /* 0x000000010000c824 */ /* 0x000fe400078e0a07 */
[C---:B------:R-:W-:Y:S01]  /*2100*/  IMAD R4, R7.reuse, R11, R4 ;  /* 0x0000000b07047224 */ /* 0x040fe200078e0204 */
[----:B------:R-:W-:Y:S01]  /*2110*/  IABS R11, R3 ;  /* 0x00000003000b7213 */ /* 0x000fe20000000000 */
[----:B------:R-:W-:Y:S01]  /*2120*/  IMAD.MOV.U32 R12, RZ, RZ, R8 ;  /* 0x000000ffff0c7224 */ /* 0x000fe200078e0008 */
[C---:B------:R-:W-:Y:S01]  /*2130*/  ISETP.GT.U32.AND P4, PT, R7.reuse, R0, PT ;  /* 0x000000000700720c */ /* 0x040fe20003f84070 */
[----:B------:R-:W-:Y:S01]  /*2140*/  @!P2 IMAD.MOV R15, RZ, RZ, -R15 ;  /* 0x000000ffff0fa224 */ /* 0x000fe200078e0a0f */
[C---:B------:R-:W-:Y:S01]  /*2150*/  ISETP.GT.U32.AND P2, PT, R7.reuse, R9, PT ;  /* 0x000000090700720c */ /* 0x040fe20003f44070 */
[----:B------:R-:W-:Y:S01]  /*2160*/  @!P6 IMAD.MOV R12, RZ, RZ, -R12 ;  /* 0x000000ffff0ce224 */ /* 0x000fe200078e0a0c */
[----:B------:R-:W-:Y:S01]  /*2170*/  ISETP.GT.U32.AND P6, PT, R7, R4, PT ;  /* 0x000000040700720c */ /* 0x000fe20003fc4070 */
[----:B------:R-:W-:Y:S01]  /*2180*/  IMAD.MOV.U32 R13, RZ, RZ, R6 ;  /* 0x000000ffff0d7224 */ /* 0x000fe200078e0006 */
[----:B------:R-:W-:Y:S01]  /*2190*/  STL [R1+0x778], R15 ;  /* 0x0007780f01007387 */ /* 0x000fe20000100800 */
[----:B------:R-:W-:-:S02]  /*21a0*/  IMAD.MOV.U32 R6, RZ, RZ, R11 ;  /* 0x000000ffff067224 */ /* 0x000fc400078e000b */
[----:B------:R-:W-:Y:S01]  /*21b0*/  @!P1 IMAD.MOV R13, RZ, RZ, -R13 ;  /* 0x000000ffff0d9224 */ /* 0x000fe200078e0a0d */
[----:B------:R-:W-:Y:S01]  /*21c0*/  ISETP.GE.AND P1, PT, R5, RZ, PT ;  /* 0x000000ff0500720c */ /* 0x000fe20003f26270 */
[--C-:B------:R-:W-:Y:S01]  /*21d0*/  @!P0 IMAD.IADD R10, R10, 0x1, -R7.reuse ;  /* 0x000000010a0a8824 */ /* 0x100fe200078e0a07 */
[----:B------:R-:W-:Y:S01]  /*21e0*/  IADD3 R5, R28, 0x1dd, RZ ;  /* 0x000001dd1c057810 */ /* 0x000fe20007ffe0ff */
[--C-:B------:R-:W-:Y:S01]  /*21f0*/  @!P4 IMAD.IADD R0, R0, 0x1, -R7.reuse ;  /* 0x000000010000c824 */ /* 0x100fe200078e0a07 */
[----:B------:R-:W-:Y:S01]  /*2200*/  ISETP.GE.AND P4, PT, R2, RZ, PT ;  /* 0x000000ff0200720c */ /* 0x000fe20003f86270 */
[--C-:B------:R-:W-:Y:S01]  /*2210*/  @!P2 IMAD.IADD R9, R9, 0x1, -R7.reuse ;  /* 0x000000010909a824 */ /* 0x100fe200078e0a07 */
[----:B------:R-:W-:Y:S01]  /*2220*/  IABS R11, R5 ;  /* 0x00000005000b7213 */ /* 0x000fe20000000000 */
[----:B------:R-:W-:Y:S01]  /*2230*/  @!P6 IMAD.IADD R4, R4, 0x1, -R7 ;  /* 0x000000010404e824 */ /* 0x000fe200078e0a07 */
[C---:B------:R-:W-:Y:S01]  /*2240*/  ISETP.GT.U32.AND P6, PT, R7.reuse, R10, PT ;  /* 0x0000000a0700720c */ /* 0x040fe20003fc4070 */
[----:B------:R-:W-:Y:S01]  /*2250*/  STL [R1+0x780], R13 ;  /* 0x0007800d01007387 */ /* 0x000fe20000100800 */
[----:B------:R-:W-:Y:S01]  /*2260*/  ISETP.GT.U32.AND P0, PT, R7, R9, PT ;  /* 0x000000090700720c */ /* 0x000fe20003f04070 */
[----:B------:R-:W-:Y:S01]  /*2270*/  IMAD.HI.U32 R2, R27, R11, RZ ;  /* 0x0000000b1b027227 */ /* 0x000fe200078e00ff */
[----:B------:R-:W-:Y:S01]  /*2280*/  ISETP.GE.AND P2, PT, R3, RZ, PT ;  /* 0x000000ff0300720c */ /* 0x000fe20003f46270 */
[----:B------:R0:W-:Y:S01]  /*2290*/  STL [R1+0x784], R12 ;  /* 0x0007840c01007387 */ /* 0x0001e20000100800 */
[----:B------:R-:W-:Y:S01]  /*22a0*/  IADD3 R3, R28, 0x1dc, RZ ;  /* 0x000001dc1c037810 */ /* 0x000fe20007ffe0ff */
[----:B------:R-:W-:-:S04]  /*22b0*/  IMAD.HI.U32 R8, R27, R6, RZ ;  /* 0x000000061b087227 */ /* 0x000fc800078e00ff */
[----:B------:R-:W-:Y:S02]  /*22c0*/  IMAD.MOV R2, RZ, RZ, -R2 ;  /* 0x000000ffff027224 */ /* 0x000fe400078e0a02 */
[----:B------:R-:W-:Y:S02]  /*22d0*/  IMAD.MOV R8, RZ, RZ, -R8 ;  /* 0x000000ffff087224 */ /* 0x000fe400078e0a08 */
[----:B0-----:R-:W-:Y:S01]  /*22e0*/  IMAD.MOV.U32 R12, RZ, RZ, R0 ;  /* 0x000000ffff0c7224 */ /* 0x001fe200078e0000 */
[C---:B------:R-:W-:Y:S01]  /*22f0*/  IADD3 R0, R28.reuse, 0x1db, RZ ;  /* 0x000001db1c007810 */ /* 0x040fe20007ffe0ff */
[C---:B------:R-:W-:Y:S02]  /*2300*/  IMAD R11, R7.reuse, R2, R11 ;  /* 0x00000002070b7224 */ /* 0x040fe400078e020b */
[----:B------:R-:W-:Y:S01]  /*2310*/  @!P3 IMAD.MOV R12, RZ, RZ, -R12 ;  /* 0x000000ffff0cb224 */ /* 0x000fe200078e0a0c */
[C---:B------:R-:W-:Y:S01]  /*2320*/  ISETP.GT.U32.AND P3, PT, R7.reuse, R4, PT ;  /* 0x000000040700720c */ /* 0x040fe20003f64070 */
[C---:B------:R-:W-:Y:S01]  /*2330*/  IMAD R6, R7.reuse, R8, R6 ;  /* 0x0000000807067224 */ /* 0x040fe200078e0206 */
[----:B------:R-:W-:Y:S01]  /*2340*/  IADD3 R8, R28, 0x1da, RZ ;  /* 0x000001da1c087810 */ /* 0x000fe20007ffe0ff */
[--C-:B------:R-:W-:Y:S01]  /*2350*/  @!P6 IMAD.IADD R10, R10, 0x1, -R7.reuse ;  /* 0x000000010a0ae824 */ /* 0x100fe200078e0a07 */
[----:B------:R-:W-:Y:S01]  /*2360*/  ISETP.GT.U32.AND P6, PT, R7, R11, PT ;  /* 0x0000000b0700720c */ /* 0x000fe20003fc4070 */
[----:B------:R-:W-:Y:S01]  /*2370*/  @!P0 IMAD.IADD R9, R9, 0x1, -R7 ;  /* 0x0000000109098824 */ /* 0x000fe200078e0a07 */
[----:B------:R-:W-:Y:S01]  /*2380*/  ISETP.GT.U32.AND P0, PT, R7, R6, PT ;  /* 0x000000060700720c */ /* 0x000fe20003f04070 */
[----:B------:R0:W-:Y:S01]  /*2390*/  STL [R1+0x788], R12 ;  /* 0x0007880c01007387 */ /* 0x0001e20000100800 */
[----:B------:R-:W-:Y:S01]  /*23a0*/  IABS R13, R8 ;  /* 0x00000008000d7213 */ /* 0x000fe20000000000 */
[----:B------:R-:W-:Y:S01]  /*23b0*/  IMAD.MOV.U32 R15, RZ, RZ, R9 ;  /* 0x000000ffff0f7224 */ /* 0x000fe200078e0009 */
[----:B------:R-:W-:Y:S01]  /*23c0*/  IABS R2, R0 ;  /* 0x0000000000027213 */ /* 0x000fe20000000000 */
[----:B------:R-:W-:-:S02]  /*23d0*/  @!P1 IMAD.MOV R10, RZ, RZ, -R10 ;  /* 0x000000ffff0a9224 */ /* 0x000fc400078e0a0a */
[----:B------:R-:W-:Y:S01]  /*23e0*/  @!P3 IMAD.IADD R4, R4, 0x1, -R7 ;  /* 0x000000010404b824 */ /* 0x000fe200078e0a07 */
[----:B------:R-:W-:Y:S01]  /*23f0*/  ISETP.GE.AND P3, PT, R5, RZ, PT ;  /* 0x000000ff0500720c */ /* 0x000fe20003f66270 */
[----:B------:R-:W-:Y:S01]  /*2400*/  IMAD.MOV.U32 R5, RZ, RZ, R13 ;  /* 0x000000ffff057224 */ /* 0x000fe200078e000d */
[----:B0-----:R-:W-:Y:S01]  /*2410*/  IABS R12, R3 ;  /* 0x00000003000c7213 */ /* 0x001fe20000000000 */
[----:B------:R-:W-:Y:S02]  /*2420*/  @!P6 IMAD.IADD R11, R11, 0x1, -R7 ;  /* 0x000000010b0be824 */ /* 0x000fe400078e0a07 */
[----:B------:R-:W-:-:S03]  /*2430*/  IMAD.HI.U32 R14, R27, R2, RZ ;  /* 0x000000021b0e7227 */ /* 0x000fc600078e00ff */
[----:B------:R-:W-:Y:S01]  /*2440*/  ISETP.GT.U32.AND P6, PT, R7, R11, PT ;  /* 0x0000000b0700720c */ /* 0x000fe20003fc4070 */
[----:B------:R-:W-:-:S04]  /*2450*/  IMAD.HI.U32 R13, R27, R12, RZ ;  /* 0x0000000c1b0d7227 */ /* 0x000fc800078e00ff */
[----:B------:R-:W-:Y:S02]  /*2460*/  IMAD.MOV R13, RZ, RZ, -R13 ;  /* 0x000000ffff0d7224 */ /* 0x000fe400078e0a0d */
[----:B------:R-:W-:Y:S01]  /*2470*/  @!P0 IMAD.IADD R6, R6, 0x1, -R7 ;  /* 0x0000000106068824 */ /* 0x000fe200078e0a07 */
[----:B------:R-:W-:Y:S01]  /*2480*/  ISETP.GE.AND P0, PT, R3, RZ, PT ;  /* 0x000000ff0300720c */ /* 0x000fe20003f06270 */
[----:B------:R-:W-:-:S04]  /*2490*/  IMAD.HI.U32 R3, R27, R5, RZ ;  /* 0x000000051b037227 */ /* 0x000fc800078e00ff */
[----:B------:R-:W-:Y:S02]  /*24a0*/  IMAD.MOV R9, RZ, RZ, -R14 ;  /* 0x000000ffff097224 */ /* 0x000fe400078e0a0e */
[C---:B------:R-:W-:Y:S01]  /*24b0*/  IMAD R12, R7.reuse, R13, R12 ;  /* 0x0000000d070c7224 */ /* 0x040fe200078e020c */
[C---:B------:R-:W-:Y:S01]  /*24c0*/  IADD3 R13, R28.reuse, 0x1d9, RZ ;  /* 0x000001d91c0d7810 */ /* 0x040fe20007ffe0ff */
[----:B------:R-:W-:Y:S01]  /*24d0*/  @!P5 IMAD.MOV R15, RZ, RZ, -R15 ;  /* 0x000000ffff0fd224 */ /* 0x000fe200078e0a0f */
[C---:B------:R-:W-:Y:S01]  /*24e0*/  ISETP.GT.U32.AND P5, PT, R7.reuse, R6, PT ;  /* 0x000000060700720c */ /* 0x040fe20003fa4070 */
[----:B------:R-:W-:Y:S01]  /*24f0*/  IMAD.MOV R3, RZ, RZ, -R3 ;  /* 0x000000ffff037224 */ /* 0x000fe200078e0a03 */
[C---:B------:R-:W-:Y:S01]  /*2500*/  ISETP.GT.U32.AND P1, PT, R7.reuse, R12, PT ;  /* 0x0000000c0700720c */ /* 0x040fe20003f24070 */
[C---:B------:R-:W-:Y:S01]  /*2510*/  IMAD R2, R7.reuse, R9, R2 ;  /* 0x0000000907027224 */ /* 0x040fe200078e0202 */
[----:B------:R0:W-:Y:S01]  /*2520*/  STL [R1+0x77c], R15 ;  /* 0x00077c0f01007387 */ /* 0x0001e20000100800 */
[C---:B------:R-:W-:Y:S01]  /*2530*/  IMAD R5, R7.reuse, R3, R5 ;  /* 0x0000000307057224 */ /* 0x040fe200078e0205 */
[----:B------:R-:W-:Y:S01]  /*2540*/  IABS R3, R13 ;  /* 0x0000000d00037213 */ /* 0x000fe20000000000 */
[----:B------:R-:W-:Y:S01]  /*2550*/  @!P4 IMAD.MOV R4, RZ, RZ, -R4 ;  /* 0x000000ffff04c224 */ /* 0x000fe200078e0a04 */
[----:B------:R-:W-:Y:S01]  /*2560*/  ISETP.GT.U32.AND P4, PT, R7, R2, PT ;  /* 0x000000020700720c */ /* 0x000fe20003f84070 */
[--C-:B------:R-:W-:Y:S01]  /*2570*/  @!P6 IMAD.IADD R11, R11, 0x1, -R7.reuse ;  /* 0x000000010b0be824 */ /* 0x100fe200078e0a07 */
[----:B------:R-:W-:Y:S01]  /*2580*/  ISETP.GT.U32.AND P6, PT, R7, R5, PT ;  /* 0x000000050700720c */ /* 0x000fe20003fc4070 */
[----:B------:R-:W-:Y:S01]  /*2590*/  STL [R1+0x76c], R10 ;  /* 0x00076c0a01007387 */ /* 0x000fe20000100800 */
[----:B------:R-:W-:Y:S01]  /*25a0*/  IADD3 R9, R28, 0x1d7, RZ ;  /* 0x000001d71c097810 */ /* 0x000fe20007ffe0ff */
[--C-:B------:R-:W-:Y:S01]  /*25b0*/  @!P5 IMAD.IADD R6, R6, 0x1, -R7.reuse ;  /* 0x000000010606d824 */ /* 0x100fe200078e0a07 */
[----:B------:R-:W-:Y:S01]  /*25c0*/  ISETP.GE.AND P5, PT, R0, RZ, PT ;  /* 0x000000ff0000720c */ /* 0x000fe20003fa6270 */
[----:B------:R-:W-:Y:S01]  /*25d0*/  @!P1 IMAD.IADD R12, R12, 0x1, -R7 ;  /* 0x000000010c0c9824 */ /* 0x000fe200078e0a07 */
[----:B------:R-:W-:Y:S01]  /*25e0*/  IADD3 R0, R28, 0x1d8, RZ ;  /* 0x000001d81c007810 */ /* 0x000fe20007ffe0ff */
[----:B------:R1:W-:Y:S01]  /*25f0*/  STL [R1+0x770], R4 ;  /* 0x0007700401007387 */ /* 0x0003e20000100800 */
[----:B------:R-:W-:Y:S01]  /*2600*/  ISETP.GE.AND P1, PT, R8, RZ, PT ;  /* 0x000000ff0800720c */ /* 0x000fe20003f26270 */
[----:B------:R-:W-:Y:S01]  /*2610*/  IMAD.HI.U32 R8, R27, R3, RZ ;  /* 0x000000031b087227 */ /* 0x000fe200078e00ff */
[----:B0-----:R-:W-:-:S03]  /*2620*/  IABS R15, R9 ;  /* 0x00000009000f7213 */ /* 0x001fc60000000000 */
[--C-:B------:R-:W-:Y:S01]  /*2630*/  @!P4 IMAD.IADD R2, R2, 0x1, -R7.reuse ;  /* 0x000000010202c824 */ /* 0x100fe200078e0a07 */
[----:B------:R-:W-:Y:S01]  /*2640*/  ISETP.GT.U32.AND P4, PT, R7, R12, PT ;  /* 0x0000000c0700720c */ /* 0x000fe20003f84070 */
[----:B------:R-:W-:Y:S01]  /*2650*/  @!P6 IMAD.IADD R5, R5, 0x1, -R7 ;  /* 0x000000010505e824 */ /* 0x000fe200078e0a07 */
[----:B-1----:R-:W-:Y:S01]  /*2660*/  IABS R4, R0 ;  /* 0x0000000000047213 */ /* 0x002fe20000000000 */
[----:B------:R-:W-:Y:S01]  /*2670*/  IMAD.MOV.U32 R10, RZ, RZ, R6 ;  /* 0x000000ffff0a7224 */ /* 0x000fe200078e0006 */
[----:B------:R-:W-:Y:S01]  /*2680*/  ISETP.GT.U32.AND P6, PT, R7, R2, PT ;  /* 0x000000020700720c */ /* 0x000fe20003fc4070 */
[----:B------:R-:W-:Y:S02]  /*2690*/  IMAD.MOV R8, RZ, RZ, -R8 ;  /* 0x000000ffff087224 */ /* 0x000fe400078e0a08 */
[----:B------:R-:W-:-:S04]  /*26a0*/  IMAD.HI.U32 R6, R27, R4, RZ ;  /* 0x000000041b067227 */ /* 0x000fc800078e00ff */
[C---:B------:R-:W-:Y:S01]  /*26b0*/  IMAD R3, R7.reuse, R8, R3 ;  /* 0x0000000807037224 */ /* 0x040fe200078e0203 */
[----:B------:R-:W-:Y:S01]  /*26c0*/  IADD3 R8, R28, 0x1d6, RZ ;  /* 0x000001d61c087810 */ /* 0x000fe20007ffe0ff */
[----:B------:R-:W-:Y:S02]  /*26d0*/  IMAD.MOV R6, RZ, RZ, -R6 ;  /* 0x000000ffff067224 */ /* 0x000fe400078e0a06 */
[--C-:B------:R-:W-:Y:S01]  /*26e0*/  @!P4 IMAD.IADD R12, R12, 0x1, -R7.reuse ;  /* 0x000000010c0cc824 */ /* 0x100fe200078e0a07 */
[C---:B------:R-:W-:Y:S01]  /*26f0*/  ISETP.GT.U32.AND P4, PT, R7.reuse, R3, PT ;  /* 0x000000030700720c */ /* 0x040fe20003f84070 */
[C---:B------:R-:W-:Y:S01]  /*2700*/  IMAD R4, R7.reuse, R6, R4 ;  /* 0x0000000607047224 */ /* 0x040fe200078e0204 */
[----:B------:R-:W-:Y:S01]  /*2710*/  IABS R6, R8 ;  /* 0x0000000800067213 */ /* 0x000fe20000000000 */
[----:B------:R-:W-:Y:S02]  /*2720*/  @!P6 IMAD.IADD R2, R2, 0x1, -R7 ;  /* 0x000000010202e824 */ /* 0x000fe400078e0a07 */
[----:B------:R-:W-:Y:S01]  /*2730*/  @!P2 IMAD.MOV R10, RZ, RZ, -R10 ;  /* 0x000000ffff0aa224 */ /* 0x000fe200078e0a0a */
[----:B------:R-:W-:Y:S01]  /*2740*/  ISETP.GT.U32.AND P6, PT, R7, R4, PT ;  /* 0x000000040700720c */ /* 0x000fe20003fc4070 */
[----:B------:R-:W-:Y:S01]  /*2750*/  IMAD.HI.U32 R16, R27, R15, RZ ;  /* 0x0000000f1b107227 */ /* 0x000fe200078e00ff */
[----:B------:R-:W-:-:S02]  /*2760*/  ISETP.GT.U32.AND P2, PT, R7, R5, PT ;  /* 0x000000050700720c */ /* 0x000fc40003f44070 */
[----:B------:R0:W-:Y:S01]  /*2770*/  STL [R1+0x774], R10 ;  /* 0x0007740a01007387 */ /* 0x0001e20000100800 */
[----:B------:R-:W-:Y:S02]  /*2780*/  IMAD.MOV R16, RZ, RZ, -R16 ;  /* 0x000000ffff107224 */ /* 0x000fe400078e0a10 */
[----:B------:R-:W-:Y:S01]  /*2790*/  @!P4 IMAD.IADD R3, R3, 0x1, -R7 ;  /* 0x000000010303c824 */ /* 0x000fe200078e0a07 */
[----:B------:R-:W-:Y:S01]  /*27a0*/  ISETP.GE.AND P4, PT, R0, RZ, PT ;  /* 0x000000ff0000720c */ /* 0x000fe20003f86270 */
[----:B------:R-:W-:-:S04]  /*27b0*/  IMAD.HI.U32 R14, R27, R6, RZ ;  /* 0x000000061b0e7227 */ /* 0x000fc800078e00ff */
[----:B------:R-:W-:Y:S01]  /*27c0*/  @!P6 IMAD.IADD R4, R4, 0x1, -R7 ;  /* 0x000000010404e824 */ /* 0x000fe200078e0a07 */
[C---:B------:R-:W-:Y:S01]  /*27d0*/  ISETP.GT.U32.AND P6, PT, R7.reuse, R3, PT ;  /* 0x000000030700720c */ /* 0x040fe20003fc4070 */
[C---:B------:R-:W-:Y:S01]  /*27e0*/  IMAD R0, R7.reuse, R16, R15 ;  /* 0x0000001007007224 */ /* 0x040fe200078e020f */
[----:B0-----:R-:W-:Y:S01]  /*27f0*/  IADD3 R10, R28, 0x1d5, RZ ;  /* 0x000001d51c0a7810 */ /* 0x001fe20007ffe0ff */
[----:B------:R-:W-:Y:S02]  /*2800*/  IMAD.MOV R14, RZ, RZ, -R14 ;  /* 0x000000ffff0e7224 */ /* 0x000fe400078e0a0e */
[----:B------:R-:W-:Y:S02]  /*2810*/  IMAD.MOV.U32 R17, RZ, RZ, R12 ;  /* 0x000000ffff117224 */ /* 0x000fe400078e000c */
[----:B------:R-:W-:Y:S01]  /*2820*/  @!P3 IMAD.MOV R11, RZ, RZ, -R11 ;  /* 0x000000ffff0bb224 */ /* 0x000fe200078e0a0b */
[C---:B------:R-:W-:Y:S01]  /*2830*/  ISETP.GT.U32.AND P3, PT, R7.reuse, R0, PT ;  /* 0x000000000700720c */ /* 0x040fe20003f64070 */
[----:B------:R-:W-:Y:S01]  /*2840*/  @!P0 IMAD.MOV R17, RZ, RZ, -R17 ;  /* 0x000000ffff118224 */ /* 0x000fe200078e0a11 */
[C---:B------:R-:W-:Y:S01]  /*2850*/  ISETP.GT.U32.AND P0, PT, R7.reuse, R4, PT ;  /* 0x000000040700720c */ /* 0x040fe20003f04070 */
[----:B------:R-:W-:Y:S01]  /*2860*/  IMAD R6, R7, R14, R6 ;  /* 0x0000000e07067224 */ /* 0x000fe200078e0206 */
[----:B------:R0:W-:Y:S01]  /*2870*/  STL [R1+0x768], R11 ;  /* 0x0007680b01007387 */ /* 0x0001e20000100800 */
[--C-:B------:R-:W-:Y:S01]  /*2880*/  @!P2 IMAD.IADD R5, R5, 0x1, -R7.reuse ;  /* 0x000000010505a824 */ /* 0x100fe200078e0a07 */
[----:B------:R-:W-:Y:S01]  /*2890*/  ISETP.GE.AND P2, PT, R13, RZ, PT ;  /* 0x000000ff0d00720c */ /* 0x000fe20003f46270 */
[----:B------:R-:W-:Y:S01]  /*28a0*/  @!P5 IMAD.MOV R2, RZ, RZ, -R2 ;  /* 0x000000ffff02d224 */ /* 0x000fe200078e0a02 */
[----:B------:R-:W-:Y:S01]  /*28b0*/  IABS R13, R10 ;  /* 0x0000000a000d7213 */ /* 0x000fe20000000000 */
[----:B------:R-:W-:Y:S01]  /*28c0*/  @!P6 IMAD.IADD R3, R3, 0x1, -R7 ;  /* 0x000000010303e824 */ /* 0x000fe200078e0a07 */
[----:B------:R-:W-:Y:S01]  /*28d0*/  ISETP.GT.U32.AND P6, PT, R7, R6, PT ;  /* 0x000000060700720c */ /* 0x000fe20003fc4070 */
[----:B------:R-:W-:Y:S01]  /*28e0*/  @!P1 IMAD.MOV R5, RZ, RZ, -R5 ;  /* 0x000000ffff059224 */ /* 0x000fe200078e0a05 */
[----:B------:R-:W-:Y:S01]  /*28f0*/  STL [R1+0x764], R17 ;  /* 0x0007641101007387 */ /* 0x000fe20000100800 */
[--C-:B------:R-:W-:Y:S01]  /*2900*/  @!P3 IMAD.IADD R0, R0, 0x1, -R7.reuse ;  /* 0x000000010000b824 */ /* 0x100fe200078e0a07 */
[----:B------:R-:W-:Y:S01]  /*2910*/  ISETP.GE.AND P5, PT, R9, RZ, PT ;  /* 0x000000ff0900720c */ /* 0x000fe20003fa6270 */
[----:B------:R-:W-:Y:S01]  /*2920*/  @!P0 IMAD.IADD R4, R4, 0x1, -R7 ;  /* 0x0000000104048824 */ /* 0x000fe200078e0a07 */
[----:B------:R1:W-:Y:S01]  /*2930*/  STL [R1+0x760], R2 ;  /* 0x0007600201007387 */ /* 0x0003e20000100800 */
[----:B------:R-:W-:Y:S01]  /*2940*/  ISETP.GE.AND P0, PT, R10, RZ, PT ;  /* 0x000000ff0a00720c */ /* 0x000fe20003f06270 */
[----:B------:R-:W-:Y:S01]  /*2950*/  IMAD.MOV.U32 R9, RZ, RZ, R3 ;  /* 0x000000ffff097224 */ /* 0x000fe200078e0003 */
[----:B------:R-:W-:Y:S01]  /*2960*/  ISETP.GE.AND P1, PT, R8, RZ, PT ;  /* 0x000000ff0800720c */ /* 0x000fe20003f26270 */
[----:B------:R2:W-:Y:S01]  /*2970*/  STL [R1+0x75c], R5 ;  /* 0x00075c0501007387 */ /* 0x0005e20000100800 */
[----:B------:R-:W-:Y:S01]  /*2980*/  @!P4 IMAD.MOV R4, RZ, RZ, -R4 ;  /* 0x000000ffff04c224 */ /* 0x000fe200078e0a04 */
[----:B------:R-:W-:Y:S01]  /*2990*/  IADD3 R8, R28, 0x1d3, RZ ;  /* 0x000001d31c087810 */ /* 0x000fe20007ffe0ff */
[----:B------:R-:W-:Y:S01]  /*29a0*/  @!P6 IMAD.IADD R6, R6, 0x1, -R7 ;  /* 0x000000010606e824 */ /* 0x000fe200078e0a07 */
[----:B------:R-:W-:Y:S01]  /*29b0*/  ISETP.GT.U32.AND P6, PT, R7, R0, PT ;  /* 0x000000000700720c */ /* 0x000fe20003fc4070 */
[----:B------:R-:W-:Y:S01]  /*29c0*/  @!P2 IMAD.MOV R9, RZ, RZ, -R9 ;  /* 0x000000ffff09a224 */ /* 0x000fe200078e0a09 */
[----:B0-----:R-:W-:Y:S01]  /*29d0*/  IABS R11, R8 ;  /* 0x00000008000b7213 */ /* 0x001fe20000000000 */
[----:B-1----:R-:W-:Y:S01]  /*29e0*/  IMAD.HI.U32 R2, R27, R13, RZ ;  /* 0x0000000d1b027227 */ /* 0x002fe200078e00ff */
[----:B------:R-:W-:-:S02]  /*29f0*/  ISETP.GT.U32.AND P2, PT, R7, R6, PT ;  /* 0x000000060700720c */ /* 0x000fc40003f44070 */
[----:B--2---:R-:W-:Y:S01]  /*2a00*/  IADD3 R5, R28, 0x1d4, RZ ;  /* 0x000001d41c057810 */ /* 0x004fe20007ffe0ff */
[----:B------:R-:W-:Y:S01]  /*2a10*/  IMAD.MOV R2, RZ, RZ, -R2 ;  /* 0x000000ffff027224 */ /* 0x000fe200078e0a02 */
[----:B------:R0:W-:Y:S02]  /*2a20*/  STL [R1+0x758], R9 ;  /* 0x0007580901007387 */ /* 0x0001e40000100800 */
[----:B------:R-:W-:Y:S01]  /*2a30*/  IABS R10, R5 ;  /* 0x00000005000a7213 */ /* 0x000fe20000000000 */
[----:B------:R-:W-:Y:S01]  /*2a40*/  IMAD R15, R7, R2, R13 ;  /* 0x00000002070f7224 */ /* 0x000fe200078e020d */
[----:B------:R-:W-:Y:S01]  /*2a50*/  ISETP.GE.AND P3, PT, R5, RZ, PT ;  /* 0x000000ff0500720c */ /* 0x000fe20003f66270 */
[----:B------:R-:W-:Y:S01]  /*2a60*/  @!P6 IMAD.IADD R0, R0, 0x1, -R7 ;  /* 0x000000010000e824 */ /* 0x000fe200078e0a07 */
[C---:B------:R-:W-:Y:S01]  /*2a70*/  IADD3 R5, R28.reuse, 0x1d2, RZ ;  /* 0x000001d21c057810 */ /* 0x040fe20007ffe0ff */
[----:B------:R-:W-:Y:S01]  /*2a80*/  IMAD.HI.U32 R3, R27, R10, RZ ;  /* 0x0000000a1b037227 */ /* 0x000fe200078e00ff */
[C---:B------:R-:W-:Y:S01]  /*2a90*/  ISETP.GT.U32.AND P4, PT, R7.reuse, R15, PT ;  /* 0x0000000f0700720c */ /* 0x040fe20003f84070 */
[----:B------:R1:W-:Y:S01]  /*2aa0*/  STL [R1+0x754], R4 ;  /* 0x0007540401007387 */ /* 0x0003e20000100800 */
[----:B------:R-:W-:Y:S01]  /*2ab0*/  IABS R13, R5 ;  /* 0x00000005000d7213 */ /* 0x000fe20000000000 */
[----:B------:R-:W-:Y:S01]  /*2ac0*/  IMAD.MOV R3, RZ, RZ, -R3 ;  /* 0x000000ffff037224 */ /* 0x000fe200078e0a03 */
[C---:B------:R-:W-:Y:S01]  /*2ad0*/  IADD3 R2, R28.reuse, 0x1d1, RZ ;  /* 0x000001d11c027810 */ /* 0x040fe20007ffe0ff */
[----:B0-----:R-:W-:Y:S01]  /*2ae0*/  IMAD.MOV.U32 R9, RZ, RZ, R0 ;  /* 0x000000ffff097224 */ /* 0x001fe200078e0000 */
[----:B------:R-:W-:Y:S01]  /*2af0*/  IADD3 R0, R28, 0x1ce, RZ ;  /* 0x000001ce1c007810 */ /* 0x000fe20007ffe0ff */
[----:B------:R-:W-:Y:S01]  /*2b00*/  IMAD R10, R7, R3, R10 ;  /* 0x00000003070a7224 */ /* 0x000fe200078e020a */
[----:B------:R-:W-:Y:S01]  /*2b10*/  IABS R12, R2 ;  /* 0x00000002000c7213 */ /* 0x000fe20000000000 */
[----:B------:R-:W-:-:S03]  /*2b20*/  IMAD.HI.U32 R3, R27, R11, RZ ;  /* 0x0000000b1b037227 */ /* 0x000fc600078e00ff */
[----:B------:R-:W-:Y:S01]  /*2b30*/  ISETP.GT.U32.AND P6, PT, R7, R10, PT ;  /* 0x0000000a0700720c */ /* 0x000fe20003fc4070 */
[--C-:B------:R-:W-:Y:S01]  /*2b40*/  @!P4 IMAD.IADD R15, R15, 0x1, -R7.reuse ;  /* 0x000000010f0fc824 */ /* 0x100fe200078e0a07 */
[----:B------:R-:W-:Y:S01]  /*2b50*/  ISETP.GE.AND P4, PT, R5, RZ, PT ;  /* 0x000000ff0500720c */ /* 0x000fe20003f86270 */
[----:B------:R-:W-:Y:S01]  /*2b60*/  @!P2 IMAD.IADD R6, R6, 0x1, -R7 ;  /* 0x000000010606a824 */ /* 0x000fe200078e0a07 */
[----:B------:R-:W-:Y:S01]  /*2b70*/  ISETP.GE.AND P2, PT, R8, RZ, PT ;  /* 0x000000ff0800720c */ /* 0x000fe20003f46270 */
[----:B------:R-:W-:Y:S01]  /*2b80*/  @!P5 IMAD.MOV R9, RZ, RZ, -R9 ;  /* 0x000000ffff09d224 */ /* 0x000fe200078e0a09 */
[----:B------:R-:W-:Y:S01]  /*2b90*/  ISETP.GT.U32.AND P5, PT, R7, R15, PT ;  /* 0x0000000f0700720c */ /* 0x000fe20003fa4070 */
[----:B-1----:R-:W-:-:S03]  /*2ba0*/  IMAD.HI.U32 R4, R27, R13, RZ ;  /* 0x0000000d1b047227 */ /* 0x002fc600078e00ff */
[----:B------:R0:W-:Y:S01]  /*2bb0*/  STL [R1+0x750], R9 ;  /* 0x0007500901007387 */ /* 0x0001e20000100800 */
[----:B------:R-:W-:Y:S02]  /*2bc0*/  IMAD.MOV R8, RZ, RZ, -R3 ;  /* 0x000000ffff087224 */ /* 0x000fe400078e0a03 */
[----:B------:R-:W-:Y:S02]  /*2bd0*/  IMAD.MOV R4, RZ, RZ, -R4 ;  /* 0x000000ffff047224 */ /* 0x000fe400078e0a04 */
[C---:B------:R-:W-:Y:S01]  /*2be0*/  IMAD R11, R7.reuse, R8, R11 ;  /* 0x00000008070b7224 */ /* 0x040fe200078e020b */
[----:B------:R-:W-:Y:S01]  /*2bf0*/  IADD3 R8, R28, 0x1d0, RZ ;  /* 0x000001d01c087810 */ /* 0x000fe20007ffe0ff */
[----:B------:R-:W-:Y:S01]  /*2c00*/  IMAD.MOV.U32 R5, RZ, RZ, R6 ;  /* 0x000000ffff057224 */ /* 0x000fe200078e0006 */
[----:B------:R-:W-:Y:S01]  /*2c10*/  IABS R6, R0 ;  /* 0x0000000000067213 */ /* 0x000fe20000000000 */
[----:B------:R-:W-:Y:S01]  /*2c20*/  @!P6 IMAD.IADD R10, R10, 0x1, -R7 ;  /* 0x000000010a0ae824 */ /* 0x000fe200078e0a07 */
[----:B------:R-:W-:Y:S01]  /*2c30*/  IABS R14, R8 ;  /* 0x00000008000e7213 */ /* 0x000fe20000000000 */
[C---:B------:R-:W-:Y:S01]  /*2c40*/  IMAD R13, R7.reuse, R4, R13 ;  /* 0x00000004070d7224 */ /* 0x040fe200078e020d */
[----:B------:R-:W-:Y:S01]  /*2c50*/  IADD3 R4, R28, 0x1cf, RZ ;  /* 0x000001cf1c047810 */ /* 0x000fe20007ffe0ff */
[----:B------:R-:W-:Y:S01]  /*2c60*/  @!P1 IMAD.MOV R5, RZ, RZ, -R5 ;  /* 0x000000ffff059224 */ /* 0x000fe200078e0a05 */
[----:B------:R-:W-:Y:S01]  /*2c70*/  ISETP.GT.U32.AND P1, PT, R7, R11, PT ;  /* 0x0000000b0700720c */ /* 0x000fe20003f24070 */
[----:B------:R-:W-:Y:S01]  /*2c80*/  IMAD.HI.U32 R3, R27, R12, RZ ;  /* 0x0000000c1b037227 */ /* 0x000fe200078e00ff */
[----:B------:R-:W-:-:S02]  /*2c90*/  ISETP.GT.U32.AND P6, PT, R7, R10, PT ;  /* 0x0000000a0700720c */ /* 0x000fc40003fc4070 */
[----:B------:R1:W-:Y:S01]  /*2ca0*/  STL [R1+0x74c], R5 ;  /* 0x00074c0501007387 */ /* 0x0003e20000100800 */
[----:B------:R-:W-:Y:S01]  /*2cb0*/  @!P5 IMAD.IADD R15, R15, 0x1, -R7 ;  /* 0x000000010f0fd824 */ /* 0x000fe200078e0a07 */
[----:B------:R-:W-:Y:S01]  /*2cc0*/  ISETP.GT.U32.AND P5, PT, R7, R13, PT ;  /* 0x0000000d0700720c */ /* 0x000fe20003fa4070 */
[----:B------:R-:W-:Y:S01]  /*2cd0*/  IMAD.MOV R3, RZ, RZ, -R3 ;  /* 0x000000ffff037224 */ /* 0x000fe200078e0a03 */
[----:B0-----:R-:W-:Y:S01]  /*2ce0*/  IADD3 R9, R28, 0x1cd, RZ ;  /* 0x000001cd1c097810 */ /* 0x001fe20007ffe0ff */
[----:B------:R-:W-:-:S04]  /*2cf0*/  IMAD.HI.U32 R16, R27, R14, RZ ;  /* 0x0000000e1b107227 */ /* 0x000fc800078e00ff */
[----:B------:R-:W-:Y:S01]  /*2d00*/  IMAD R12, R7, R3, R12 ;  /* 0x00000003070c7224 */ /* 0x000fe200078e020c */
[----:B-1----:R-:W-:Y:S01]  /*2d10*/  IABS R5, R4 ;  /* 0x0000000400057213 */ /* 0x002fe20000000000 */
[--C-:B------:R-:W-:Y:S01]  /*2d20*/  @!P1 IMAD.IADD R11, R11, 0x1, -R7.reuse ;  /* 0x000000010b0b9824 */ /* 0x100fe200078e0a07 */
[----:B------:R-:W-:Y:S01]  /*2d30*/  ISETP.GE.AND P1, PT, R2, RZ, PT ;  /* 0x000000ff0200720c */ /* 0x000fe20003f26270 */
[--C-:B------:R-:W-:Y:S01]  /*2d40*/  @!P6 IMAD.IADD R10, R10, 0x1, -R7.reuse ;  /* 0x000000010a0ae824 */ /* 0x100fe200078e0a07 */
[----:B------:R-:W-:Y:S01]  /*2d50*/  ISETP.GT.U32.AND P6, PT, R7, R12, PT ;  /* 0x0000000c0700720c */ /* 0x000fe20003fc4070 */
[----:B------:R-:W-:Y:S01]  /*2d60*/  @!P5 IMAD.IADD R13, R13, 0x1, -R7 ;  /* 0x000000010d0dd824 */ /* 0x000fe200078e0a07 */
[----:B------:R-:W-:Y:S01]  /*2d70*/  ISETP.GT.U32.AND P5, PT, R7, R11, PT ;  /* 0x0000000b0700720c */ /* 0x000fe20003fa4070 */
[----:B------:R-:W-:Y:S01]  /*2d80*/  IMAD.MOV.U32 R17, RZ, RZ, R10 ;  /* 0x000000ffff117224 */ /* 0x000fe200078e000a */
[----:B------:R-:W-:Y:S01]  /*2d90*/  IABS R3, R9 ;  /* 0x0000000900037213 */ /* 0x000fe20000000000 */
[----:B------:R-:W-:-:S02]  /*2da0*/  IMAD.MOV R16, RZ, RZ, -R16 ;  /* 0x000000ffff107224 */ /* 0x000fc400078e0a10 */
[----:B------:R-:W-:Y:S01]  /*2db0*/  @!P3 IMAD.MOV R17, RZ, RZ, -R17 ;  /* 0x000000ffff11b224 */ /* 0x000fe200078e0a11 */
[----:B------:R-:W-:Y:S01]  /*2dc0*/  ISETP.GE.AND P3, PT, R8, RZ, PT ;  /* 0x000000ff0800720c */ /* 0x000fe20003f66270 */
[C---:B------:R-:W-:Y:S01]  /*2dd0*/  IMAD R8, R7.reuse, R16, R14 ;  /* 0x0000001007087224 */ /* 0x040fe200078e020e */
[----:B------:R-:W-:Y:S01]  /*2de0*/  IADD3 R16, R28, 0x1c6, RZ ;  /* 0x000001c61c107810 */ /* 0x000fe20007ffe0ff */
[----:B------:R-:W-:Y:S02]  /*2df0*/  IMAD.MOV.U32 R18, RZ, RZ, R15 ;  /* 0x000000ffff127224 */ /* 0x000fe400078e000f */
[--C-:B------:R-:W-:Y:S01]  /*2e00*/  @!P6 IMAD.IADD R12, R12, 0x1, -R7.reuse ;  /* 0x000000010c0ce824 */ /* 0x100fe200078e0a07 */
[----:B------:R-:W-:Y:S01]  /*2e10*/  ISETP.GT.U32.AND P6, PT, R7, R13, PT ;  /* 0x0000000d0700720c */ /* 0x000fe20003fc4070 */
[----:B------:R-:W-:Y:S01]  /*2e20*/  @!P5 IMAD.IADD R11, R11, 0x1, -R7 ;  /* 0x000000010b0bd824 */ /* 0x000fe200078e0a07 */
[C---:B------:R-:W-:Y:S01]  /*2e30*/  ISETP.GT.U32.AND P5, PT, R7.reuse, R8, PT ;  /* 0x000000080700720c */ /* 0x040fe20003fa4070 */
[----:B------:R-:W-:Y:S01]  /*2e40*/  @!P0 IMAD.MOV R18, RZ, RZ, -R18 ;  /* 0x000000ffff128224 */ /* 0x000fe200078e0a12 */
[----:B------:R-:W-:Y:S01]  /*2e50*/  ISETP.GT.U32.AND P0, PT, R7, R12, PT ;  /* 0x0000000c0700720c */ /* 0x000fe20003f04070 */
[----:B------:R-:W-:-:S03]  /*2e60*/  IMAD.HI.U32 R2, R27, R5, RZ ;  /* 0x000000051b027227 */ /* 0x000fc600078e00ff */
[----:B------:R-:W-:Y:S01]  /*2e70*/  STL [R1+0x744], R18 ;  /* 0x0007441201007387 */ /* 0x000fe20000100800 */
[----:B------:R-:W-:Y:S02]  /*2e80*/  IMAD.MOV R2, RZ, RZ, -R2 ;  /* 0x000000ffff027224 */ /* 0x000fe400078e0a02 */
[----:B------:R-:W-:Y:S01]  /*2e90*/  IMAD.HI.U32 R15, R27, R6, RZ ;  /* 0x000000061b0f7227 */ /* 0x000fe200078e00ff */
[----:B------:R0:W-:Y:S03]  /*2ea0*/  STL [R1+0x740], R17 ;  /* 0x0007401101007387 */ /* 0x0001e60000100800 */
[----:B------:R-:W-:Y:S01]  /*2eb0*/  IMAD R5, R7, R2, R5 ;  /* 0x0000000207057224 */ /* 0x000fe200078e0205 */
[----:B------:R-:W-:Y:S01]  /*2ec0*/  IADD3 R2, R28, 0x1cc, RZ ;  /* 0x000001cc1c027810 */ /* 0x000fe20007ffe0ff */
[----:B------:R-:W-:-:S03]  /*2ed0*/  IMAD.HI.U32 R14, R27, R3, RZ ;  /* 0x000000031b0e7227 */ /* 0x000fc600078e00ff */
[----:B------:R-:W-:Y:S01]  /*2ee0*/  IABS R10, R2 ;  /* 0x00000002000a7213 */ /* 0x000fe20000000000 */
[----:B------:R-:W-:Y:S02]  /*2ef0*/  IMAD.MOV R15, RZ, RZ, -R15 ;  /* 0x000000ffff0f7224 */ /* 0x000fe400078e0a0f */
[----:B------:R-:W-:Y:S02]  /*2f00*/  IMAD.MOV R14, RZ, RZ, -R14 ;  /* 0x000000ffff0e7224 */ /* 0x000fe400078e0a0e */
[--C-:B------:R-:W-:Y:S01]  /*2f10*/  @!P6 IMAD.IADD R13, R13, 0x1, -R7.reuse ;  /* 0x000000010d0de824 */ /* 0x100fe200078e0a07 */
[C---:B------:R-:W-:Y:S01]  /*2f20*/  ISETP.GT.U32.AND P6, PT, R7.reuse, R5, PT ;  /* 0x000000050700720c */ /* 0x040fe20003fc4070 */
[----:B------:R-:W-:Y:S02]  /*2f30*/  @!P5 IMAD.IADD R8, R8, 0x1, -R7 ;  /* 0x000000010808d824 */ /* 0x000fe400078e0a07 */
[----:B0-----:R-:W-:Y:S02]  /*2f40*/  IMAD.MOV.U32 R17, RZ, RZ, R11 ;  /* 0x000000ffff117224 */ /* 0x001fe400078e000b */
[----:B------:R-:W-:Y:S01]  /*2f50*/  @!P0 IMAD.IADD R12, R12, 0x1, -R7 ;  /* 0x000000010c0c8824 */ /* 0x000fe200078e0a07 */
[----:B------:R-:W-:Y:S01]  /*2f60*/  ISETP.GE.AND P0, PT, R4, RZ, PT ;  /* 0x000000ff0400720c */ /* 0x000fe20003f06270 */
[C---:B------:R-:W-:Y:S01]  /*2f70*/  IMAD R4, R7.reuse, R15, R6 ;  /* 0x0000000f07047224 */ /* 0x040fe200078e0206 */
[----:B------:R-:W-:Y:S01]  /*2f80*/  IADD3 R6, R28, 0x1cb, RZ ;  /* 0x000001cb1c067810 */ /* 0x000fe20007ffe0ff */
[----:B------:R-:W-:-:S02]  /*2f90*/  IMAD R3, R7, R14, R3 ;  /* 0x0000000e07037224 */ /* 0x000fc400078e0203 */
[----:B------:R-:W-:Y:S01]  /*2fa0*/  @!P2 IMAD.MOV R17, RZ, RZ, -R17 ;  /* 0x000000ffff11a224 */ /* 0x000fe200078e0a11 */
[C---:B------:R-:W-:Y:S01]  /*2fb0*/  ISETP.GT.U32.AND P2, PT, R7.reuse, R8, PT ;  /* 0x000000080700720c */ /* 0x040fe20003f44070 */
[----:B------:R-:W-:Y:S01]  /*2fc0*/  IMAD.MOV.U32 R15, RZ, RZ, R13 ;  /* 0x000000ffff0f7224 */ /* 0x000fe200078e000d */
[----:B------:R-:W-:Y:S01]  /*2fd0*/  ISETP.GT.U32.AND P5, PT, R7, R4, PT ;  /* 0x000000040700720c */ /* 0x000fe20003fa4070 */
[----:B------:R-:W-:Y:S01]  /*2fe0*/  @!P6 IMAD.IADD R5, R5, 0x1, -R7 ;  /* 0x000000010505e824 */ /* 0x000fe200078e0a07 */
[----:B------:R-:W-:Y:S01]  /*2ff0*/  STL [R1+0x710], R17 ;  /* 0x0007101101007387 */ /* 0x000fe20000100800 */
[----:B------:R-:W-:Y:S01]  /*3000*/  @!P4 IMAD.MOV R15, RZ, RZ, -R15 ;  /* 0x000000ffff0fc224 */ /* 0x000fe200078e0a0f */
[C---:B------:R-:W-:Y:S01]  /*3010*/  ISETP.GT.U32.AND P4, PT, R7.reuse, R3, PT ;  /* 0x000000030700720c */ /* 0x040fe20003f84070 */
[----:B------:R-:W-:Y:S01]  /*3020*/  @!P1 IMAD.MOV R12, RZ, RZ, -R12 ;  /* 0x000000ffff0c9224 */ /* 0x000fe200078e0a0c */
[----:B------:R-:W-:Y:S01]  /*3030*/  ISETP.GT.U32.AND P6, PT, R7, R5, PT ;  /* 0x000000050700720c */ /* 0x000fe20003fc4070 */
[----:B------:R-:W-:Y:S01]  /*3040*/  IMAD.HI.U32 R14, R27, R10, RZ ;  /* 0x0000000a1b0e7227 */ /* 0x000fe200078e00ff */
[----:B------:R-:W-:Y:S01]  /*3050*/  STL [R1+0x71c], R15 ;  /* 0x00071c0f01007387 */ /* 0x000fe20000100800 */
[----:B------:R-:W-:-:S02]  /*3060*/  IABS R11, R6 ;  /* 0x00000006000b7213 */ /* 0x000fc40000000000 */
[--C-:B------:R-:W-:Y:S01]  /*3070*/  @!P2 IMAD.IADD R8, R8, 0x1, -R7.reuse ;  /* 0x000000010808a824 */ /* 0x100fe200078e0a07 */
[----:B------:R0:W-:Y:S01]  /*3080*/  STL [R1+0x720], R12 ;  /* 0x0007200c01007387 */ /* 0x0001e20000100800 */
[----:B------:R-:W-:Y:S01]  /*3090*/  IMAD.MOV R13, RZ, RZ, -R14 ;  /* 0x000000ffff0d7224 */ /* 0x000fe200078e0a0e */
[----:B------:R-:W-:Y:S01]  /*30a0*/  ISETP.GE.AND P1, PT, R0, RZ, PT ;  /* 0x000000ff0000720c */ /* 0x000fe20003f26270 */
[--C-:B------:R-:W-:Y:S01]  /*30b0*/  @!P5 IMAD.IADD R4, R4, 0x1, -R7.reuse ;  /* 0x000000010404d824 */ /* 0x100fe200078e0a07 */
[----:B------:R-:W-:Y:S01]  /*30c0*/  ISETP.GE.AND P2, PT, R9, RZ, PT ;  /* 0x000000ff0900720c */ /* 0x000fe20003f46270 */
[----:B------:R-:W-:Y:S01]  /*30d0*/  @!P4 IMAD.IADD R3, R3, 0x1, -R7 ;  /* 0x000000010303c824 */ /* 0x000fe200078e0a07 */
[----:B------:R-:W-:Y:S01]  /*30e0*/  ISETP.GE.AND P4, PT, R2, RZ, PT ;  /* 0x000000ff0200720c */ /* 0x000fe20003f86270 */
[C---:B------:R-:W-:Y:S01]  /*30f0*/  IMAD R0, R7.reuse, R13, R10 ;  /* 0x0000000d07007224 */ /* 0x040fe200078e020a */
[----:B------:R-:W-:Y:S01]  /*3100*/  ISETP.GT.U32.AND P5, PT, R7, R4, PT ;  /* 0x000000040700720c */ /* 0x000fe20003fa4070 */
[----:B------:R-:W-:-:S04]  /*3110*/  IMAD.HI.U32 R9, R27, R11, RZ ;  /* 0x0000000b1b097227 */ /* 0x000fc800078e00ff */
[----:B0-----:R-:W-:Y:S01]  /*3120*/  IMAD.MOV.U32 R12, RZ, RZ, R8 ;  /* 0x000000ffff0c7224 */ /* 0x001fe200078e0008 */
[C---:B------:R-:W-:Y:S01]  /*3130*/  IADD3 R8, R28.reuse, 0x1c9, RZ ;  /* 0x000001c91c087810 */ /* 0x040fe20007ffe0ff */
[----:B------:R-:W-:Y:S01]  /*3140*/  @!P6 IMAD.IADD R5, R5, 0x1, -R7 ;  /* 0x000000010505e824 */ /* 0x000fe200078e0a07 */
[C---:B------:R-:W-:Y:S01]  /*3150*/  ISETP.GT.U32.AND P6, PT, R7.reuse, R0, PT ;  /* 0x000000000700720c */ /* 0x040fe20003fc4070 */
[----:B------:R-:W-:Y:S01]  /*3160*/  @!P3 IMAD.MOV R12, RZ, RZ, -R12 ;  /* 0x000000ffff0cb224 */ /* 0x000fe200078e0a0c */
[C---:B------:R-:W-:Y:S01]  /*3170*/  ISETP.GT.U32.AND P3, PT, R7.reuse, R3, PT ;  /* 0x000000030700720c */ /* 0x040fe20003f64070 */
[----:B------:R-:W-:Y:S02]  /*3180*/  IMAD.MOV R9, RZ, RZ, -R9 ;  /* 0x000000ffff097224 */ /* 0x000fe400078e0a09 */
[----:B------:R-:W-:Y:S01]  /*3190*/  IMAD.MOV.U32 R10, RZ, RZ, R5 ;  /* 0x000000ffff0a7224 */ /* 0x000fe200078e0005 */
[----:B------:R-:W-:Y:S01]  /*31a0*/  STL [R1+0x724], R12 ;  /* 0x0007240c01007387 */ /* 0x000fe20000100800 */
[----:B------:R-:W-:Y:S01]  /*31b0*/  IMAD R2, R7, R9, R11 ;  /* 0x0000000907027224 */ /* 0x000fe200078e020b */
[C---:B------:R-:W-:Y:S01]  /*31c0*/  IADD3 R9, R28.reuse, 0x1ca, RZ ;  /* 0x000001ca1c097810 */ /* 0x040fe20007ffe0ff */
[----:B------:R-:W-:Y:S01]  /*31d0*/  @!P0 IMAD.MOV R10, RZ, RZ, -R10 ;  /* 0x000000ffff0a8224 */ /* 0x000fe200078e0a0a */
[----:B------:R-:W-:Y:S01]  /*31e0*/  IADD3 R5, R28, 0x1c7, RZ ;  /* 0x000001c71c057810 */ /* 0x000fe20007ffe0ff */
[--C-:B------:R-:W-:Y:S01]  /*31f0*/  @!P5 IMAD.IADD R4, R4, 0x1, -R7.reuse ;  /* 0x000000010404d824 */ /* 0x100fe200078e0a07 */
[----:B------:R-:W-:Y:S01]  /*3200*/  IABS R15, R9 ;  /* 0x00000009000f7213 */ /* 0x000fe20000000000 */
[--C-:B------:R-:W-:Y:S01]  /*3210*/  @!P6 IMAD.IADD R0, R0, 0x1, -R7.reuse ;  /* 0x000000010000e824 */ /* 0x100fe200078e0a07 */
[----:B------:R0:W-:Y:S01]  /*3220*/  STL [R1+0x728], R10 ;  /* 0x0007280a01007387 */ /* 0x0001e20000100800 */
[----:B------:R-:W-:Y:S01]  /*3230*/  @!P3 IMAD.IADD R3, R3, 0x1, -R7 ;  /* 0x000000010303b824 */ /* 0x000fe200078e0a07 */
[C---:B------:R-:W-:Y:S01]  /*3240*/  ISETP.GT.U32.AND P3, PT, R7.reuse, R2, PT ;  /* 0x000000020700720c */ /* 0x040fe20003f64070 */
[----:B------:R-:W-:Y:S01]  /*3250*/  @!P1 IMAD.MOV R4, RZ, RZ, -R4 ;  /* 0x000000ffff049224 */ /* 0x000fe200078e0a04 */
[----:B------:R-:W-:-:S02]  /*3260*/  ISETP.GT.U32.AND P6, PT, R7, R0, PT ;  /* 0x000000000700720c */ /* 0x000fc40003fc4070 */
[----:B------:R-:W-:Y:S02]  /*3270*/  ISETP.GE.AND P5, PT, R6, RZ, PT ;  /* 0x000000ff0600720c */ /* 0x000fe40003fa6270 */
[----:B------:R-:W-:Y:S01]  /*3280*/  IADD3 R6, R28, 0x1c8, RZ ;  /* 0x000001c81c067810 */ /* 0x000fe20007ffe0ff */
[----:B------:R1:W-:Y:S01]  /*3290*/  STL [R1+0x72c], R4 ;  /* 0x00072c0401007387 */ /* 0x0003e20000100800 */
[----:B0-----:R-:W-:Y:S01]  /*32a0*/  IMAD.MOV.U32 R10, RZ, RZ, R3 ;  /* 0x000000ffff0a7224 */ /* 0x001fe200078e0003 */
[----:B------:R-:W-:Y:S02]  /*32b0*/  ISETP.GE.AND P0, PT, R9, RZ, PT ;  /* 0x000000ff0900720c */ /* 0x000fe40003f06270 */
[----:B------:R-:W-:Y:S01]  /*32c0*/  ISETP.GE.AND P1, PT, R8, RZ, PT ;  /* 0x000000ff0800720c */ /* 0x000fe20003f26270 */
[----:B------:R-:W-:Y:S01]  /*32d0*/  @!P2 IMAD.MOV R10, RZ, RZ, -R10 ;  /* 0x000000ffff0aa224 */ /* 0x000fe200078e0a0a */
[----:B------:R-:W-:Y:S01]  /*32e0*/  IABS R9, R8 ;  /* 0x0000000800097213 */ /* 0x000fe20000000000 */
[--C-:B------:R-:W-:Y:S01]  /*32f0*/  @!P3 IMAD.IADD R2, R2, 0x1, -R7.reuse ;  /* 0x000000010202b824 */ /* 0x100fe200078e0a07 */
[----:B------:R-:W-:Y:S01]  /*3300*/  ISETP.GE.AND P2, PT, R6, RZ, PT ;  /* 0x000000ff0600720c */ /* 0x000fe20003f46270 */
[----:B------:R-:W-:Y:S01]  /*3310*/  IMAD.HI.U32 R8, R27, R15, RZ ;  /* 0x0000000f1b087227 */ /* 0x000fe200078e00ff */
[----:B------:R-:W-:Y:S01]  /*3320*/  IABS R6, R6 ;  /* 0x0000000600067213 */ /* 0x000fe20000000000 */
[----:B------:R0:W-:Y:S01]  /*3330*/  STL [R1+0x738], R10 ;  /* 0x0007380a01007387 */ /* 0x0001e20000100800 */
[----:B------:R-:W-:Y:S01]  /*3340*/  ISETP.GT.U32.AND P3, PT, R7, R2, PT ;  /* 0x000000020700720c */ /* 0x000fe20003f64070 */
[----:B------:R-:W-:Y:S01]  /*3350*/  @!P6 IMAD.IADD R0, R0, 0x1, -R7 ;  /* 0x000000010000e824 */ /* 0x000fe200078e0a07 */
[----:B------:R-:W-:Y:S01]  /*3360*/  ISETP.GE.AND P6, PT, R5, RZ, PT ;  /* 0x000000ff0500720c */ /* 0x000fe20003fc6270 */
[----:B------:R-:W-:Y:S01]  /*3370*/  IMAD.MOV R8, RZ, RZ, -R8 ;  /* 0x000000ffff087224 */ /* 0x000fe200078e0a08 */
[----:B------:R-:W-:Y:S01]  /*3380*/  IABS R5, R5 ;  /* 0x0000000500057213 */ /* 0x000fe20000000000 */
[----:B-1----:R-:W-:Y:S01]  /*3390*/  IMAD.HI.U32 R4, R27, R9, RZ ;  /* 0x000000091b047227 */ /* 0x002fe200078e00ff */
[----:B------:R-:W-:-:S03]  /*33a0*/  IADD3 R12, R28, 0x1c5, RZ ;  /* 0x000001c51c0c7810 */ /* 0x000fc60007ffe0ff */
[----:B------:R-:W-:Y:S01]  /*33b0*/  IMAD.HI.U32 R3, R27, R6, RZ ;  /* 0x000000061b037227 */ /* 0x000fe200078e00ff */
[----:B------:R-:W-:-:S03]  /*33c0*/  IABS R14, R12 ;  /* 0x0000000c000e7213 */ /* 0x000fc60000000000 */
[C---:B------:R-:W-:Y:S02]  /*33d0*/  IMAD R15, R7.reuse, R8, R15 ;  /* 0x00000008070f7224 */ /* 0x040fe400078e020f */
[----:B0-----:R-:W-:Y:S02]  /*33e0*/  IMAD.MOV.U32 R10, RZ, RZ, R0 ;  /* 0x000000ffff0a7224 */ /* 0x001fe400078e0000 */
[----:B------:R-:W-:Y:S02]  /*33f0*/  IMAD.MOV R4, RZ, RZ, -R4 ;  /* 0x000000ffff047224 */ /* 0x000fe400078e0a04 */
[----:B------:R-:W-:Y:S02]  /*3400*/  IMAD.MOV R3, RZ, RZ, -R3 ;  /* 0x000000ffff037224 */ /* 0x000fe400078e0a03 */
[----:B------:R-:W-:Y:S01]  /*3410*/  @!P4 IMAD.MOV R10, RZ, RZ, -R10 ;  /* 0x000000ffff0ac224 */ /* 0x000fe200078e0a0a */
[----:B------:R-:W-:Y:S01]  /*3420*/  ISETP.GT.U32.AND P4, PT, R7, R15, PT ;  /* 0x0000000f0700720c */ /* 0x000fe20003f84070 */
[----:B------:R-:W-:-:S02]  /*3430*/  @!P3 IMAD.IADD R2, R2, 0x1, -R7 ;  /* 0x000000010202b824 */ /* 0x000fc400078e0a07 */
[C---:B------:R-:W-:Y:S01]  /*3440*/  IMAD R9, R7.reuse, R4, R9 ;  /* 0x0000000407097224 */ /* 0x040fe200078e0209 */
[----:B------:R0:W-:Y:S01]  /*3450*/  STL [R1+0x730], R10 ;  /* 0x0007300a01007387 */ /* 0x0001e20000100800 */
[C---:B------:R-:W-:Y:S01]  /*3460*/  IMAD R6, R7.reuse, R3, R6 ;  /* 0x0000000307067224 */ /* 0x040fe200078e0206 */
[----:B------:R-:W-:Y:S01]  /*3470*/  IADD3 R3, R28, 0x1c3, RZ ;  /* 0x000001c31c037810 */ /* 0x000fe20007ffe0ff */
[----:B------:R-:W-:Y:S01]  /*3480*/  IMAD.MOV.U32 R8, RZ, RZ, R2 ;  /* 0x000000ffff087224 */ /* 0x000fe200078e0002 */
[----:B------:R-:W-:Y:S01]  /*3490*/  ISETP.GT.U32.AND P3, PT, R7, R9, PT ;  /* 0x000000090700720c */ /* 0x000fe20003f64070 */
[----:B------:R-:W-:Y:S01]  /*34a0*/  IMAD.HI.U32 R0, R27, R5, RZ ;  /* 0x000000051b007227 */ /* 0x000fe200078e00ff */
[----:B------:R-:W-:Y:S02]  /*34b0*/  IABS R2, R16 ;  /* 0x0000001000027213 */ /* 0x000fe40000000000 */
[----:B------:R-:W-:Y:S01]  /*34c0*/  IABS R13, R3 ;  /* 0x00000003000d7213 */ /* 0x000fe20000000000 */
[----:B------:R-:W-:Y:S01]  /*34d0*/  @!P5 IMAD.MOV R8, RZ, RZ, -R8 ;  /* 0x000000ffff08d224 */ /* 0x000fe200078e0a08 */
[----:B------:R-:W-:Y:S01]  /*34e0*/  ISETP.GT.U32.AND P5, PT, R7, R6, PT ;  /* 0x000000060700720c */ /* 0x000fe20003fa4070 */
[----:B------:R-:W-:-:S02]  /*34f0*/  @!P4 IMAD.IADD R15, R15, 0x1, -R7 ;  /* 0x000000010f0fc824 */ /* 0x000fc400078e0a07 */
[----:B------:R-:W-:Y:S01]  /*3500*/  IMAD.MOV R0, RZ, RZ, -R0 ;  /* 0x000000ffff007224 */ /* 0x000fe200078e0a00 */
[----:B------:R1:W-:Y:S01]  /*3510*/  STL [R1+0x734], R8 ;  /* 0x0007340801007387 */ /* 0x0003e20000100800 */
[----:B0-----:R-:W-:Y:S01]  /*3520*/  IMAD.HI.U32 R10, R27, R2, RZ ;  /* 0x000000021b0a7227 */ /* 0x001fe200078e00ff */
[----:B------:R-:W-:-:S03]  /*3530*/  ISETP.GT.U32.AND P4, PT, R7, R15, PT ;  /* 0x0000000f0700720c */ /* 0x000fc60003f84070 */
[----:B------:R-:W-:Y:S02]  /*3540*/  @!P3 IMAD.IADD R9, R9, 0x1, -R7 ;  /* 0x000000010909b824 */ /* 0x000fe400078e0a07 */
[C---:B------:R-:W-:Y:S01]  /*3550*/  IMAD R5, R7.reuse, R0, R5 ;  /* 0x0000000007057224 */ /* 0x040fe200078e0205 */
[----:B------:R-:W-:Y:S01]  /*3560*/  IADD3 R0, R28, 0x1c4, RZ ;  /* 0x000001c41c007810 */ /* 0x000fe20007ffe0ff */
[----:B------:R-:W-:Y:S01]  /*3570*/  @!P5 IMAD.IADD R6, R6, 0x1, -R7 ;  /* 0x000000010606d824 */ /* 0x000fe200078e0a07 */
[----:B------:R-:W-:Y:S01]  /*3580*/  ISETP.GT.U32.AND P3, PT, R7, R9, PT ;  /* 0x000000090700720c */ /* 0x000fe20003f64070 */
[----:B------:R-:W-:Y:S01]  /*3590*/  IMAD.HI.U32 R4, R27, R14, RZ ;  /* 0x0000000e1b047227 */ /* 0x000fe200078e00ff */
[----:B-1----:R-:W-:Y:S02]  /*35a0*/  IABS R8, R0 ;  /* 0x0000000000087213 */ /* 0x002fe40000000000 */
[----:B------:R-:W-:Y:S01]  /*35b0*/  ISETP.GT.U32.AND P5, PT, R7, R6, PT ;  /* 0x000000060700720c */ /* 0x000fe20003fa4070 */
[----:B------:R-:W-:-:S02]  /*35c0*/  IMAD.MOV R10, RZ, RZ, -R10 ;  /* 0x000000ffff0a7224 */ /* 0x000fc400078e0a0a */
[----:B------:R-:W-:Y:S02]  /*35d0*/  IMAD.MOV R4, RZ, RZ, -R4 ;  /* 0x000000ffff047224 */ /* 0x000fe400078e0a04 */
[--C-:B------:R-:W-:Y:S01]  /*35e0*/  @!P4 IMAD.IADD R15, R15, 0x1, -R7.reuse ;  /* 0x000000010f0fc824 */ /* 0x100fe200078e0a07 */
[C---:B------:R-:W-:Y:S01]  /*35f0*/  ISETP.GT.U32.AND P4, PT, R7.reuse, R5, PT ;  /* 0x000000050700720c */ /* 0x040fe20003f84070 */
[C---:B------:R-:W-:Y:S02]  /*3600*/  IMAD R2, R7.reuse, R10, R2 ;  /* 0x0000000a07027224 */ /* 0x040fe400078e0202 */
[----:B------:R-:W-:Y:S01]  /*3610*/  IMAD R14, R7, R4, R14 ;  /* 0x00000004070e7224 */ /* 0x000fe200078e020e */
[----:B------:R-:W-:Y:S01]  /*3620*/  IADD3 R4, R28, 0x1c2, RZ ;  /* 0x000001c21c047810 */ /* 0x000fe20007ffe0ff */
[--C-:B------:R-:W-:Y:S01]  /*3630*/  @!P3 IMAD.IADD R9, R9, 0x1, -R7.reuse ;  /* 0x000000010909b824 */ /* 0x100fe200078e0a07 */
[C---:B------:R-:W-:Y:S01]  /*3640*/  ISETP.GT.U32.AND P3, PT, R7.reuse, R2, PT ;  /* 0x000000020700720c */ /* 0x040fe20003f64070 */
[----:B------:R-:W-:Y:S01]  /*3650*/  @!P5 IMAD.IADD R6, R6, 0x1, -R7 ;  /* 0x000000010606d824 */ /* 0x000fe200078e0a07 */
[----:B------:R-:W-:Y:S01]  /*3660*/  ISETP.GT.U32.AND P5, PT, R7, R14, PT ;  /* 0x0000000e0700720c */ /* 0x000fe20003fa4070 */
[----:B------:R-:W-:Y:S01]  /*3670*/  IMAD.MOV.U32 R17, RZ, RZ, R15 ;  /* 0x000000ffff117224 */ /* 0x000fe200078e000f */
[----:B------:R-:W-:Y:S01]  /*3680*/  IABS R15, R4 ;  /* 0x00000004000f7213 */ /* 0x000fe20000000000 */
[----:B------:R-:W-:-:S04]  /*3690*/  IMAD.HI.U32 R11, R27, R8, RZ ;  /* 0x000000081b0b7227 */ /* 0x000fc800078e00ff */
[----:B------:R-:W-:Y:S01]  /*36a0*/  @!P4 IMAD.IADD R5, R5, 0x1, -R7 ;  /* 0x000000010505c824 */ /* 0x000fe200078e0a07 */
[----:B------:R-:W-:Y:S01]  /*36b0*/  ISETP.GE.AND P4, PT, R16, RZ, PT ;  /* 0x000000ff1000720c */ /* 0x000fe20003f86270 */
[----:B------:R-:W-:Y:S02]  /*36c0*/  @!P0 IMAD.MOV R17, RZ, RZ, -R17 ;  /* 0x000000ffff118224 */ /* 0x000fe400078e0a11 */
[--C-:B------:R-:W-:Y:S01]  /*36d0*/  @!P3 IMAD.IADD R2, R2, 0x1, -R7.reuse ;  /* 0x000000010202b824 */ /* 0x100fe200078e0a07 */
[----:B------:R-:W-:Y:S01]  /*36e0*/  ISETP.GT.U32.AND P0, PT, R7, R5, PT ;  /* 0x000000050700720c */ /* 0x000fe20003f04070 */
[----:B------:R-:W-:Y:S01]  /*36f0*/  @!P5 IMAD.IADD R14, R14, 0x1, -R7 ;  /* 0x000000010e0ed824 */ /* 0x000fe200078e0a07 */
[----:B------:R-:W-:Y:S01]  /*3700*/  ISETP.GE.AND P3, PT, R12, RZ, PT ;  /* 0x000000ff0c00720c */ /* 0x000fe20003f66270 */
[----:B------:R-:W-:Y:S01]  /*3710*/  IMAD.MOV.U32 R12, RZ, RZ, R15 ;  /* 0x000000ffff0c7224 */ /* 0x000fe200078e000f */
[----:B------:R0:W-:Y:S01]  /*3720*/  STL [R1+0x718], R17 ;  /* 0x0007181101007387 */ /* 0x0001e20000100800 */
[----:B------:R-:W-:Y:S01]  /*3730*/  IMAD.HI.U32 R10, R27, R13, RZ ;  /* 0x0000000d1b0a7227 */ /* 0x000fe200078e00ff */
[----:B------:R-:W-:-:S03]  /*3740*/  ISETP.GT.U32.AND P5, PT, R7, R14, PT ;  /* 0x0000000e0700720c */ /* 0x000fc60003fa4070 */
[----:B------:R-:W-:Y:S02]  /*3750*/  IMAD.MOV R11, RZ, RZ, -R11 ;  /* 0x000000ffff0b7224 */ /* 0x000fe400078e0a0b */
[----:B------:R-:W-:Y:S02]  /*3760*/  IMAD.MOV R10, RZ, RZ, -R10 ;  /* 0x000000ffff0a7224 */ /* 0x000fe400078e0a0a */
[----:B------:R-:W-:Y:S02]  /*3770*/  IMAD R8, R7, R11, R8 ;  /* 0x0000000b07087224 */ /* 0x000fe400078e0208 */
[----:B0-----:R-:W-:Y:S02]  /*3780*/  IMAD.MOV.U32 R17, RZ, RZ, R9 ;  /* 0x000000ffff117224 */ /* 0x001fe400078e0009 */
[----:B------:R-:W-:-:S04]  /*3790*/  IMAD.HI.U32 R9, R27, R12, RZ ;  /* 0x0000000c1b097227 */ /* 0x000fc800078e00ff */
[----:B------:R-:W-:Y:S01]  /*37a0*/  @!P0 IMAD.IADD R5, R5, 0x1, -R7 ;  /* 0x0000000105058824 */ /* 0x000fe200078e0a07 */
[C---:B------:R-:W-:Y:S01]  /*37b0*/  ISETP.GT.U32.AND P0, PT, R7.reuse, R8, PT ;  /* 0x000000080700720c */ /* 0x040fe20003f04070 */
[----:B------:R-:W-:Y:S02]  /*37c0*/  IMAD.MOV R9, RZ, RZ, -R9 ;  /* 0x000000ffff097224 */ /* 0x000fe400078e0a09 */
[C---:B------:R-:W-:Y:S02]  /*37d0*/  IMAD R13, R7.reuse, R10, R13 ;  /* 0x0000000a070d7224 */ /* 0x040fe400078e020d */
[----:B------:R-:W-:Y:S01]  /*37e0*/  @!P1 IMAD.MOV R17, RZ, RZ, -R17 ;  /* 0x000000ffff119224 */ /* 0x000fe200078e0a11 */
[C---:B------:R-:W-:Y:S01]  /*37f0*/  ISETP.GT.U32.AND P1, PT, R7.reuse, R2, PT ;  /* 0x000000020700720c */ /* 0x040fe20003f24070 */
[----:B------:R-:W-:Y:S02]  /*3800*/  IMAD.MOV.U32 R10, RZ, RZ, R5 ;  /* 0x000000ffff0a7224 */ /* 0x000fe400078e0005 */
[C---:B------:R-:W-:Y:S01]  /*3810*/  IMAD R12, R7.reuse, R9, R12 ;  /* 0x00000009070c7224 */ /* 0x040fe200078e020c */
[----:B------:R-:W-:Y:S01]  /*3820*/  STL [R1+0x714], R17 ;  /* 0x0007141101007387 */ /* 0x000fe20000100800 */
[----:B------:R-:W-:Y:S01]  /*3830*/  @!P6 IMAD.MOV R10, RZ, RZ, -R10 ;  /* 0x000000ffff0ae224 */ /* 0x000fe200078e0a0a */
[C---:B------:R-:W-:Y:S01]  /*3840*/  ISETP.GT.U32.AND P6, PT, R7.reuse, R13, PT ;  /* 0x0000000d0700720c */ /* 0x040fe20003fc4070 */
[--C-:B------:R-:W-:Y:S01]  /*3850*/  @!P5 IMAD.IADD R14, R14, 0x1, -R7.reuse ;  /* 0x000000010e0ed824 */ /* 0x100fe200078e0a07 */
[----:B------:R-:W-:Y:S01]  /*3860*/  ISETP.GT.U32.AND P5, PT, R7, R12, PT ;  /* 0x0000000c0700720c */ /* 0x000fe20003fa4070 */
[----:B------:R-:W-:Y:S01]  /*3870*/  @!P2 IMAD.MOV R6, RZ, RZ, -R6 ;  /* 0x000000ffff06a224 */ /* 0x000fe200078e0a06 */
[----:B------:R-:W-:Y:S01]  /*3880*/  ISETP.GE.AND P2, PT, R0, RZ, PT ;  /* 0x000000ff0000720c */ /* 0x000fe20003f46270 */
[--C-:B------:R-:W-:Y:S01]  /*3890*/  @!P0 IMAD.IADD R8, R8, 0x1, -R7.reuse ;  /* 0x0000000108088824 */ /* 0x100fe200078e0a07 */
[----:B------:R-:W-:Y:S01]  /*38a0*/  IADD3 R0, R28, 0x1c1, RZ ;  /* 0x000001c11c007810 */ /* 0x000fe20007ffe0ff */
[--C-:B------:R-:W-:Y:S01]  /*38b0*/  @!P1 IMAD.IADD R2, R2, 0x1, -R7.reuse ;  /* 0x0000000102029824 */ /* 0x100fe200078e0a07 */
[----:B------:R0:W-:Y:S01]  /*38c0*/  STL [R1+0x6dc], R6 ;  /* 0x0006dc0601007387 */ /* 0x0001e20000100800 */
[----:B------:R-:W-:Y:S01]  /*38d0*/  ISETP.GE.AND P1, PT, R3, RZ, PT ;  /* 0x000000ff0300720c */ /* 0x000fe20003f26270 */
[----:B------:R-:W-:Y:S01]  /*38e0*/  @!P3 IMAD.MOV R14, RZ, RZ, -R14 ;  /* 0x000000ffff0eb224 */ /* 0x000fe200078e0a0e */
[----:B------:R-:W-:Y:S01]  /*38f0*/  IADD3 R3, R28, 0x1c0, RZ ;  /* 0x000001c01c037810 */ /* 0x000fe20007ffe0ff */
[----:B------:R-:W-:Y:S01]  /*3900*/  IMAD.MOV.U32 R9, RZ, RZ, R2 ;  /* 0x000000ffff097224 */ /* 0x000fe200078e0002 */
[----:B------:R-:W-:Y:S01]  /*3910*/  ISETP.GE.AND P0, PT, R4, RZ, PT ;  /* 0x000000ff0400720c */ /* 0x000fe20003f06270 */
[--C-:B------:R-:W-:Y:S01]  /*3920*/  @!P6 IMAD.IADD R13, R13, 0x1, -R7.reuse ;  /* 0x000000010d0de824 */ /* 0x100fe200078e0a07 */
[----:B------:R-:W-:Y:S01]  /*3930*/  IABS R4, R3 ;  /* 0x0000000300047213 */ /* 0x000fe20000000000 */
[----:B------:R-:W-:Y:S01]  /*3940*/  @!P5 IMAD.IADD R12, R12, 0x1, -R7 ;  /* 0x000000010c0cd824 */ /* 0x000fe200078e0a07 */
[----:B------:R-:W-:Y:S01]  /*3950*/  ISETP.GT.U32.AND P6, PT, R7, R8, PT ;  /* 0x000000080700720c */ /* 0x000fe20003fc4070 */
[----:B------:R-:W-:Y:S01]  /*3960*/  @!P4 IMAD.MOV R9, RZ, RZ, -R9 ;  /* 0x000000ffff09c224 */ /* 0x000fe200078e0a09 */
[----:B0-----:R-:W-:Y:S01]  /*3970*/  IABS R6, R0 ;  /* 0x0000000000067213 */ /* 0x001fe20000000000 */
[----:B------:R-:W-:Y:S01]  /*3980*/  IMAD.HI.U32 R2, R27, R4, RZ ;  /* 0x000000041b027227 */ /* 0x000fe200078e00ff */
[C---:B------:R-:W-:Y:S01]  /*3990*/  ISETP.GT.U32.AND P4, PT, R7.reuse, R12, PT ;  /* 0x0000000c0700720c */ /* 0x040fe20003f84070 */
[----:B------:R0:W-:Y:S01]  /*39a0*/  STL [R1+0x708], R10 ;  /* 0x0007080a01007387 */ /* 0x0001e20000100800 */
[----:B------:R-:W-:Y:S01]  /*39b0*/  ISETP.GT.U32.AND P5, PT, R7, R13, PT ;  /* 0x0000000d0700720c */ /* 0x000fe20003fa4070 */
[----:B------:R-:W-:-:S02]  /*39c0*/  IMAD.HI.U32 R5, R27, R6, RZ ;  /* 0x000000061b057227 */ /* 0x000fc400078e00ff */
[----:B------:R1:W-:Y:S02]  /*39d0*/  STL [R1+0x70c], R9 ;  /* 0x00070c0901007387 */ /* 0x0003e40000100800 */
[----:B------:R-:W-:Y:S02]  /*39e0*/  IMAD.MOV R5, RZ, RZ, -R5 ;  /* 0x000000ffff057224 */ /* 0x000fe400078e0a05 */
[----:B------:R-:W-:Y:S01]  /*39f0*/  IMAD.MOV R2, RZ, RZ, -R2 ;  /* 0x000000ffff027224 */ /* 0x000fe200078e0a02 */
[----:B------:R2:W-:Y:S01]  /*3a00*/  STL [R1+0x6e4], R14 ;  /* 0x0006e40e01007387 */ /* 0x0005e20000100800 */
[C---:B------:R-:W-:Y:S01]  /*3a10*/  IMAD R6, R7.reuse, R5, R6 ;  /* 0x0000000507067224 */ /* 0x040fe200078e0206 */
[----:B0-----:R-:W-:Y:S01]  /*3a20*/  IADD3 R10, R28, 0x1bf, RZ ;  /* 0x000001bf1c0a7810 */ /* 0x001fe20007ffe0ff */
[--C-:B------:R-:W-:Y:S02]  /*3a30*/  @!P6 IMAD.IADD R8, R8, 0x1, -R7.reuse ;  /* 0x000000010808e824 */ /* 0x100fe400078e0a07 */
[C---:B------:R-:W-:Y:S01]  /*3a40*/  IMAD R4, R7.reuse, R2, R4 ;  /* 0x0000000207047224 */ /* 0x040fe200078e0204 */
[----:B------:R-:W-:Y:S01]  /*3a50*/  ISETP.GT.U32.AND P6, PT, R7, R6, PT ;  /* 0x000000060700720c */ /* 0x000fe20003fc4070 */
[--C-:B------:R-:W-:Y:S01]  /*3a60*/  @!P4 IMAD.IADD R12, R12, 0x1, -R7.reuse ;  /* 0x000000010c0cc824 */ /* 0x100fe200078e0a07 */
[----:B-1----:R-:W-:Y:S01]  /*3a70*/  IADD3 R9, R28, 0x1be, RZ ;  /* 0x000001be1c097810 */ /* 0x002fe20007ffe0ff */
[----:B------:R-:W-:Y:S01]  /*3a80*/  @!P5 IMAD.IADD R13, R13, 0x1, -R7 ;  /* 0x000000010d0dd824 */ /* 0x000fe200078e0a07 */
[----:B------:R-:W-:Y:S01]  /*3a90*/  ISETP.GT.U32.AND P4, PT, R7, R4, PT ;  /* 0x000000040700720c */ /* 0x000fe20003f84070 */
[----:B------:R-:W-:Y:S01]  /*3aa0*/  IMAD.MOV.U32 R15, RZ, RZ, R8 ;  /* 0x000000ffff0f7224 */ /* 0x000fe200078e0008 */
[----:B------:R-:W-:Y:S01]  /*3ab0*/  IABS R11, R10 ;  /* 0x0000000a000b7213 */ /* 0x000fe20000000000 */
[----:B--2---:R-:W-:Y:S01]  /*3ac0*/  IMAD.MOV.U32 R14, RZ, RZ, R12 ;  /* 0x000000ffff0e7224 */ /* 0x004fe200078e000c */
[----:B------:R-:W-:Y:S01]  /*3ad0*/  IABS R16, R9 ;  /* 0x0000000900107213 */ /* 0x000fe20000000000 */
[----:B------:R-:W-:Y:S01]  /*3ae0*/  @!P2 IMAD.MOV R15, RZ, RZ, -R15 ;  /* 0x000000ffff0fa224 */ /* 0x000fe200078e0a0f */
[----:B------:R-:W-:Y:S01]  /*3af0*/  ISETP.GE.AND P5, PT, R0, RZ, PT ;  /* 0x000000ff0000720c */ /* 0x000fe20003fa6270 */
[----:B------:R-:W-:Y:S01]  /*3b00*/  IMAD.HI.U32 R2, R27, R11, RZ ;  /* 0x0000000b1b027227 */ /* 0x000fe200078e00ff */
[----:B------:R-:W-:-:S02]  /*3b10*/  IADD3 R0, R28, 0x1bd, RZ ;  /* 0x000001bd1c007810 */ /* 0x000fc40007ffe0ff */
[----:B------:R-:W-:Y:S01]  /*3b20*/  STL [R1+0x704], R15 ;  /* 0x0007040f01007387 */ /* 0x000fe20000100800 */
[--C-:B------:R-:W-:Y:S01]  /*3b30*/  @!P6 IMAD.IADD R6, R6, 0x1, -R7.reuse ;  /* 0x000000010606e824 */ /* 0x100fe200078e0a07 */
[----:B------:R-:W-:Y:S01]  /*3b40*/  ISETP.GE.AND P6, PT, R3, RZ, PT ;  /* 0x000000ff0300720c */ /* 0x000fe20003fc6270 */
[----:B------:R-:W-:Y:S01]  /*3b50*/  IMAD.HI.U32 R5, R27, R16, RZ ;  /* 0x000000101b057227 */ /* 0x000fe200078e00ff */
[----:B------:R-:W-:Y:S02]  /*3b60*/  IADD3 R3, R28, 0x1bc, RZ ;  /* 0x000001bc1c037810 */ /* 0x000fe40007ffe0ff */
[----:B------:R-:W-:Y:S01]  /*3b70*/  ISETP.GT.U32.AND P3, PT, R7, R6, PT ;  /* 0x000000060700720c */ /* 0x000fe20003f64070 */
[----:B------:R-:W-:Y:S02]  /*3b80*/  IMAD.MOV R2, RZ, RZ, -R2 ;  /* 0x000000ffff027224 */ /* 0x000fe400078e0a02 */
[----:B------:R-:W-:Y:S02]  /*3b90*/  @!P4 IMAD.IADD R4, R4, 0x1, -R7 ;  /* 0x000000010404c824 */ /* 0x000fe400078e0a07 */
[----:B------:R-:W-:-:S02]  /*3ba0*/  IMAD.MOV R5, RZ, RZ, -R5 ;  /* 0x000000ffff057224 */ /* 0x000fc400078e0a05 */
[C---:B------:R-:W-:Y:S01]  /*3bb0*/  IMAD R11, R7.reuse, R2, R11 ;  /* 0x00000002070b7224 */ /* 0x040fe200078e020b */
[----:B------:R-:W-:Y:S01]  /*3bc0*/  IABS R2, R0 ;  /* 0x0000000000027213 */ /* 0x000fe20000000000 */
[C---:B------:R-:W-:Y:S01]  /*3bd0*/  IMAD R16, R7.reuse, R5, R16 ;  /* 0x0000000507107224 */ /* 0x040fe200078e0210 */
[----:B------:R-:W-:Y:S01]  /*3be0*/  ISETP.GT.U32.AND P4, PT, R7, R4, PT ;  /* 0x000000040700720c */ /* 0x000fe20003f84070 */
[----:B------:R-:W-:Y:S01]  /*3bf0*/  @!P1 IMAD.MOV R13, RZ, RZ, -R13 ;  /* 0x000000ffff0d9224 */ /* 0x000fe200078e0a0d */
[----:B------:R-:W-:Y:S01]  /*3c00*/  IABS R5, R3 ;  /* 0x0000000300057213 */ /* 0x000fe20000000000 */
[----:B------:R-:W-:Y:S01]  /*3c10*/  IMAD.HI.U32 R8, R27, R2, RZ ;  /* 0x000000021b087227 */ /* 0x000fe200078e00ff */
[C---:B------:R-:W-:Y:S02]  /*3c20*/  ISETP.GT.U32.AND P2, PT, R7.reuse, R11, PT ;  /* 0x0000000b0700720c */ /* 0x040fe40003f44070 */
[----:B------:R-:W-:Y:S01]  /*3c30*/  ISETP.GT.U32.AND P1, PT, R7, R16, PT ;  /* 0x000000100700720c */ /* 0x000fe20003f24070 */
[----:B------:R-:W-:Y:S01]  /*3c40*/  @!P0 IMAD.MOV R14, RZ, RZ, -R14 ;  /* 0x000000ffff0e8224 */ /* 0x000fe200078e0a0e */
[----:B------:R-:W-:Y:S01]  /*3c50*/  STL [R1+0x6ec], R13 ;  /* 0x0006ec0d01007387 */ /* 0x000fe20000100800 */
[----:B------:R-:W-:Y:S01]  /*3c60*/  IMAD.HI.U32 R12, R27, R5, RZ ;  /* 0x000000051b0c7227 */ /* 0x000fe200078e00ff */
[----:B------:R-:W-:-:S02]  /*3c70*/  ISETP.GE.AND P0, PT, R10, RZ, PT ;  /* 0x000000ff0a00720c */ /* 0x000fc40003f06270 */
[----:B------:R0:W-:Y:S01]  /*3c80*/  STL [R1+0x6fc], R14 ;  /* 0x0006fc0e01007387 */ /* 0x0001e20000100800 */
[--C-:B------:R-:W-:Y:S01]  /*3c90*/  @!P3 IMAD.IADD R6, R6, 0x1, -R7.reuse ;  /* 0x000000010606b824 */ /* 0x100fe200078e0a07 */
[----:B------:R-:W-:Y:S01]  /*3ca0*/  ISETP.GE.AND P3, PT, R9, RZ, PT ;  /* 0x000000ff0900720c */ /* 0x000fe20003f66270 */
[----:B------:R-:W-:Y:S02]  /*3cb0*/  IMAD.MOV R8, RZ, RZ, -R8 ;  /* 0x000000ffff087224 */ /* 0x000fe400078e0a08 */
[----:B------:R-:W-:Y:S02]  /*3cc0*/  IMAD.MOV R12, RZ, RZ, -R12 ;  /* 0x000000ffff0c7224 */ /* 0x000fe400078e0a0c */
[--C-:B------:R-:W-:Y:S01]  /*3cd0*/  @!P4 IMAD.IADD R4, R4, 0x1, -R7.reuse ;  /* 0x000000010404c824 */ /* 0x100fe200078e0a07 */
[----:B------:R-:W-:Y:S01]  /*3ce0*/  ISETP.GE.AND P4, PT, R0, RZ, PT ;  /* 0x000000ff0000720c */ /* 0x000fe20003f86270 */
[----:B------:R-:W-:Y:S01]  /*3cf0*/  IMAD R2, R7, R8, R2 ;  /* 0x0000000807027224 */ /* 0x000fe200078e0202 */
[C---:B------:R-:W-:Y:S01]  /*3d00*/  IADD3 R0, R28.reuse, 0x1bb, RZ ;  /* 0x000001bb1c007810 */ /* 0x040fe20007ffe0ff */
[----:B0-----:R-:W-:Y:S01]  /*3d10*/  IMAD.MOV.U32 R14, RZ, RZ, R6 ;  /* 0x000000ffff0e7224 */ /* 0x001fe200078e0006 */
[----:B------:R-:W-:Y:S01]  /*3d20*/  IADD3 R8, R28, 0x1ba, RZ ;  /* 0x000001ba1c087810 */ /* 0x000fe20007ffe0ff */
[----:B------:R-:W-:Y:S01]  /*3d30*/  @!P2 IMAD.IADD R11, R11, 0x1, -R7 ;  /* 0x000000010b0ba824 */ /* 0x000fe200078e0a07 */
[----:B------:R-:W-:Y:S01]  /*3d40*/  IABS R9, R0 ;  /* 0x0000000000097213 */ /* 0x000fe20000000000 */
[C---:B------:R-:W-:Y:S01]  /*3d50*/  IMAD R5, R7.reuse, R12, R5 ;  /* 0x0000000c07057224 */ /* 0x040fe200078e0205 */
[----:B------:R-:W-:Y:S01]  /*3d60*/  IABS R6, R8 ;  /* 0x0000000800067213 */ /* 0x000fe20000000000 */
[----:B------:R-:W-:Y:S01]  /*3d70*/  IMAD.MOV.U32 R13, RZ, RZ, R4 ;  /* 0x000000ffff0d7224 */ /* 0x000fe200078e0004 */
[C---:B------:R-:W-:Y:S01]  /*3d80*/  ISETP.GT.U32.AND P2, PT, R7.reuse, R11, PT ;  /* 0x0000000b0700720c */ /* 0x040fe20003f44070 */
[----:B------:R-:W-:Y:S01]  /*3d90*/  @!P5 IMAD.MOV R14, RZ, RZ, -R14 ;  /* 0x000000ffff0ed224 */ /* 0x000fe200078e0a0e */
[----:B------:R-:W-:Y:S01]  /*3da0*/  ISETP.GT.U32.AND P5, PT, R7, R2, PT ;  /* 0x000000020700720c */ /* 0x000fe20003fa4070 */
[----:B------:R-:W-:-:S02]  /*3db0*/  @!P1 IMAD.IADD R16, R16, 0x1, -R7 ;  /* 0x0000000110109824 */ /* 0x000fc400078e0a07 */
[----:B------:R-:W-:Y:S01]  /*3dc0*/  @!P6 IMAD.MOV R13, RZ, RZ, -R13 ;  /* 0x000000ffff0de224 */ /* 0x000fe200078e0a0d */
[----:B------:R-:W-:Y:S01]  /*3dd0*/  ISETP.GT.U32.AND P6, PT, R7, R5, PT ;  /* 0x000000050700720c */ /* 0x000fe20003fc4070 */
[----:B------:R-:W-:Y:S01]  /*3de0*/  IMAD.HI.U32 R10, R27, R9, RZ ;  /* 0x000000091b0a7227 */ /* 0x000fe200078e00ff */
[----:B------:R-:W-:Y:S01]  /*3df0*/  ISETP.GT.U32.AND P1, PT, R7, R16, PT ;  /* 0x000000100700720c */ /* 0x000fe20003f24070 */
[----:B------:R0:W-:Y:S02]  /*3e00*/  STL [R1+0x6f0], R14 ;  /* 0x0006f00e01007387 */ /* 0x0001e40000100800 */
[----:B------:R-:W-:Y:S02]  /*3e10*/  IMAD.MOV R10, RZ, RZ, -R10 ;  /* 0x000000ffff0a7224 */ /* 0x000fe400078e0a0a */
[--C-:B------:R-:W-:Y:S01]  /*3e20*/  @!P2 IMAD.IADD R11, R11, 0x1, -R7.reuse ;  /* 0x000000010b0ba824 */ /* 0x100fe200078e0a07 */
[----:B------:R-:W-:Y:S01]  /*3e30*/  ISETP.GE.AND P2, PT, R3, RZ, PT ;  /* 0x000000ff0300720c */ /* 0x000fe20003f46270 */
[----:B------:R-:W-:Y:S01]  /*3e40*/  @!P5 IMAD.IADD R2, R2, 0x1, -R7 ;  /* 0x000000010202d824 */ /* 0x000fe200078e0a07 */
[----:B------:R-:W-:Y:S01]  /*3e50*/  IADD3 R3, R28, 0x1b9, RZ ;  /* 0x000001b91c037810 */ /* 0x000fe20007ffe0ff */
[----:B------:R-:W-:Y:S01]  /*3e60*/  IMAD.MOV.U32 R12, RZ, RZ, R11 ;  /* 0x000000ffff0c7224 */ /* 0x000fe200078e000b */
[----:B------:R-:W-:Y:S01]  /*3e70*/  STL [R1+0x6f8], R13 ;  /* 0x0006f80d01007387 */ /* 0x000fe20000100800 */
[--C-:B------:R-:W-:Y:S01]  /*3e80*/  @!P6 IMAD.IADD R5, R5, 0x1, -R7.reuse ;  /* 0x000000010505e824 */ /* 0x100fe200078e0a07 */
[----:B------:R-:W-:Y:S01]  /*3e90*/  ISETP.GT.U32.AND P5, PT, R7, R2, PT ;  /* 0x000000020700720c */ /* 0x000fe20003fa4070 */
[----:B------:R-:W-:Y:S01]  /*3ea0*/  @!P1 IMAD.IADD R16, R16, 0x1, -R7 ;  /* 0x0000000110109824 */ /* 0x000fe200078e0a07 */
[----:B------:R-:W-:Y:S01]  /*3eb0*/  ISETP.GE.AND P1, PT, R0, RZ, PT ;  /* 0x000000ff0000720c */ /* 0x000fe20003f26270 */
[----:B------:R-:W-:Y:S01]  /*3ec0*/  IMAD.HI.U32 R0, R27, R6, RZ ;  /* 0x000000061b007227 */ /* 0x000fe200078e00ff */
[----:B------:R-:W-:-:S02]  /*3ed0*/  ISETP.GT.U32.AND P6, PT, R7, R5, PT ;  /* 0x000000050700720c */ /* 0x000fc40003fc4070 */
[----:B------:R-:W-:Y:S01]  /*3ee0*/  IABS R4, R3 ;  /* 0x0000000300047213 */ /* 0x000fe20000000000 */
[----:B------:R-:W-:Y:S01]  /*3ef0*/  @!P0 IMAD.MOV R12, RZ, RZ, -R12 ;  /* 0x000000ffff0c8224 */ /* 0x000fe200078e0a0c */
[----:B------:R-:W-:Y:S01]  /*3f00*/  ISETP.GE.AND P0, PT, R8, RZ, PT ;  /* 0x000000ff0800720c */ /* 0x000fe20003f06270 */
[----:B------:R-:W-:Y:S01]  /*3f10*/  IMAD.MOV R0, RZ, RZ, -R0 ;  /* 0x000000ffff007224 */ /* 0x000fe200078e0a00 */
[C---:B------:R-:W-:Y:S01]  /*3f20*/  IADD3 R11, R28.reuse, 0x1b5, RZ ;  /* 0x000001b51c0b7810 */ /* 0x040fe20007ffe0ff */
[C---:B------:R-:W-:Y:S01]  /*3f30*/  IMAD R8, R7.reuse, R10, R9 ;  /* 0x0000000a07087224 */ /* 0x040fe200078e0209 */
[----:B------:R-:W-:Y:S01]  /*3f40*/  IADD3 R9, R28, 0x1b8, RZ ;  /* 0x000001b81c097810 */ /* 0x000fe20007ffe0ff */
[C---:B------:R-:W-:Y:S01]  /*3f50*/  IMAD R6, R7.reuse, R0, R6 ;  /* 0x0000000007067224 */ /* 0x040fe200078e0206 */
[----:B------:R1:W-:Y:S01]  /*3f60*/  STL [R1+0x6f4], R12 ;  /* 0x0006f40c01007387 */ /* 0x0003e20000100800 */
[--C-:B------:R-:W-:Y:S01]  /*3f70*/  @!P5 IMAD.IADD R2, R2, 0x1, -R7.reuse ;  /* 0x000000010202d824 */ /* 0x100fe200078e0a07 */
[----:B------:R-:W-:Y:S01]  /*3f80*/  ISETP.GT.U32.AND P5, PT, R7, R8, PT ;  /* 0x000000080700720c */ /* 0x000fe20003fa4070 */
[----:B------:R-:W-:Y:S01]  /*3f90*/  @!P6 IMAD.IADD R5, R5, 0x1, -R7 ;  /* 0x000000010505e824 */ /* 0x000fe200078e0a07 */
[----:B------:R-:W-:Y:S01]  /*3fa0*/  ISETP.GT.U32.AND P6, PT, R7, R6, PT ;  /* 0x000000060700720c */ /* 0x000fe20003fc4070 */
[----:B------:R-:W-:Y:S01]  /*3fb0*/  IMAD.HI.U32 R10, R27, R4, RZ ;  /* 0x000000041b0a7227 */ /* 0x000fe200078e00ff */
[----:B0-----:R-:W-:-:S02]  /*3fc0*/  IABS R14, R9 ;  /* 0x00000009000e7213 */ /* 0x001fc40000000000 */
[C---:B------:R-:W-:Y:S01]  /*3fd0*/  IADD3 R0, R28.reuse, 0x1b6, RZ ;  /* 0x000001b61c007810 */ /* 0x040fe20007ffe0ff */
[----:B------:R-:W-:Y:S01]  /*3fe0*/  IMAD.MOV R10, RZ, RZ, -R10 ;  /* 0x000000ffff0a7224 */ /* 0x000fe200078e0a0a */
[----:B-1----:R-:W-:Y:S01]  /*3ff0*/  IADD3 R12, R28, 0x1b7, RZ ;  /* 0x000001b71c0c7810 */ /* 0x002fe20007ffe0ff */
[----:B------:R-:W-:-:S03]  /*4000*/  IMAD.HI.U32 R17, R27, R14, RZ ;  /* 0x0000000e1b117227 */ /* 0x000fc600078e00ff */
[----:B------:R-:W-:Y:S01]  /*4010*/  IABS R13, R12 ;  /* 0x0000000c000d7213 */ /* 0x000fe20000000000 */
[--C-:B------:R-:W-:Y:S02]  /*4020*/  @!P5 IMAD.IADD R8, R8, 0x1, -R7.reuse ;  /* 0x000000010808d824 */ /* 0x100fe400078e0a07 */
[----:B------:R-:W-:Y:S02]  /*4030*/  @!P6 IMAD.IADD R6, R6, 0x1, -R7 ;  /* 0x000000010606e824 */ /* 0x000fe400078e0a07 */
[C---:B------:R-:W-:Y:S01]  /*4040*/  IMAD R4, R7.reuse, R10, R4 ;  /* 0x0000000a07047224 */ /* 0x040fe200078e0204 */
[----:B------:R-:W-:Y:S01]  /*4050*/  ISETP.GT.U32.AND P6, PT, R7, R8, PT ;  /* 0x000000080700720c */ /* 0x000fe20003fc4070 */
[----:B------:R-:W-:Y:S01]  /*4060*/  IMAD.HI.U32 R15, R27, R13, RZ ;  /* 0x0000000d1b0f7227 */ /* 0x000fe200078e00ff */
[----:B------:R-:W-:Y:S02]  /*4070*/  IABS R10, R0 ;  /* 0x00000000000a7213 */ /* 0x000fe40000000000 */
[----:B------:R-:W-:Y:S01]  /*4080*/  ISETP.GT.U32.AND P5, PT, R7, R4, PT ;  /* 0x000000040700720c */ /* 0x000fe20003fa4070 */
[----:B------:R-:W-:Y:S01]  /*4090*/  @!P3 IMAD.MOV R16, RZ, RZ, -R16 ;  /* 0x000000ffff10b224 */ /* 0x000fe200078e0a10 */
[----:B------:R-:W-:Y:S01]  /*40a0*/  ISETP.GE.AND P3, PT, R3, RZ, PT ;  /* 0x000000ff0300720c */ /* 0x000fe20003f66270 */
[----:B------:R-:W-:-:S02]  /*40b0*/  IMAD.MOV R17, RZ, RZ, -R17 ;  /* 0x000000ffff117224 */ /* 0x000fc400078e0a11 */
[----:B------:R-:W-:Y:S01]  /*40c0*/  IMAD.MOV R15, RZ, RZ, -R15 ;  /* 0x000000ffff0f7224 */ /* 0x000fe200078e0a0f */
[----:B------:R0:W-:Y:S01]  /*40d0*/  STL [R1+0x6e8], R16 ;  /* 0x0006e81001007387 */ /* 0x0001e20000100800 */
[C---:B------:R-:W-:Y:S01]  /*40e0*/  IMAD R3, R7.reuse, R17, R14 ;  /* 0x0000001107037224 */ /* 0x040fe200078e020e */
[----:B------:R-:W-:Y:S01]  /*40f0*/  IABS R14, R11 ;  /* 0x0000000b000e7213 */ /* 0x000fe20000000000 */
[--C-:B------:R-:W-:Y:S02]  /*4100*/  @!P6 IMAD.IADD R8, R8, 0x1, -R7.reuse ;  /* 0x000000010808e824 */ /* 0x100fe400078e0a07 */
[----:B------:R-:W-:Y:S01]  /*4110*/  IMAD.MOV.U32 R18, RZ, RZ, R2 ;  /* 0x000000ffff127224 */ /* 0x000fe200078e0002 */
[C---:B------:R-:W-:Y:S01]  /*4120*/  ISETP.GT.U32.AND P6, PT, R7.reuse, R3, PT ;  /* 0x000000030700720c */ /* 0x040fe20003fc4070 */
[----:B------:R-:W-:Y:S02]  /*4130*/  @!P5 IMAD.IADD R4, R4, 0x1, -R7 ;  /* 0x000000010404d824 */ /* 0x000fe400078e0a07 */
[----:B------:R-:W-:Y:S01]  /*4140*/  @!P4 IMAD.MOV R18, RZ, RZ, -R18 ;  /* 0x000000ffff12c224 */ /* 0x000fe200078e0a12 */
[C---:B------:R-:W-:Y:S01]  /*4150*/  ISETP.GT.U32.AND P4, PT, R7.reuse, R6, PT ;  /* 0x000000060700720c */ /* 0x040fe20003f84070 */
[----:B0-----:R-:W-:Y:S01]  /*4160*/  IMAD.MOV.U32 R16, RZ, RZ, R10 ;  /* 0x000000ffff107224 */ /* 0x001fe200078e000a */
[C---:B------:R-:W-:Y:S01]  /*4170*/  ISETP.GT.U32.AND P5, PT, R7.reuse, R4, PT ;  /* 0x000000040700720c */ /* 0x040fe20003fa4070 */
[----:B------:R-:W-:Y:S01]  /*4180*/  IMAD R10, R7, R15, R13 ;  /* 0x0000000f070a7224 */ /* 0x000fe200078e020d */
[----:B------:R-:W-:Y:S01]  /*4190*/  STL [R1+0x6e0], R18 ;  /* 0x0006e01201007387 */ /* 0x000fe20000100800 */
[----:B------:R-:W-:-:S02]  /*41a0*/  IMAD.MOV.U32 R15, RZ, RZ, R5 ;  /* 0x000000ffff0f7224 */ /* 0x000fc400078e0005 */
[----:B------:R-:W-:Y:S02]  /*41b0*/  IMAD.MOV.U32 R13, RZ, RZ, R8 ;  /* 0x000000ffff0d7224 */ /* 0x000fe400078e0008 */
[----:B------:R-:W-:-:S04]  /*41c0*/  IMAD.HI.U32 R2, R27, R16, RZ ;  /* 0x000000101b027227 */ /* 0x000fc800078e00ff */
[----:B------:R-:W-:Y:S01]  /*41d0*/  @!P2 IMAD.MOV R15, RZ, RZ, -R15 ;  /* 0x000000ffff0fa224 */ /* 0x000fe200078e0a0f */
[----:B------:R-:W-:Y:S01]  /*41e0*/  ISETP.GE.AND P2, PT, R9, RZ, PT ;  /* 0x000000ff0900720c */ /* 0x000fe20003f46270 */
[----:B------:R-:W-:Y:S01]  /*41f0*/  @!P1 IMAD.MOV R13, RZ, RZ, -R13 ;  /* 0x000000ffff0d9224 */ /* 0x000fe200078e0a0d */
[----:B------:R-:W-:Y:S01]  /*4200*/  ISETP.GT.U32.AND P1, PT, R7, R10, PT ;  /* 0x0000000a0700720c */ /* 0x000fe20003f24070 */
[----:B------:R-:W-:Y:S01]  /*4210*/  IMAD.MOV R2, RZ, RZ, -R2 ;  /* 0x000000ffff027224 */ /* 0x000fe200078e0a02 */
[----:B------:R-:W-:Y:S01]  /*4220*/  STL [R1+0x6d8], R15 ;  /* 0x0006d80f01007387 */ /* 0x000fe20000100800 */
[--C-:B------:R-:W-:Y:S01]  /*4230*/  @!P6 IMAD.IADD R3, R3, 0x1, -R7.reuse ;  /* 0x000000010303e824 */ /* 0x100fe200078e0a07 */
[----:B------:R-:W-:Y:S01]  /*4240*/  IADD3 R9, R28, 0x1b1, RZ ;  /* 0x000001b11c097810 */ /* 0x000fe20007ffe0ff */
[----:B------:R-:W-:Y:S01]  /*4250*/  IMAD.HI.U32 R5, R27, R14, RZ ;  /* 0x0000000e1b057227 */ /* 0x000fe200078e00ff */
[----:B------:R0:W-:Y:S03]  /*4260*/  STL [R1+0x6d4], R13 ;  /* 0x0006d40d01007387 */ /* 0x0001e60000100800 */
[----:B------:R-:W-:Y:S01]  /*4270*/  @!P4 IMAD.IADD R6, R6, 0x1, -R7 ;  /* 0x000000010606c824 */ /* 0x000fe200078e0a07 */
[----:B------:R-:W-:Y:S01]  /*4280*/  ISETP.GE.AND P4, PT, R12, RZ, PT ;  /* 0x000000ff0c00720c */ /* 0x000fe20003f86270 */
[----:B------:R-:W-:-:S02]  /*4290*/  IMAD.MOV R5, RZ, RZ, -R5 ;  /* 0x000000ffff057224 */ /* 0x000fc400078e0a05 */
[--C-:B------:R-:W-:Y:S01]  /*42a0*/  @!P5 IMAD.IADD R4, R4, 0x1, -R7.reuse ;  /* 0x000000010404d824 */ /* 0x100fe200078e0a07 */
[----:B------:R-:W-:Y:S01]  /*42b0*/  ISETP.GE.AND P5, PT, R0, RZ, PT ;  /* 0x000000ff0000720c */ /* 0x000fe20003fa6270 */
[----:B------:R-:W-:Y:S01]  /*42c0*/  IMAD.MOV.U32 R8, RZ, RZ, R6 ;  /* 0x000000ffff087224 */ /* 0x000fe200078e0006 */
[C---:B------:R-:W-:Y:S01]  /*42d0*/  IADD3 R6, R28.reuse, 0x1b2, RZ ;  /* 0x000001b21c067810 */ /* 0x040fe20007ffe0ff */
[C---:B0-----:R-:W-:Y:S01]  /*42e0*/  IMAD R13, R7.reuse, R2, R16 ;  /* 0x00000002070d7224 */ /* 0x041fe200078e0210 */
[----:B------:R-:W-:Y:S01]  /*42f0*/  IADD3 R2, R28, 0x1b3, RZ ;  /* 0x000001b31c027810 */ /* 0x000fe20007ffe0ff */
[----:B------:R-:W-:Y:S01]  /*4300*/  @!P1 IMAD.IADD R10, R10, 0x1, -R7 ;  /* 0x000000010a0a9824 */ /* 0x000fe200078e0a07 */
[----:B------:R-:W-:Y:S01]  /*4310*/  IABS R12, R6 ;  /* 0x00000006000c7213 */ /* 0x000fe20000000000 */
[C---:B------:R-:W-:Y:S01]  /*4320*/  IMAD R0, R7.reuse, R5, R14 ;  /* 0x0000000507007224 */ /* 0x040fe200078e020e */
[----:B------:R-:W-:Y:S01]  /*4330*/  ISETP.GT.U32.AND P6, PT, R7, R13, PT ;  /* 0x0000000d0700720c */ /* 0x000fe20003fc4070 */
[----:B------:R-:W-:Y:S01]  /*4340*/  @!P0 IMAD.MOV R8, RZ, RZ, -R8 ;  /* 0x000000ffff088224 */ /* 0x000fe200078e0a08 */
[----:B------:R-:W-:Y:S01]  /*4350*/  IADD3 R5, R28, 0x1b4, RZ ;  /* 0x000001b41c057810 */ /* 0x000fe20007ffe0ff */
[----:B------:R-:W-:Y:S01]  /*4360*/  IMAD.HI.U32 R17, R27, R12, RZ ;  /* 0x0000000c1b117227 */ /* 0x000fe200078e00ff */
[----:B------:R-:W-:-:S02]  /*4370*/  ISETP.GT.U32.AND P0, PT, R7, R3, PT ;  /* 0x000000030700720c */ /* 0x000fc40003f04070 */
[----:B------:R-:W-:Y:S01]  /*4380*/  ISETP.GT.U32.AND P1, PT, R7, R10, PT ;  /* 0x0000000a0700720c */ /* 0x000fe20003f24070 */
[----:B------:R0:W-:Y:S01]  /*4390*/  STL [R1+0x6d0], R8 ;  /* 0x0006d00801007387 */ /* 0x0001e20000100800 */
[----:B------:R-:W-:Y:S01]  /*43a0*/  IABS R14, R5 ;  /* 0x00000005000e7213 */ /* 0x000fe20000000000 */
[----:B------:R-:W-:Y:S01]  /*43b0*/  IMAD.MOV R17, RZ, RZ, -R17 ;  /* 0x000000ffff117224 */ /* 0x000fe200078e0a11 */
[----:B------:R-:W-:Y:S01]  /*43c0*/  IABS R15, R2 ;  /* 0x00000002000f7213 */ /* 0x000fe20000000000 */
[----:B------:R-:W-:Y:S02]  /*43d0*/  @!P3 IMAD.MOV R4, RZ, RZ, -R4 ;  /* 0x000000ffff04b224 */ /* 0x000fe400078e0a04 */
[----:B------:R-:W-:Y:S02]  /*43e0*/  @!P6 IMAD.IADD R13, R13, 0x1, -R7 ;  /* 0x000000010d0de824 */ /* 0x000fe400078e0a07 */
[----:B------:R-:W-:Y:S01]  /*43f0*/  IMAD.HI.U32 R16, R27, R14, RZ ;  /* 0x0000000e1b107227 */ /* 0x000fe200078e00ff */
[----:B------:R1:W-:Y:S01]  /*4400*/  STL [R1+0x6cc], R4 ;  /* 0x0006cc0401007387 */ /* 0x0003e20000100800 */
[----:B0-----:R-:W-:-:S02]  /*4410*/  IABS R8, R9 ;  /* 0x0000000900087213 */ /* 0x001fc40000000000 */
[----:B------:R-:W-:Y:S01]  /*4420*/  ISETP.GT.U32.AND P6, PT, R7, R13, PT ;  /* 0x0000000d0700720c */ /* 0x000fe20003fc4070 */
[----:B------:R-:W-:Y:S02]  /*4430*/  IMAD.MOV R16, RZ, RZ, -R16 ;  /* 0x000000ffff107224 */ /* 0x000fe400078e0a10 */
[--C-:B------:R-:W-:Y:S01]  /*4440*/  @!P0 IMAD.IADD R3, R3, 0x1, -R7.reuse ;  /* 0x0000000103038824 */ /* 0x100fe200078e0a07 */
[----:B------:R-:W-:Y:S01]  /*4450*/  ISETP.GT.U32.AND P0, PT, R7, R0, PT ;  /* 0x000000000700720c */ /* 0x000fe20003f04070 */
[----:B------:R-:W-:Y:S01]  /*4460*/  @!P1 IMAD.IADD R10, R10, 0x1, -R7 ;  /* 0x000000010a0a9824 */ /* 0x000fe200078e0a07 */
[----:B------:R-:W-:Y:S01]  /*4470*/  ISETP.GE.AND P1, PT, R11, RZ, PT ;  /* 0x000000ff0b00720c */ /* 0x000fe20003f26270 */
[----:B------:R-:W-:Y:S02]  /*4480*/  IMAD R11, R7, R16, R14 ;  /* 0x00000010070b7224 */ /* 0x000fe400078e020e */
[----:B------:R-:W-:-:S04]  /*4490*/  IMAD.HI.U32 R16, R27, R8, RZ ;  /* 0x000000081b107227 */ /* 0x000fc800078e00ff */
[--C-:B------:R-:W-:Y:S01]  /*44a0*/  @!P6 IMAD.IADD R13, R13, 0x1, -R7.reuse ;  /* 0x000000010d0de824 */ /* 0x100fe200078e0a07 */
[----:B------:R-:W-:Y:S01]  /*44b0*/  ISETP.GT.U32.AND P6, PT, R7, R11, PT ;  /* 0x0000000b0700720c */ /* 0x000fe20003fc4070 */
[----:B------:R-:W-:Y:S02]  /*44c0*/  IMAD.MOV R16, RZ, RZ, -R16 ;  /* 0x000000ffff107224 */ /* 0x000fe400078e0a10 */
[----:B------:R-:W-:Y:S01]  /*44d0*/  @!P0 IMAD.IADD R0, R0, 0x1, -R7 ;  /* 0x0000000100008824 */ /* 0x000fe200078e0a07 */
[----:B------:R-:W-:Y:S01]  /*44e0*/  ISETP.GE.AND P0, PT, R5, RZ, PT ;  /* 0x000000ff0500720c */ /* 0x000fe20003f06270 */
[----:B------:R-:W-:Y:S01]  /*44f0*/  IMAD.HI.U32 R14, R27, R15, RZ ;  /* 0x0000000f1b0e7227 */ /* 0x000fe200078e00ff */
[----:B------:R-:W-:-:S03]  /*4500*/  IADD3 R5, R28, 0x1b0, RZ ;  /* 0x000001b01c057810 */ /* 0x000fc60007ffe0ff */
[----:B------:R-:W-:Y:S01]  /*4510*/  IMAD R8, R7, R16, R8 ;  /* 0x0000001007087224 */ /* 0x000fe200078e0208 */
[----:B------:R-:W-:Y:S01]  /*4520*/  IABS R16, R5 ;  /* 0x0000000500107213 */ /* 0x000fe20000000000 */
[----:B------:R-:W-:Y:S02]  /*4530*/  IMAD.MOV R14, RZ, RZ, -R14 ;  /* 0x000000ffff0e7224 */ /* 0x000fe400078e0a0e */
[----:B------:R-:W-:Y:S01]  /*4540*/  @!P6 IMAD.IADD R11, R11, 0x1, -R7 ;  /* 0x000000010b0be824 */ /* 0x000fe200078e0a07 */
[C---:B------:R-:W-:Y:S01]  /*4550*/  ISETP.GT.U32.AND P6, PT, R7.reuse, R0, PT ;  /* 0x000000000700720c */ /* 0x040fe20003fc4070 */
[C---:B------:R-:W-:Y:S01]  /*4560*/  IMAD R14, R7.reuse, R14, R15 ;  /* 0x0000000e070e7224 */ /* 0x040fe200078e020f */
[----:B------:R-:W-:Y:S01]  /*4570*/  IADD3 R15, R28, 0x1af, RZ ;  /* 0x000001af1c0f7810 */ /* 0x000fe20007ffe0ff */
[----:B------:R-:W-:Y:S02]  /*4580*/  IMAD.MOV.U32 R18, RZ, RZ, R3 ;  /* 0x000000ffff127224 */ /* 0x000fe400078e0003 */
[----:B------:R-:W-:Y:S01]  /*4590*/  IMAD.MOV.U32 R3, RZ, RZ, R16 ;  /* 0x000000ffff037224 */ /* 0x000fe200078e0010 */
[C---:B------:R-:W-:Y:S01]  /*45a0*/  ISETP.GT.U32.AND P3, PT, R7.reuse, R14, PT ;  /* 0x0000000e0700720c */ /* 0x040fe20003f64070 */
[----:B------:R-:W-:Y:S01]  /*45b0*/  IMAD R12, R7, R17, R12 ;  /* 0x00000011070c7224 */ /* 0x000fe200078e020c */
[----:B-1----:R-:W-:Y:S01]  /*45c0*/  IABS R4, R15 ;  /* 0x0000000f00047213 */ /* 0x002fe20000000000 */
[----:B------:R-:W-:-:S02]  /*45d0*/  IMAD.MOV.U32 R16, RZ, RZ, R10 ;  /* 0x000000ffff107224 */ /* 0x000fc400078e000a */
[----:B------:R-:W-:Y:S01]  /*45e0*/  @!P2 IMAD.MOV R18, RZ, RZ, -R18 ;  /* 0x000000ffff12a224 */ /* 0x000fe200078e0a12 */
[C---:B------:R-:W-:Y:S01]  /*45f0*/  ISETP.GT.U32.AND P2, PT, R7.reuse, R11, PT ;  /* 0x0000000b0700720c */ /* 0x040fe20003f44070 */
[----:B------:R-:W-:Y:S01]  /*4600*/  @!P4 IMAD.MOV R16, RZ, RZ, -R16 ;  /* 0x000000ffff10c224 */ /* 0x000fe200078e0a10 */
[C---:B------:R-:W-:Y:S01]  /*4610*/  ISETP.GT.U32.AND P4, PT, R7.reuse, R12, PT ;  /* 0x0000000c0700720c */ /* 0x040fe20003f84070 */
[----:B------:R-:W-:Y:S01]  /*4620*/  @!P6 IMAD.IADD R0, R0, 0x1, -R7 ;  /* 0x000000010000e824 */ /* 0x000fe200078e0a07 */
[----:B------:R-:W-:Y:S01]  /*4630*/  ISETP.GT.U32.AND P6, PT, R7, R8, PT ;  /* 0x000000080700720c */ /* 0x000fe20003fc4070 */
[----:B------:R-:W-:Y:S01]  /*4640*/  IMAD.HI.U32 R10, R27, R3, RZ ;  /* 0x000000031b0a7227 */ /* 0x000fe200078e00ff */
[----:B------:R-:W-:Y:S03]  /*4650*/  STL [R1+0x6c8], R18 ;  /* 0x0006c81201007387 */ /* 0x000fe60000100800 */
[----:B------:R-:W-:Y:S01]  /*4660*/  IMAD.MOV R10, RZ, RZ, -R10 ;  /* 0x000000ffff0a7224 */ /* 0x000fe200078e0a0a */
[----:B------:R-:W-:Y:S01]  /*4670*/  STL [R1+0x6c4], R16 ;  /* 0x0006c41001007387 */ /* 0x000fe20000100800 */
[----:B------:R-:W-:Y:S01]  /*4680*/  @!P5 IMAD.MOV R13, RZ, RZ, -R13 ;  /* 0x000000ffff0dd224 */ /* 0x000fe200078e0a0d */
[----:B------:R-:W-:Y:S01]  /*4690*/  ISETP.GE.AND P5, PT, R2, RZ, PT ;  /* 0x000000ff0200720c */ /* 0x000fe20003fa6270 */
[--C-:B------:R-:W-:Y:S01]  /*46a0*/  @!P2 IMAD.IADD R11, R11, 0x1, -R7.reuse ;  /* 0x000000010b0ba824 */ /* 0x100fe200078e0a07 */
[----:B------:R-:W-:Y:S01]  /*46b0*/  ISETP.GE.AND P2, PT, R6, RZ, PT ;  /* 0x000000ff0600720c */ /* 0x000fe20003f46270 */
[--C-:B------:R-:W-:Y:S01]  /*46c0*/  @!P3 IMAD.IADD R14, R14, 0x1, -R7.reuse ;  /* 0x000000010e0eb824 */ /* 0x100fe200078e0a07 */
[----:B------:R0:W-:Y:S01]  /*46d0*/  STL [R1+0x6c0], R13 ;  /* 0x0006c00d01007387 */ /* 0x0001e20000100800 */
[----:B------:R-:W-:Y:S01]  /*46e0*/  IMAD.MOV.U32 R2, RZ, RZ, R4 ;  /* 0x000000ffff027224 */ /* 0x000fe200078e0004 */
[----:B------:R-:W-:Y:S01]  /*46f0*/  ISETP.GE.AND P3, PT, R9, RZ, PT ;  /* 0x000000ff0900720c */ /* 0x000fe20003f66270 */
[----:B------:R-:W-:Y:S01]  /*4700*/  @!P4 IMAD.IADD R12, R12, 0x1, -R7 ;  /* 0x000000010c0cc824 */ /* 0x000fe200078e0a07 */
[C---:B------:R-:W-:Y:S01]  /*4710*/  ISETP.GT.U32.AND P4, PT, R7.reuse, R14, PT ;  /* 0x0000000e0700720c */ /* 0x040fe20003f84070 */
[----:B------:R-:W-:Y:S01]  /*4720*/  IMAD R6, R7, R10, R3 ;  /* 0x0000000a07067224 */ /* 0x000fe200078e0203 */
[C---:B------:R-:W-:Y:S01]  /*4730*/  IADD3 R10, R28.reuse, 0x1ae, RZ ;  /* 0x000001ae1c0a7810 */ /* 0x040fe20007ffe0ff */
[----:B------:R-:W-:Y:S01]  /*4740*/  IMAD.MOV.U32 R3, RZ, RZ, R11 ;  /* 0x000000ffff037224 */ /* 0x000fe200078e000b */
[----:B------:R-:W-:Y:S01]  /*4750*/  IADD3 R9, R28, 0x1ac, RZ ;  /* 0x000001ac1c097810 */ /* 0x000fe20007ffe0ff */
[----:B------:R-:W-:-:S04]  /*4760*/  IMAD.HI.U32 R4, R27, R2, RZ ;  /* 0x000000021b047227 */ /* 0x000fc800078e00ff */
[----:B------:R-:W-:Y:S01]  /*4770*/  @!P6 IMAD.IADD R8, R8, 0x1, -R7 ;  /* 0x000000010808e824 */ /* 0x000fe200078e0a07 */
[C---:B------:R-:W-:Y:S01]  /*4780*/  ISETP.GT.U32.AND P6, PT, R7.reuse, R12, PT ;  /* 0x0000000c0700720c */ /* 0x040fe20003fc4070 */
[----:B------:R-:W-:Y:S01]  /*4790*/  @!P0 IMAD.MOV R3, RZ, RZ, -R3 ;  /* 0x000000ffff038224 */ /* 0x000fe200078e0a03 */
[C---:B------:R-:W-:Y:S01]  /*47a0*/  ISETP.GT.U32.AND P0, PT, R7.reuse, R6, PT ;  /* 0x000000060700720c */ /* 0x040fe20003f04070 */
[----:B0-----:R-:W-:Y:S02]  /*47b0*/  IMAD.MOV.U32 R13, RZ, RZ, R0 ;  /* 0x000000ffff0d7224 */ /* 0x001fe400078e0000 */
[----:B------:R-:W-:Y:S02]  /*47c0*/  IMAD.MOV R4, RZ, RZ, -R4 ;  /* 0x000000ffff047224 */ /* 0x000fe400078e0a04 */
[----:B------:R-:W-:Y:S01]  /*47d0*/  @!P1 IMAD.MOV R13, RZ, RZ, -R13 ;  /* 0x000000ffff0d9224 */ /* 0x000fe200078e0a0d */
[C---:B------:R-:W-:Y:S01]  /*47e0*/  ISETP.GT.U32.AND P1, PT, R7.reuse, R8, PT ;  /* 0x000000080700720c */ /* 0x040fe20003f24070 */
[C---:B------:R-:W-:Y:S01]  /*47f0*/  IMAD R0, R7.reuse, R4, R2 ;  /* 0x0000000407007224 */ /* 0x040fe200078e0202 */
[----:B------:R-:W-:Y:S01]  /*4800*/  IABS R2, R10 ;  /* 0x0000000a00027213 */ /* 0x000fe20000000000 */
[--C-:B------:R-:W-:Y:S01]  /*4810*/  @!P4 IMAD.IADD R14, R14, 0x1, -R7.reuse ;  /* 0x000000010e0ec824 */ /* 0x100fe200078e0a07 */
[----:B------:R0:W-:Y:S01]  /*4820*/  STL [R1+0x6bc], R13 ;  /* 0x0006bc0d01007387 */ /* 0x0001e20000100800 */
[----:B------:R-:W-:Y:S01]  /*4830*/  IADD3 R4, R28, 0x1ad, RZ ;  /* 0x000001ad1c047810 */ /* 0x000fe20007ffe0ff */
[--C-:B------:R-:W-:Y:S01]  /*4840*/  @!P6 IMAD.IADD R12, R12, 0x1, -R7.reuse ;  /* 0x000000010c0ce824 */ /* 0x100fe200078e0a07 */
[----:B------:R-:W-:Y:S01]  /*4850*/  ISETP.GT.U32.AND P6, PT, R7, R0, PT ;  /* 0x000000000700720c */ /* 0x000fe20003fc4070 */
[----:B------:R-:W-:Y:S01]  /*4860*/  @!P0 IMAD.IADD R6, R6, 0x1, -R7 ;  /* 0x0000000106068824 */ /* 0x000fe200078e0a07 */
[----:B------:R1:W-:Y:S01]  /*4870*/  STL [R1+0x6b8], R3 ;  /* 0x0006b80301007387 */ /* 0x0003e20000100800 */
[----:B------:R-:W-:Y:S01]  /*4880*/  IMAD.MOV.U32 R16, RZ, RZ, R14 ;  /* 0x000000ffff107224 */ /* 0x000fe200078e000e */
[----:B------:R-:W-:Y:S01]  /*4890*/  ISETP.GE.AND P4, PT, R5, RZ, PT ;  /* 0x000000ff0500720c */ /* 0x000fe20003f86270 */
[----:B------:R-:W-:Y:S01]  /*48a0*/  @!P2 IMAD.MOV R12, RZ, RZ, -R12 ;  /* 0x000000ffff0ca224 */ /* 0x000fe200078e0a0c */
[----:B------:R-:W-:Y:S01]  /*48b0*/  IABS R5, R9 ;  /* 0x0000000900057213 */ /* 0x000fe20000000000 */
[----:B0-----:R-:W-:Y:S01]  /*48c0*/  IMAD.HI.U32 R13, R27, R2, RZ ;  /* 0x000000021b0d7227 */ /* 0x001fe200078e00ff */
[----:B------:R-:W-:-:S02]  /*48d0*/  ISETP.GE.AND P0, PT, R10, RZ, PT ;  /* 0x000000ff0a00720c */ /* 0x000fc40003f06270 */
[----:B------:R-:W-:Y:S01]  /*48e0*/  IADD3 R14, R28, 0x1a6, RZ ;  /* 0x000001a61c0e7810 */ /* 0x000fe20007ffe0ff */
[----:B------:R-:W-:Y:S01]  /*48f0*/  IMAD.MOV R13, RZ, RZ, -R13 ;  /* 0x000000ffff0d7224 */ /* 0x000fe200078e0a0d */
[----:B-1----:R-:W-:Y:S01]  /*4900*/  IABS R3, R4 ;  /* 0x0000000400037213 */ /* 0x002fe20000000000 */
[----:B------:R-:W-:Y:S01]  /*4910*/  @!P5 IMAD.MOV R16, RZ, RZ, -R16 ;  /* 0x000000ffff10d224 */ /* 0x000fe200078e0a10 */
[C---:B------:R-:W-:Y:S01]  /*4920*/  ISETP.GT.U32.AND P5, PT, R7.reuse, R6, PT ;  /* 0x000000060700720c */ /* 0x040fe20003fa4070 */
[----:B------:R-:W-:Y:S02]  /*4930*/  IMAD R2, R7, R13, R2 ;  /* 0x0000000d07027224 */ /* 0x000fe400078e0202 */
[----:B------:R-:W-:Y:S01]  /*4940*/  IMAD.HI.U32 R11, R27, R3, RZ ;  /* 0x000000031b0b7227 */ /* 0x000fe200078e00ff */
[----:B------:R-:W-:Y:S02]  /*4950*/  STL [R1+0x6b4], R16 ;  /* 0x0006b41001007387 */ /* 0x000fe40000100800 */
[----:B------:R-:W-:Y:S01]  /*4960*/  ISETP.GT.U32.AND P2, PT, R7, R2, PT ;  /* 0x000000020700720c */ /* 0x000fe20003f44070 */
[----:B------:R-:W-:Y:S01]  /*4970*/  @!P1 IMAD.IADD R8, R8, 0x1, -R7 ;  /* 0x0000000108089824 */ /* 0x000fe200078e0a07 */
[----:B------:R0:W-:Y:S01]  /*4980*/  STL [R1+0x698], R12 ;  /* 0x0006980c01007387 */ /* 0x0001e20000100800 */
[----:B------:R-:W-:Y:S01]  /*4990*/  IMAD.MOV R10, RZ, RZ, -R11 ;  /* 0x000000ffff0a7224 */ /* 0x000fe200078e0a0b */
[----:B------:R-:W-:Y:S01]  /*49a0*/  ISETP.GE.AND P1, PT, R15, RZ, PT ;  /* 0x000000ff0f00720c */ /* 0x000fe20003f26270 */
[----:B------:R-:W-:-:S02]  /*49b0*/  @!P6 IMAD.IADD R0, R0, 0x1, -R7 ;  /* 0x000000010000e824 */ /* 0x000fc400078e0a07 */
[----:B------:R-:W-:Y:S02]  /*49c0*/  IMAD.MOV.U32 R11, RZ, RZ, R8 ;  /* 0x000000ffff0b7224 */ /* 0x000fe400078e0008 */
[----:B------:R-:W-:Y:S01]  /*49d0*/  IMAD.HI.U32 R8, R27, R5, RZ ;  /* 0x000000051b087227 */ /* 0x000fe200078e00ff */
[----:B------:R-:W-:-:S03]  /*49e0*/  ISETP.GT.U32.AND P6, PT, R7, R0, PT ;  /* 0x000000000700720c */ /* 0x000fc60003fc4070 */
[----:B------:R-:W-:Y:S01]  /*49f0*/  @!P3 IMAD.MOV R11, RZ, RZ, -R11 ;  /* 0x000000ffff0bb224 */ /* 0x000fe200078e0a0b */
[----:B------:R-:W-:Y:S01]  /*4a00*/  ISETP.GE.AND P3, PT, R4, RZ, PT ;  /* 0x000000ff0400720c */ /* 0x000fe20003f66270 */
[----:B------:R-:W-:Y:S01]  /*4a10*/  IMAD.MOV R4, RZ, RZ, -R8 ;  /* 0x000000ffff047224 */ /* 0x000fe200078e0a08 */
[----:B------:R-:W-:Y:S01]  /*4a20*/  IADD3 R8, R28, 0x1a9, RZ ;  /* 0x000001a91c087810 */ /* 0x000fe20007ffe0ff */
[----:B------:R-:W-:Y:S01]  /*4a30*/  @!P5 IMAD.IADD R6, R6, 0x1, -R7 ;  /* 0x000000010606d824 */ /* 0x000fe200078e0a07 */
[----:B------:R1:W-:Y:S01]  /*4a40*/  STL [R1+0x69c], R11 ;  /* 0x00069c0b01007387 */ /* 0x0003e20000100800 */
[----:B------:R-:W-:Y:S01]  /*4a50*/  IMAD R4, R7, R4, R5 ;  /* 0x0000000407047224 */ /* 0x000fe200078e0205 */
[----:B------:R-:W-:Y:S01]  /*4a60*/  IABS R5, R8 ;  /* 0x0000000800057213 */ /* 0x000fe20000000000 */
[----:B0-----:R-:W-:Y:S02]  /*4a70*/  IMAD.MOV.U32 R12, RZ, RZ, R6 ;  /* 0x000000ffff0c7224 */ /* 0x001fe400078e0006 */
[----:B------:R-:W-:-:S02]  /*4a80*/  @!P2 IMAD.IADD R2, R2, 0x1, -R7 ;  /* 0x000000010202a824 */ /* 0x000fc400078e0a07 */
[----:B------:R-:W-:Y:S01]  /*4a90*/  @!P4 IMAD.MOV R12, RZ, RZ, -R12 ;  /* 0x000000ffff0cc224 */ /* 0x000fe200078e0a0c */
[C---:B------:R-:W-:Y:S01]  /*4aa0*/  ISETP.GT.U32.AND P4, PT, R7.reuse, R4, PT ;  /* 0x000000040700720c */ /* 0x040fe20003f84070 */
[C---:B------:R-:W-:Y:S01]  /*4ab0*/  IMAD R3, R7.reuse, R10, R3 ;  /* 0x0000000a07037224 */ /* 0x040fe200078e0203 */
[C---:B------:R-:W-:Y:S01]  /*4ac0*/  ISETP.GT.U32.AND P2, PT, R7.reuse, R2, PT ;  /* 0x000000020700720c */ /* 0x040fe20003f44070 */
[----:B------:R-:W-:Y:S01]  /*4ad0*/  @!P6 IMAD.IADD R0, R0, 0x1, -R7 ;  /* 0x000000010000e824 */ /* 0x000fe200078e0a07 */
[----:B------:R-:W-:Y:S01]  /*4ae0*/  IADD3 R10, R28, 0x1ab, RZ ;  /* 0x000001ab1c0a7810 */ /* 0x000fe20007ffe0ff */
[----:B------:R0:W-:Y:S01]  /*4af0*/  STL [R1+0x6a0], R12 ;  /* 0x0006a00c01007387 */ /* 0x0001e20000100800 */
[----:B------:R-:W-:Y:S01]  /*4b00*/  ISETP.GT.U32.AND P5, PT, R7, R3, PT ;  /* 0x000000030700720c */ /* 0x000fe20003fa4070 */
[----:B-1----:R-:W-:Y:S01]  /*4b10*/  IMAD.MOV.U32 R11, RZ, RZ, R0 ;  /* 0x000000ffff0b7224 */ /* 0x002fe200078e0000 */
[----:B------:R-:W-:Y:S01]  /*4b20*/  IABS R17, R10 ;  /* 0x0000000a00117213 */ /* 0x000fe20000000000 */
[----:B------:R-:W-:Y:S01]  /*4b30*/  IMAD.HI.U32 R0, R27, R5, RZ ;  /* 0x000000051b007227 */ /* 0x000fe200078e00ff */
[----:B------:R-:W-:-:S02]  /*4b40*/  ISETP.GE.AND P6, PT, R9, RZ, PT ;  /* 0x000000ff0900720c */ /* 0x000fc40003fc6270 */
[----:B------:R-:W-:Y:S01]  /*4b50*/  IADD3 R9, R28, 0x1aa, RZ ;  /* 0x000001aa1c097810 */ /* 0x000fe20007ffe0ff */
[----:B------:R-:W-:Y:S01]  /*4b60*/  @!P1 IMAD.MOV R11, RZ, RZ, -R11 ;  /* 0x000000ffff0b9224 */ /* 0x000fe200078e0a0b */
[----:B------:R-:W-:Y:S01]  /*4b70*/  ISETP.GE.AND P1, PT, R10, RZ, PT ;  /* 0x000000ff0a00720c */ /* 0x000fe20003f26270 */
[----:B------:R-:W-:Y:S01]  /*4b80*/  IMAD.HI.U32 R10, R27, R17, RZ ;  /* 0x000000111b0a7227 */ /* 0x000fe200078e00ff */
[----:B------:R-:W-:Y:S02]  /*4b90*/  IABS R18, R9 ;  /* 0x0000000900127213 */ /* 0x000fe40000000000 */
[----:B------:R1:W-:Y:S01]  /*4ba0*/  STL [R1+0x6a8], R11 ;  /* 0x0006a80b01007387 */ /* 0x0003e20000100800 */
[--C-:B------:R-:W-:Y:S02]  /*4bb0*/  @!P4 IMAD.IADD R4, R4, 0x1, -R7.reuse ;  /* 0x000000010404c824 */ /* 0x100fe400078e0a07 */
[--C-:B------:R-:W-:Y:S01]  /*4bc0*/  @!P2 IMAD.IADD R2, R2, 0x1, -R7.reuse ;  /* 0x000000010202a824 */ /* 0x100fe200078e0a07 */
[----:B------:R-:W-:Y:S01]  /*4bd0*/  ISETP.GE.AND P2, PT, R9, RZ, PT ;  /* 0x000000ff0900720c */ /* 0x000fe20003f46270 */
[----:B------:R-:W-:Y:S01]  /*4be0*/  IMAD.MOV R9, RZ, RZ, -R10 ;  /* 0x000000ffff097224 */ /* 0x000fe200078e0a0a */
[----:B------:R-:W-:Y:S01]  /*4bf0*/  ISETP.GT.U32.AND P4, PT, R7, R4, PT ;  /* 0x000000040700720c */ /* 0x000fe20003f84070 */
[----:B------:R-:W-:-:S02]  /*4c00*/  @!P5 IMAD.IADD R3, R3, 0x1, -R7 ;  /* 0x000000010303d824 */ /* 0x000fc400078e0a07 */
[----:B------:R-:W-:-:S03]  /*4c10*/  IMAD.HI.U32 R6, R27, R18, RZ ;  /* 0x000000121b067227 */ /* 0x000fc600078e00ff */
[C---:B------:R-:W-:Y:S01]  /*4c20*/  ISETP.GT.U32.AND P5, PT, R7.reuse, R3, PT ;  /* 0x000000030700720c */ /* 0x040fe20003fa4070 */
[C---:B------:R-:W-:Y:S01]  /*4c30*/  IMAD R17, R7.reuse, R9, R17 ;  /* 0x0000000907117224 */ /* 0x040fe200078e0211 */
[C---:B------:R-:W-:Y:S01]  /*4c40*/  IADD3 R9, R28.reuse, 0x1a5, RZ ;  /* 0x000001a51c097810 */ /* 0x040fe20007ffe0ff */
[----:B0-----:R-:W-:Y:S01]  /*4c50*/  IMAD.MOV.U32 R12, RZ, RZ, R2 ;  /* 0x000000ffff0c7224 */ /* 0x001fe200078e0002 */
[----:B------:R-:W-:Y:S01]  /*4c60*/  IADD3 R2, R28, 0x1a7, RZ ;  /* 0x000001a71c027810 */ /* 0x000fe20007ffe0ff */
[----:B------:R-:W-:Y:S01]  /*4c70*/  IMAD.MOV R6, RZ, RZ, -R6 ;  /* 0x000000ffff067224 */ /* 0x000fe200078e0a06 */
[----:B------:R-:W-:Y:S01]  /*4c80*/  IABS R13, R9 ;  /* 0x00000009000d7213 */ /* 0x000fe20000000000 */
[----:B------:R-:W-:Y:S01]  /*4c90*/  @!P0 IMAD.MOV R12, RZ, RZ, -R12 ;  /* 0x000000ffff0c8224 */ /* 0x000fe200078e0a0c */
[C---:B------:R-:W-:Y:S01]  /*4ca0*/  ISETP.GT.U32.AND P0, PT, R7.reuse, R17, PT ;  /* 0x000000110700720c */ /* 0x040fe20003f04070 */
[----:B------:R-:W-:Y:S01]  /*4cb0*/  IMAD R18, R7, R6, R18 ;  /* 0x0000000607127224 */ /* 0x000fe200078e0212 */
[----:B------:R-:W-:Y:S01]  /*4cc0*/  IABS R10, R2 ;  /* 0x00000002000a7213 */ /* 0x000fe20000000000 */
[--C-:B------:R-:W-:Y:S01]  /*4cd0*/  @!P4 IMAD.IADD R4, R4, 0x1, -R7.reuse ;  /* 0x000000010404c824 */ /* 0x100fe200078e0a07 */
[----:B------:R-:W-:Y:S01]  /*4ce0*/  STL [R1+0x6ac], R12 ;  /* 0x0006ac0c01007387 */ /* 0x000fe20000100800 */
[----:B------:R-:W-:Y:S01]  /*4cf0*/  @!P5 IMAD.IADD R3, R3, 0x1, -R7 ;  /* 0x000000010303d824 */ /* 0x000fe200078e0a07 */
[C---:B------:R-:W-:Y:S01]  /*4d00*/  ISETP.GT.U32.AND P4, PT, R7.reuse, R18, PT ;  /* 0x000000120700720c */ /* 0x040fe20003f84070 */
[----:B------:R-:W-:Y:S01]  /*4d10*/  IMAD.MOV R0, RZ, RZ, -R0 ;  /* 0x000000ffff007224 */ /* 0x000fe200078e0a00 */
[----:B------:R-:W-:Y:S01]  /*4d20*/  ISETP.GE.AND P5, PT, R8, RZ, PT ;  /* 0x000000ff0800720c */ /* 0x000fe20003fa6270 */
[----:B-1----:R-:W-:Y:S01]  /*4d30*/  IMAD.MOV.U32 R11, RZ, RZ, R3 ;  /* 0x000000ffff0b7224 */ /* 0x002fe200078e0003 */
[----:B------:R-:W-:Y:S01]  /*4d40*/  IADD3 R8, R28, 0x1a8, RZ ;  /* 0x000001a81c087810 */ /* 0x000fe20007ffe0ff */
[----:B------:R-:W-:Y:S01]  /*4d50*/  IMAD R0, R7, R0, R5 ;  /* 0x0000000007007224 */ /* 0x000fe200078e0205 */
[----:B------:R-:W-:Y:S01]  /*4d60*/  IABS R6, R14 ;  /* 0x0000000e00067213 */ /* 0x000fe20000000000 */
[----:B------:R-:W-:-:S02]  /*4d70*/  @!P0 IMAD.IADD R17, R17, 0x1, -R7 ;  /* 0x0000000111118824 */ /* 0x000fc400078e0a07 */
[----:B------:R-:W-:Y:S01]  /*4d80*/  @!P3 IMAD.MOV R11, RZ, RZ, -R11 ;  /* 0x000000ffff0bb224 */ /* 0x000fe200078e0a0b */
[----:B------:R-:W-:Y:S01]  /*4d90*/  ISETP.GE.AND P3, PT, R8, RZ, PT ;  /* 0x000000ff0800720c */ /* 0x000fe20003f66270 */
[----:B------:R-:W-:Y:S01]  /*4da0*/  IMAD.MOV.U32 R15, RZ, RZ, R4 ;  /* 0x000000ffff0f7224 */ /* 0x000fe200078e0004 */
[C---:B------:R-:W-:Y:S01]  /*4db0*/  ISETP.GT.U32.AND P0, PT, R7.reuse, R17, PT ;  /* 0x000000110700720c */ /* 0x040fe20003f04070 */
[----:B------:R-:W-:Y:S01]  /*4dc0*/  @!P4 IMAD.IADD R18, R18, 0x1, -R7 ;  /* 0x000000011212c824 */ /* 0x000fe200078e0a07 */
[----:B------:R-:W-:Y:S01]  /*4dd0*/  IABS R8, R8 ;  /* 0x0000000800087213 */ /* 0x000fe20000000000 */
[----:B------:R0:W-:Y:S01]  /*4de0*/  STL [R1+0x6b0], R11 ;  /* 0x0006b00b01007387 */ /* 0x0001e20000100800 */
[----:B------:R-:W-:Y:S01]  /*4df0*/  @!P6 IMAD.MOV R15, RZ, RZ, -R15 ;  /* 0x000000ffff0fe224 */ /* 0x000fe200078e0a0f */
[----:B------:R-:W-:Y:S01]  /*4e00*/  ISETP.GT.U32.AND P6, PT, R7, R0, PT ;  /* 0x000000000700720c */ /* 0x000fe20003fc4070 */
[----:B------:R-:W-:Y:S01]  /*4e10*/  IMAD.HI.U32 R5, R27, R10, RZ ;  /* 0x0000000a1b057227 */ /* 0x000fe200078e00ff */
[----:B------:R-:W-:-:S02]  /*4e20*/  ISETP.GT.U32.AND P4, PT, R7, R18, PT ;  /* 0x000000120700720c */ /* 0x000fc40003f84070 */
[----:B------:R1:W-:Y:S01]  /*4e30*/  STL [R1+0x6a4], R15 ;  /* 0x0006a40f01007387 */ /* 0x0003e20000100800 */
[----:B------:R-:W-:Y:S02]  /*4e40*/  IMAD.MOV R5, RZ, RZ, -R5 ;  /* 0x000000ffff057224 */ /* 0x000fe400078e0a05 */
[----:B------:R-:W-:-:S04]  /*4e50*/  IMAD.HI.U32 R3, R27, R13, RZ ;  /* 0x0000000d1b037227 */ /* 0x000fc800078e00ff */
[----:B0-----:R-:W-:-:S04]  /*4e60*/  IMAD.HI.U32 R11, R27, R8, RZ ;  /* 0x000000081b0b7227 */ /* 0x001fc800078e00ff */
[----:B------:R-:W-:Y:S02]  /*4e70*/  IMAD.MOV R11, RZ, RZ, -R11 ;  /* 0x000000ffff0b7224 */ /* 0x000fe400078e0a0b */
[--C-:B------:R-:W-:Y:S01]  /*4e80*/  @!P0 IMAD.IADD R17, R17, 0x1, -R7.reuse ;  /* 0x0000000111118824 */ /* 0x100fe200078e0a07 */
[----:B------:R-:W-:Y:S01]  /*4e90*/  ISETP.GE.AND P0, PT, R2, RZ, PT ;  /* 0x000000ff0200720c */ /* 0x000fe20003f06270 */
[C---:B------:R-:W-:Y:S01]  /*4ea0*/  IMAD R2, R7.reuse, R11, R8 ;  /* 0x0000000b07027224 */ /* 0x040fe200078e0208 */
[C---:B------:R-:W-:Y:S01]  /*4eb0*/  IADD3 R8, R28.reuse, 0x1a1, RZ ;  /* 0x000001a11c087810 */ /* 0x040fe20007ffe0ff */
[C---:B------:R-:W-:Y:S01]  /*4ec0*/  IMAD R10, R7.reuse, R5, R10 ;  /* 0x00000005070a7224 */ /* 0x040fe200078e020a */
[----:B------:R-:W-:Y:S01]  /*4ed0*/  IADD3 R5, R28, 0x1a3, RZ ;  /* 0x000001a31c057810 */ /* 0x000fe20007ffe0ff */
[--C-:B------:R-:W-:Y:S01]  /*4ee0*/  @!P4 IMAD.IADD R18, R18, 0x1, -R7.reuse ;  /* 0x000000011212c824 */ /* 0x100fe200078e0a07 */
[C---:B------:R-:W-:Y:S01]  /*4ef0*/  ISETP.GT.U32.AND P4, PT, R7.reuse, R2, PT ;  /* 0x000000020700720c */ /* 0x040fe20003f84070 */
[----:B------:R-:W-:Y:S01]  /*4f00*/  @!P6 IMAD.IADD R0, R0, 0x1, -R7 ;  /* 0x000000010000e824 */ /* 0x000fe200078e0a07 */
[----:B------:R-:W-:Y:S01]  /*4f10*/  ISETP.GT.U32.AND P6, PT, R7, R10, PT ;  /* 0x0000000a0700720c */ /* 0x000fe20003fc4070 */
[----:B------:R-:W-:Y:S01]  /*4f20*/  IMAD.HI.U32 R12, R27, R6, RZ ;  /* 0x000000061b0c7227 */ /* 0x000fe200078e00ff */
[----:B-1----:R-:W-:-:S02]  /*4f30*/  IABS R15, R5 ;  /* 0x00000005000f7213 */ /* 0x002fc40000000000 */
[C---:B------:R-:W-:Y:S01]  /*4f40*/  IADD3 R11, R28.reuse, 0x1a2, RZ ;  /* 0x000001a21c0b7810 */ /* 0x040fe20007ffe0ff */
[----:B------:R-:W-:Y:S02]  /*4f50*/  IMAD.MOV R3, RZ, RZ, -R3 ;  /* 0x000000ffff037224 */ /* 0x000fe400078e0a03 */
[----:B------:R-:W-:Y:S01]  /*4f60*/  IMAD.MOV R4, RZ, RZ, -R12 ;  /* 0x000000ffff047224 */ /* 0x000fe200078e0a0c */
[----:B------:R-:W-:Y:S01]  /*4f70*/  IABS R12, R8 ;  /* 0x00000008000c7213 */ /* 0x000fe20000000000 */
[C---:B------:R-:W-:Y:S01]  /*4f80*/  IMAD R13, R7.reuse, R3, R13 ;  /* 0x00000003070d7224 */ /* 0x040fe200078e020d */
[----:B------:R-:W-:Y:S01]  /*4f90*/  IADD3 R3, R28, 0x1a4, RZ ;  /* 0x000001a41c037810 */ /* 0x000fe20007ffe0ff */
[C---:B------:R-:W-:Y:S01]  /*4fa0*/  IMAD R6, R7.reuse, R4, R6 ;  /* 0x0000000407067224 */ /* 0x040fe200078e0206 */
[----:B------:R-:W-:Y:S01]  /*4fb0*/  IABS R16, R11 ;  /* 0x0000000b00107213 */ /* 0x000fe20000000000 */
[----:B------:R-:W-:Y:S01]  /*4fc0*/  @!P4 IMAD.IADD R2, R2, 0x1, -R7 ;  /* 0x000000010202c824 */ /* 0x000fe200078e0a07 */
[----:B------:R-:W-:Y:S01]  /*4fd0*/  IABS R4, R3 ;  /* 0x0000000300047213 */ /* 0x000fe20000000000 */
[----:B------:R-:W-:Y:S01]  /*4fe0*/  IMAD.MOV.U32 R20, RZ, RZ, R17 ;  /* 0x000000ffff147224 */ /* 0x000fe200078e0011 */
[----:B------:R-:W-:Y:S01]  /*4ff0*/  ISETP.GT.U32.AND P4, PT, R7, R0, PT ;  /* 0x000000000700720c */ /* 0x000fe20003f84070 */
[----:B------:R-:W-:-:S02]  /*5000*/  @!P6 IMAD.IADD R10, R10, 0x1, -R7 ;  /* 0x000000010a0ae824 */ /* 0x000fc400078e0a07 */
[----:B------:R-:W-:Y:S01]  /*5010*/  @!P1 IMAD.MOV R20, RZ, RZ, -R20 ;  /* 0x000000ffff149224 */ /* 0x000fe200078e0a14 */
[----:B------:R-:W-:Y:S01]  /*5020*/  ISETP.GT.U32.AND P1, PT, R7, R2, PT ;  /* 0x000000020700720c */ /* 0x000fe20003f24070 */
[----:B------:R-:W-:Y:S01]  /*5030*/  IMAD.HI.U32 R19, R27, R4, RZ ;  /* 0x000000041b137227 */ /* 0x000fe200078e00ff */
[----:B------:R-:W-:Y:S02]  /*5040*/  ISETP.GT.U32.AND P6, PT, R7, R10, PT ;  /* 0x0000000a0700720c */ /* 0x000fe40003fc4070 */
[----:B------:R0:W-:Y:S01]  /*5050*/  STL [R1+0x694], R20 ;  /* 0x0006941401007387 */ /* 0x0001e20000100800 */
[----:B------:R-:W-:-:S04]  /*5060*/  IMAD.HI.U32 R17, R27, R15, RZ ;  /* 0x0000000f1b117227 */ /* 0x000fc800078e00ff */
[----:B------:R-:W-:Y:S02]  /*5070*/  IMAD.MOV R19, RZ, RZ, -R19 ;  /* 0x000000ffff137224 */ /* 0x000fe400078e0a13 */
[----:B------:R-:W-:Y:S02]  /*5080*/  IMAD.MOV R17, RZ, RZ, -R17 ;  /* 0x000000ffff117224 */ /* 0x000fe400078e0a11 */
[C---:B------:R-:W-:Y:S02]  /*5090*/  IMAD R4, R7.reuse, R19, R4 ;  /* 0x0000001307047224 */ /* 0x040fe400078e0204 */
[----:B------:R-:W-:Y:S01]  /*50a0*/  @!P4 IMAD.IADD R0, R0, 0x1, -R7 ;  /* 0x000000010000c824 */ /* 0x000fe200078e0a07 */
[C---:B------:R-:W-:Y:S01]  /*50b0*/  ISETP.GT.U32.AND P4, PT, R7.reuse, R13, PT ;  /* 0x0000000d0700720c */ /* 0x040fe20003f84070 */
[C---:B------:R-:W-:Y:S02]  /*50c0*/  IMAD R15, R7.reuse, R17, R15 ;  /* 0x00000011070f7224 */ /* 0x040fe400078e020f */
[----:B------:R-:W-:Y:S01]  /*50d0*/  @!P2 IMAD.MOV R18, RZ, RZ, -R18 ;  /* 0x000000ffff12a224 */ /* 0x000fe200078e0a12 */
[C---:B------:R-:W-:Y:S01]  /*50e0*/  ISETP.GT.U32.AND P2, PT, R7.reuse, R6, PT ;  /* 0x000000060700720c */ /* 0x040fe20003f44070 */
[--C-:B------:R-:W-:Y:S01]  /*50f0*/  @!P1 IMAD.IADD R2, R2, 0x1, -R7.reuse ;  /* 0x0000000102029824 */ /* 0x100fe200078e0a07 */
[C---:B------:R-:W-:Y:S01]  /*5100*/  ISETP.GT.U32.AND P1, PT, R7.reuse, R4, PT ;  /* 0x000000040700720c */ /* 0x040fe20003f24070 */
[----:B------:R-:W-:Y:S01]  /*5110*/  @!P6 IMAD.IADD R10, R10, 0x1, -R7 ;  /* 0x000000010a0ae824 */ /* 0x000fe200078e0a07 */
[----:B------:R-:W-:Y:S01]  /*5120*/  ISETP.GT.U32.AND P6, PT, R7, R15, PT ;  /* 0x0000000f0700720c */ /* 0x000fe20003fc4070 */
[----:B------:R-:W-:Y:S01]  /*5130*/  IMAD.MOV.U32 R21, RZ, RZ, R0 ;  /* 0x000000ffff157224 */ /* 0x000fe200078e0000 */
[----:B------:R1:W-:Y:S01]  /*5140*/  STL [R1+0x690], R18 ;  /* 0x0006901201007387 */ /* 0x0003e20000100800 */
[----:B------:R-:W-:-:S04]  /*5150*/  IMAD.HI.U32 R19, R27, R12, RZ ;  /* 0x0000000c1b137227 */ /* 0x000fc800078e00ff */
[--C-:B------:R-:W-:Y:S01]  /*5160*/  @!P4 IMAD.IADD R13, R13, 0x1, -R7.reuse ;  /* 0x000000010d0dc824 */ /* 0x100fe200078e0a07 */
[----:B------:R-:W-:Y:S01]  /*5170*/  ISETP.GE.AND P4, PT, R9, RZ, PT ;  /* 0x000000ff0900720c */ /* 0x000fe20003f86270 */
[--C-:B------:R-:W-:Y:S01]  /*5180*/  @!P2 IMAD.IADD R6, R6, 0x1, -R7.reuse ;  /* 0x000000010606a824 */ /* 0x100fe200078e0a07 */
[----:B------:R-:W-:Y:S01]  /*5190*/  ISETP.GE.AND P2, PT, R14, RZ, PT ;  /* 0x000000ff0e00720c */ /* 0x000fe20003f46270 */
[--C-:B------:R-:W-:Y:S01]  /*51a0*/  @!P1 IMAD.IADD R4, R4, 0x1, -R7.reuse ;  /* 0x0000000104049824 */ /* 0x100fe200078e0a07 */
[C---:B------:R-:W-:Y:S01]  /*51b0*/  IADD3 R14, R28.reuse, 0x1a0, RZ ;  /* 0x000001a01c0e7810 */ /* 0x040fe20007ffe0ff */
[----:B------:R-:W-:Y:S01]  /*51c0*/  @!P6 IMAD.IADD R15, R15, 0x1, -R7 ;  /* 0x000000010f0fe824 */ /* 0x000fe200078e0a07 */
[C---:B------:R-:W-:Y:S01]  /*51d0*/  ISETP.GT.U32.AND P6, PT, R7.reuse, R13, PT ;  /* 0x0000000d0700720c */ /* 0x040fe20003fc4070 */
[----:B------:R-:W-:Y:S01]  /*51e0*/  @!P5 IMAD.MOV R21, RZ, RZ, -R21 ;  /* 0x000000ffff15d224 */ /* 0x000fe200078e0a15 */
[C---:B------:R-:W-:Y:S01]  /*51f0*/  ISETP.GT.U32.AND P1, PT, R7.reuse, R6, PT ;  /* 0x000000060700720c */ /* 0x040fe20003f24070 */
[----:B------:R-:W-:Y:S01]  /*5200*/  IMAD.MOV R19, RZ, RZ, -R19 ;  /* 0x000000ffff137224 */ /* 0x000fe200078e0a13 */
[----:B------:R-:W-:Y:S01]  /*5210*/  ISETP.GT.U32.AND P5, PT, R7, R4, PT ;  /* 0x000000040700720c */ /* 0x000fe20003fa4070 */
[----:B0-----:R-:W-:Y:S01]  /*5220*/  IMAD.MOV.U32 R20, RZ, RZ, R2 ;  /* 0x000000ffff147224 */ /* 0x001fe200078e0002 */
[----:B------:R-:W-:Y:S01]  /*5230*/  IADD3 R9, R28, 0x19f, RZ ;  /* 0x0000019f1c097810 */ /* 0x000fe20007ffe0ff */
[----:B-1----:R-:W-:Y:S01]  /*5240*/  IMAD.HI.U32 R18, R27, R16, RZ ;  /* 0x000000101b127227 */ /* 0x002fe200078e00ff */
[----:B------:R-:W-:Y:S01]  /*5250*/  IABS R0, R14 ;  /* 0x0000000e00007213 */ /* 0x000fe20000000000 */
[----:B------:R-:W-:Y:S01]  /*5260*/  STL [R1+0x68c], R21 ;  /* 0x00068c1501007387 */ /* 0x000fe20000100800 */
[----:B------:R-:W-:Y:S01]  /*5270*/  IABS R2, R9 ;  /* 0x0000000900027213 */ /* 0x000fe20000000000 */
[----:B------:R-:W-:-:S02]  /*5280*/  IMAD R12, R7, R19, R12 ;  /* 0x00000013070c7224 */ /* 0x000fc400078e020c */
[----:B------:R-:W-:Y:S01]  /*5290*/  @!P3 IMAD.MOV R20, RZ, RZ, -R20 ;  /* 0x000000ffff14b224 */ /* 0x000fe200078e0a14 */
[----:B------:R-:W-:Y:S01]  /*52a0*/  ISETP.GT.U32.AND P3, PT, R7, R15, PT ;  /* 0x0000000f0700720c */ /* 0x000fe20003f64070 */
[----:B------:R-:W-:Y:S02]  /*52b0*/  IMAD.MOV R18, RZ, RZ, -R18 ;  /* 0x000000ffff127224 */ /* 0x000fe400078e0a12 */
[--C-:B------:R-:W-:Y:S01]  /*52c0*/  @!P6 IMAD.IADD R13, R13, 0x1, -R7.reuse ;  /* 0x000000010d0de824 */ /* 0x100fe200078e0a07 */
[----:B------:R-:W-:Y:S01]  /*52d0*/  ISETP.GT.U32.AND P6, PT, R7, R12, PT ;  /* 0x0000000c0700720c */ /* 0x000fe20003fc4070 */
[--C-:B------:R-:W-:Y:S01]  /*52e0*/  @!P1 IMAD.IADD R6, R6, 0x1, -R7.reuse ;  /* 0x0000000106069824 */ /* 0x100fe200078e0a07 */
[----:B------:R-:W-:Y:S01]  /*52f0*/  ISETP.GE.AND P1, PT, R3, RZ, PT ;  /* 0x000000ff0300720c */ /* 0x000fe20003f26270 */
[----:B------:R-:W-:Y:S01]  /*5300*/  @!P5 IMAD.IADD R4, R4, 0x1, -R7 ;  /* 0x000000010404d824 */ /* 0x000fe200078e0a07 */
[----:B------:R-:W-:Y:S01]  /*5310*/  ISETP.GE.AND P5, PT, R5, RZ, PT ;  /* 0x000000ff0500720c */ /* 0x000fe20003fa6270 */
[----:B------:R-:W-:Y:S01]  /*5320*/  IMAD R16, R7, R18, R16 ;  /* 0x0000001207107224 */ /* 0x000fe200078e0210 */
[----:B------:R-:W-:Y:S01]  /*5330*/  STL [R1+0x688], R20 ;  /* 0x0006881401007387 */ /* 0x000fe20000100800 */
[----:B------:R-:W-:-:S04]  /*5340*/  IMAD.HI.U32 R5, R27, R0, RZ ;  /* 0x000000001b057227 */ /* 0x000fc800078e00ff */
[----:B------:R-:W-:Y:S01]  /*5350*/  @!P0 IMAD.MOV R10, RZ, RZ, -R10 ;  /* 0x000000ffff0a8224 */ /* 0x000fe200078e0a0a */
[----:B------:R-:W-:Y:S01]  /*5360*/  ISETP.GT.U32.AND P0, PT, R7, R16, PT ;  /* 0x000000100700720c */ /* 0x000fe20003f04070 */
[----:B------:R-:W-:-:S03]  /*5370*/  IMAD.HI.U32 R3, R27, R2, RZ ;  /* 0x000000021b037227 */ /* 0x000fc600078e00ff */
[----:B------:R0:W-:Y:S01]  /*5380*/  STL [R1+0x684], R10 ;  /* 0x0006840a01007387 */ /* 0x0001e20000100800 */
[----:B------:R-:W-:Y:S02]  /*5390*/  IMAD.MOV R5, RZ, RZ, -R5 ;  /* 0x000000ffff057224 */ /* 0x000fe400078e0a05 */
[----:B------:R-:W-:Y:S01]  /*53a0*/  @!P3 IMAD.IADD R15, R15, 0x1, -R7 ;  /* 0x000000010f0fb824 */ /* 0x000fe200078e0a07 */
[----:B------:R-:W-:Y:S01]  /*53b0*/  ISETP.GE.AND P3, PT, R11, RZ, PT ;  /* 0x000000ff0b00720c */ /* 0x000fe20003f66270 */
[----:B------:R-:W-:Y:S02]  /*53c0*/  IMAD.MOV R3, RZ, RZ, -R3 ;  /* 0x000000ffff037224 */ /* 0x000fe400078e0a03 */
[C---:B------:R-:W-:Y:S01]  /*53d0*/  IMAD R5, R7.reuse, R5, R0 ;  /* 0x0000000507057224 */ /* 0x040fe200078e0200 */
[C---:B------:R-:W-:Y:S01]  /*53e0*/  IADD3 R0, R28.reuse, 0x19d, RZ ;  /* 0x0000019d1c007810 */ /* 0x040fe20007ffe0ff */
[----:B------:R-:W-:Y:S02]  /*53f0*/  IMAD.MOV.U32 R17, RZ, RZ, R6 ;  /* 0x000000ffff117224 */ /* 0x000fe400078e0006 */
[----:B0-----:R-:W-:Y:S01]  /*5400*/  IMAD.MOV.U32 R10, RZ, RZ, R13 ;  /* 0x000000ffff0a7224 */ /* 0x001fe200078e000d */
[----:B------:R-:W-:Y:S01]  /*5410*/  IADD3 R13, R28, 0x197, RZ ;  /* 0x000001971c0d7810 */ /* 0x000fe20007ffe0ff */
[----:B------:R-:W-:Y:S01]  /*5420*/  @!P6 IMAD.IADD R12, R12, 0x1, -R7 ;  /* 0x000000010c0ce824 */ /* 0x000fe200078e0a07 */
[----:B------:R-:W-:Y:S01]  /*5430*/  ISETP.GE.AND P6, PT, R14, RZ, PT ;  /* 0x000000ff0e00720c */ /* 0x000fe20003fc6270 */
[----:B------:R-:W-:Y:S01]  /*5440*/  IMAD R2, R7, R3, R2 ;  /* 0x0000000307027224 */ /* 0x000fe200078e0202 */
[----:B------:R-:W-:Y:S01]  /*5450*/  IADD3 R3, R28, 0x19e, RZ ;  /* 0x0000019e1c037810 */ /* 0x000fe20007ffe0ff */
[----:B------:R-:W-:-:S02]  /*5460*/  IMAD.MOV.U32 R6, RZ, RZ, R15 ;  /* 0x000000ffff067224 */ /* 0x000fc400078e000f */
[----:B------:R-:W-:Y:S01]  /*5470*/  @!P1 IMAD.MOV R4, RZ, RZ, -R4 ;  /* 0x000000ffff049224 */ /* 0x000fe200078e0a04 */
[C---:B------:R-:W-:Y:S01]  /*5480*/  ISETP.GT.U32.AND P1, PT, R7.reuse, R5, PT ;  /* 0x000000050700720c */ /* 0x040fe20003f24070 */
[----:B------:R-:W-:Y:S01]  /*5490*/  @!P4 IMAD.MOV R10, RZ, RZ, -R10 ;  /* 0x000000ffff0ac224 */ /* 0x000fe200078e0a0a */
[C---:B------:R-:W-:Y:S01]  /*54a0*/  ISETP.GT.U32.AND P4, PT, R7.reuse, R12, PT ;  /* 0x0000000c0700720c */ /* 0x040fe20003f84070 */
[----:B------:R-:W-:Y:S01]  /*54b0*/  @!P5 IMAD.MOV R6, RZ, RZ, -R6 ;  /* 0x000000ffff06d224 */ /* 0x000fe200078e0a06 */
[C---:B------:R-:W-:Y:S01]  /*54c0*/  ISETP.GT.U32.AND P5, PT, R7.reuse, R2, PT ;  /* 0x000000020700720c */ /* 0x040fe20003fa4070 */
[----:B------:R-:W-:Y:S01]  /*54d0*/  @!P0 IMAD.IADD R16, R16, 0x1, -R7 ;  /* 0x0000000110108824 */ /* 0x000fe200078e0a07 */
[----:B------:R-:W-:Y:S01]  /*54e0*/  IABS R11, R3 ;  /* 0x00000003000b7213 */ /* 0x000fe20000000000 */
[----:B------:R-:W-:Y:S01]  /*54f0*/  @!P2 IMAD.MOV R17, RZ, RZ, -R17 ;  /* 0x000000ffff11a224 */ /* 0x000fe200078e0a11 */
[----:B------:R-:W-:Y:S02]  /*5500*/  ISETP.GE.AND P0, PT, R8, RZ, PT ;  /* 0x000000ff0800720c */ /* 0x000fe40003f06270 */
[----:B------:R-:W-:-:S02]  /*5510*/  ISETP.GT.U32.AND P2, PT, R7, R16, PT ;  /* 0x000000100700720c */ /* 0x000fc40003f44070 */
[----:B------:R-:W-:Y:S01]  /*5520*/  STL [R1+0x680], R17 ;  /* 0x0006801101007387 */ /* 0x000fe20000100800 */
[--C-:B------:R-:W-:Y:S01]  /*5530*/  @!P1 IMAD.IADD R5, R5, 0x1, -R7.reuse ;  /* 0x0000000105059824 */ /* 0x100fe200078e0a07 */
[----:B------:R-:W-:Y:S01]  /*5540*/  ISETP.GE.AND P1, PT, R0, RZ, PT ;  /* 0x000000ff0000720c */ /* 0x000fe20003f26270 */
[--C-:B------:R-:W-:Y:S01]  /*5550*/  @!P4 IMAD.IADD R12, R12, 0x1, -R7.reuse ;  /* 0x000000010c0cc824 */ /* 0x100fe200078e0a07 */
[----:B------:R0:W-:Y:S01]  /*5560*/  STL [R1+0x67c], R10 ;  /* 0x00067c0a01007387 */ /* 0x0001e20000100800 */
[----:B------:R-:W-:Y:S01]  /*5570*/  ISETP.GE.AND P4, PT, R3, RZ, PT ;  /* 0x000000ff0300720c */ /* 0x000fe20003f86270 */
[--C-:B------:R-:W-:Y:S01]  /*5580*/  @!P5 IMAD.IADD R2, R2, 0x1, -R7.reuse ;  /* 0x000000010202d824 */ /* 0x100fe200078e0a07 */
[----:B------:R-:W-:Y:S01]  /*5590*/  ISETP.GT.U32.AND P5, PT, R7, R5, PT ;  /* 0x000000050700720c */ /* 0x000fe20003fa4070 */
[----:B------:R1:W-:Y:S03]  /*55a0*/  STL [R1+0x678], R4 ;  /* 0x0006780401007387 */ /* 0x0003e60000100800 */
[----:B------:R-:W-:Y:S01]  /*55b0*/  @!P2 IMAD.IADD R16, R16, 0x1, -R7 ;  /* 0x000000011010a824 */ /* 0x000fe200078e0a07 */
[----:B------:R2:W-:Y:S01]  /*55c0*/  STL [R1+0x65c], R6 ;  /* 0x00065c0601007387 */ /* 0x0005e20000100800 */
[----:B------:R-:W-:-:S02]  /*55d0*/  ISETP.GE.AND P2, PT, R9, RZ, PT ;  /* 0x000000ff0900720c */ /* 0x000fc40003f46270 */
[C---:B0-----:R-:W-:Y:S02]  /*55e0*/  IADD3 R10, R28.reuse, 0x19c, RZ ;  /* 0x0000019c1c0a7810 */ /* 0x041fe40007ffe0ff */
[C---:B------:R-:W-:Y:S02]  /*55f0*/  IADD3 R9, R28.reuse, 0x19a, RZ ;  /* 0x0000019a1c097810 */ /* 0x040fe40007ffe0ff */
[----:B-1----:R-:W-:Y:S01]  /*5600*/  IABS R4, R0 ;  /* 0x0000000000047213 */ /* 0x002fe20000000000 */
[----:B------:R-:W-:Y:S02]  /*5610*/  @!P5 IMAD.IADD R5, R5, 0x1, -R7 ;  /* 0x000000010505d824 */ /* 0x000fe400078e0a07 */
[----:B--2---:R-:W-:Y:S01]  /*5620*/  IMAD.MOV.U32 R6, RZ, RZ, R16 ;  /* 0x000000ffff067224 */ /* 0x004fe200078e0010 */
[----:B------:R-:W-:Y:S01]  /*5630*/  IADD3 R16, R28, 0x198, RZ ;  /* 0x000001981c107810 */ /* 0x000fe20007ffe0ff */
[----:B------:R-:W-:Y:S02]  /*5640*/  IMAD.MOV.U32 R3, RZ, RZ, R4 ;  /* 0x000000ffff037224 */ /* 0x000fe400078e0004 */
[----:B------:R-:W-:-:S04]  /*5650*/  IMAD.HI.U32 R4, R27, R11, RZ ;  /* 0x0000000b1b047227 */ /* 0x000fc800078e00ff */
[----:B------:R-:W-:Y:S02]  /*5660*/  IMAD.MOV R4, RZ, RZ, -R4 ;  /* 0x000000ffff047224 */ /* 0x000fe400078e0a04 */
[----:B------:R-:W-:-:S04]  /*5670*/  IMAD.HI.U32 R0, R27, R3, RZ ;  /* 0x000000031b007227 */ /* 0x000fc800078e00ff */
[C---:B------:R-:W-:Y:S02]  /*5680*/  IMAD R11, R7.reuse, R4, R11 ;  /* 0x00000004070b7224 */ /* 0x040fe400078e020b */
[----:B------:R-:W-:Y:S01]  /*5690*/  @!P3 IMAD.MOV R6, RZ, RZ, -R6 ;  /* 0x000000ffff06b224 */ /* 0x000fe200078e0a06 */
[C---:B------:R-:W-:Y:S01]  /*56a0*/  ISETP.GT.U32.AND P3, PT, R7.reuse, R2, PT ;  /* 0x000000020700720c */ /* 0x040fe20003f64070 */
[----:B------:R-:W-:Y:S01]  /*56b0*/  IMAD.MOV R0, RZ, RZ, -R0 ;  /* 0x000000ffff007224 */ /* 0x000fe200078e0a00 */
[C---:B------:R-:W-:Y:S02]  /*56c0*/  ISETP.GT.U32.AND P5, PT, R7.reuse, R11, PT ;  /* 0x0000000b0700720c */ /* 0x040fe40003fa4070 */
[----:B------:R0:W-:Y:S01]  /*56d0*/  STL [R1+0x660], R6 ;  /* 0x0006600601007387 */ /* 0x0001e20000100800 */
[----:B------:R-:W-:Y:S01]  /*56e0*/  IMAD R3, R7, R0, R3 ;  /* 0x0000000007037224 */ /* 0x000fe200078e0203 */
[----:B------:R-:W-:-:S07]  /*56f0*/  IADD3 R0, R28, 0x199, RZ ;  /* 0x000001991c007810 */ /* 0x000fce0007ffe0ff */
[----:B------:R-:W-:Y:S02]  /*5700*/  @!P3 IMAD.IADD R2, R2, 0x1, -R7 ;  /* 0x000000010202b824 */ /* 0x000fe400078e0a07 */
[----:B0-----:R-:W-:Y:S02]  /*5710*/  IMAD.MOV.U32 R6, RZ, RZ, R12 ;  /* 0x000000ffff067224 */ /* 0x001fe400078e000c */
[----:B------:R-:W-:Y:S02]  /*5720*/  IMAD.MOV.U32 R12, RZ, RZ, R5 ;  /* 0x000000ffff0c7224 */ /* 0x000fe400078e0005 */
[----:B------:R-:W-:Y:S01]  /*5730*/  @!P0 IMAD.MOV R6, RZ, RZ, -R6 ;  /* 0x000000ffff068224 */ /* 0x000fe200078e0a06 */
[----:B------:R-:W-:Y:S01]  /*5740*/  ISETP.GE.AND P0, PT, R10, RZ, PT ;  /* 0x000000ff0a00720c */ /* 0x000fe20003f06270 */
[----:B------:R-:W-:Y:S01]  /*5750*/  @!P6 IMAD.MOV R12, RZ, RZ, -R12 ;  /* 0x000000ffff0ce224 */ /* 0x000fe200078e0a0c */
[----:B------:R-:W-:Y:S01]  /*5760*/  ISETP.GT.U32.AND P6, PT, R7, R3, PT ;  /* 0x000000030700720c */ /* 0x000fe20003fc4070 */
[--C-:B------:R-:W-:Y:S01]  /*5770*/  @!P5 IMAD.IADD R11, R11, 0x1, -R7.reuse ;  /* 0x000000010b0bd824 */ /* 0x100fe200078e0a07 */
[----:B------:R-:W-:Y:S01]  /*5780*/  IABS R10, R10 ;  /* 0x0000000a000a7213 */ /* 0x000fe20000000000 */
[----:B------:R-:W-:Y:S01]  /*5790*/  IMAD.MOV.U32 R8, RZ, RZ, R2 ;  /* 0x000000ffff087224 */ /* 0x000fe200078e0002 */
[----:B------:R0:W-:Y:S02]  /*57a0*/  STL [R1+0x664], R6 ;  /* 0x0006640601007387 */ /* 0x0001e40000100800 */
[----:B------:R-:W-:Y:S01]  /*57b0*/  ISETP.GT.U32.AND P5, PT, R7, R11, PT ;  /* 0x0000000b0700720c */ /* 0x000fe20003fa4070 */
[----:B------:R-:W-:Y:S01]  /*57c0*/  IMAD.HI.U32 R4, R27, R10, RZ ;  /* 0x0000000a1b047227 */ /* 0x000fe200078e00ff */
[----:B------:R-:W-:Y:S03]  /*57d0*/  STL [R1+0x668], R12 ;  /* 0x0006680c01007387 */ /* 0x000fe60000100800 */
[----:B------:R-:W-:Y:S01]  /*57e0*/  @!P2 IMAD.MOV R8, RZ, RZ, -R8 ;  /* 0x000000ffff08a224 */ /* 0x000fe200078e0a08 */
[----:B------:R-:W-:Y:S01]  /*57f0*/  ISETP.GE.AND P2, PT, R9, RZ, PT ;  /* 0x000000ff0900720c */ /* 0x000fe20003f46270 */
[----:B------:R-:W-:Y:S01]  /*5800*/  IMAD.MOV R4, RZ, RZ, -R4 ;  /* 0x000000ffff047224 */ /* 0x000fe200078e0a04 */
[----:B0-----:R-:W-:Y:S01]  /*5810*/  IADD3 R6, R28, 0x19b, RZ ;  /* 0x0000019b1c067810 */ /* 0x001fe20007ffe0ff */
[----:B------:R-:W-:Y:S01]  /*5820*/  @!P6 IMAD.IADD R3, R3, 0x1, -R7 ;  /* 0x000000010303e824 */ /* 0x000fe200078e0a07 */
[----:B------:R-:W-:Y:S01]  /*5830*/  IABS R9, R9 ;  /* 0x0000000900097213 */ /* 0x000fe20000000000 */
[----:B------:R0:W-:Y:S01]  /*5840*/  STL [R1+0x674], R8 ;  /* 0x0006740801007387 */ /* 0x0001e20000100800 */
[----:B------:R-:W-:Y:S01]  /*5850*/  ISETP.GE.AND P3, PT, R6, RZ, PT ;  /* 0x000000ff0600720c */ /* 0x000fe20003f66270 */
[----:B------:R-:W-:Y:S01]  /*5860*/  IMAD R10, R7, R4, R10 ;  /* 0x00000004070a7224 */ /* 0x000fe200078e020a */
[----:B------:R-:W-:Y:S01]  /*5870*/  IABS R6, R6 ;  /* 0x0000000600067213 */ /* 0x000fe20000000000 */
[----:B------:R-:W-:Y:S01]  /*5880*/  IMAD.HI.U32 R4, R27, R9, RZ ;  /* 0x000000091b047227 */ /* 0x000fe200078e00ff */
[----:B------:R-:W-:-:S03]  /*5890*/  ISETP.GT.U32.AND P6, PT, R7, R3, PT ;  /* 0x000000030700720c */ /* 0x000fc60003fc4070 */
[----:B------:R-:W-:Y:S01]  /*58a0*/  @!P5 IMAD.IADD R11, R11, 0x1, -R7 ;  /* 0x000000010b0bd824 */ /* 0x000fe200078e0a07 */
[----:B------:R-:W-:Y:S01]  /*58b0*/  ISETP.GT.U32.AND P5, PT, R7, R10, PT ;  /* 0x0000000a0700720c */ /* 0x000fe20003fa4070 */
[----:B------:R-:W-:Y:S01]  /*58c0*/  IMAD.HI.U32 R2, R27, R6, RZ ;  /* 0x000000061b027227 */ /* 0x000fe200078e00ff */
[----:B0-----:R-:W-:-:S03]  /*58d0*/  IABS R8, R0 ;  /* 0x0000000000087213 */ /* 0x001fc60000000000 */
[----:B------:R-:W-:Y:S02]  /*58e0*/  IMAD.MOV R4, RZ, RZ, -R4 ;  /* 0x000000ffff047224 */ /* 0x000fe400078e0a04 */
[----:B------:R-:W-:-:S04]  /*58f0*/  IMAD.HI.U32 R5, R27, R8, RZ ;  /* 0x000000081b057227 */ /* 0x000fc800078e00ff */
[----:B------:R-:W-:Y:S02]  /*5900*/  IMAD.MOV R2, RZ, RZ, -R2 ;  /* 0x000000ffff027224 */ /* 0x000fe400078e0a02 */
[----:B------:R-:W-:Y:S02]  /*5910*/  IMAD.MOV R5, RZ, RZ, -R5 ;  /* 0x000000ffff057224 */ /* 0x000fe400078e0a05 */
[C---:B------:R-:W-:Y:S02]  /*5920*/  IMAD R9, R7.reuse, R4, R9 ;  /* 0x0000000407097224 */ /* 0x040fe400078e0209 */
[C---:B------:R-:W-:Y:S01]  /*5930*/  IMAD R6, R7.reuse, R2, R6 ;  /* 0x0000000207067224 */ /* 0x040fe200078e0206 */
[----:B------:R-:W-:Y:S01]  /*5940*/  IABS R2, R16 ;  /* 0x0000001000027213 */ /* 0x000fe20000000000 */
[----:B------:R-:W-:Y:S02]  /*5950*/  IMAD.MOV.U32 R12, RZ, RZ, R11 ;  /* 0x000000ffff0c7224 */ /* 0x000fe400078e000b */
[----:B------:R-:W-:Y:S01]  /*5960*/  IMAD R8, R7, R5, R8 ;  /* 0x0000000507087224 */ /* 0x000fe200078e0208 */
[----:B------:R-:W-:Y:S01]  /*5970*/  IADD3 R5, R28, 0x196, RZ ;  /* 0x000001961c057810 */ /* 0x000fe20007ffe0ff */
[--C-:B------:R-:W-:Y:S01]  /*5980*/  @!P6 IMAD.IADD R3, R3, 0x1, -R7.reuse ;  /* 0x000000010303e824 */ /* 0x100fe200078e0a07 */
[C---:B------:R-:W-:Y:S01]  /*5990*/  ISETP.GT.U32.AND P6, PT, R7.reuse, R9, PT ;  /* 0x000000090700720c */ /* 0x040fe20003fc4070 */
[----:B------:R-:W-:Y:S01]  /*59a0*/  @!P4 IMAD.MOV R12, RZ, RZ, -R12 ;  /* 0x000000ffff0cc224 */ /* 0x000fe200078e0a0c */
[C---:B------:R-:W-:Y:S01]  /*59b0*/  ISETP.GT.U32.AND P4, PT, R7.reuse, R6, PT ;  /* 0x000000060700720c */ /* 0x040fe20003f84070 */
[----:B------:R-:W-:Y:S01]  /*59c0*/  @!P5 IMAD.IADD R10, R10, 0x1, -R7 ;  /* 0x000000010a0ad824 */ /* 0x000fe200078e0a07 */
[----:B------:R-:W-:Y:S01]  /*59d0*/  ISETP.GT.U32.AND P5, PT, R7, R8, PT ;  /* 0x000000080700720c */ /* 0x000fe20003fa4070 */
[----:B------:R-:W-:Y:S01]  /*59e0*/  IMAD.MOV.U32 R11, RZ, RZ, R3 ;  /* 0x000000ffff0b7224 */ /* 0x000fe200078e0003 */
[----:B------:R0:W-:Y:S01]  /*59f0*/  STL [R1+0x670], R12 ;  /* 0x0006700c01007387 */ /* 0x0001e20000100800 */
[----:B------:R-:W-:Y:S01]  /*5a00*/  IMAD.HI.U32 R4, R27, R2, RZ ;  /* 0x000000021b047227 */ /* 0x000fe200078e00ff */
[----:B------:R-:W-:-:S03]  /*5a10*/  IABS R15, R5 ;  /* 0x00000005000f7213 */ /* 0x000fc60000000000 */
[----:B------:R-:W-:Y:S02]  /*5a20*/  IMAD.MOV R4, RZ, RZ, -R4 ;  /* 0x000000ffff047224 */ /* 0x000fe400078e0a04 */
[--C-:B------:R-:W-:Y:S02]  /*5a30*/  @!P6 IMAD.IADD R9, R9, 0x1, -R7.reuse ;  /* 0x000000010909e824 */ /* 0x100fe400078e0a07 */
[--C-:B------:R-:W-:Y:S01]  /*5a40*/  @!P4 IMAD.IADD R6, R6, 0x1, -R7.reuse ;  /* 0x000000010606c824 */ /* 0x100fe200078e0a07 */
[----:B0-----:R-:W-:Y:S01]  /*5a50*/  IABS R12, R13 ;  /* 0x0000000d000c7213 */ /* 0x001fe20000000000 */
[----:B------:R-:W-:Y:S01]  /*5a60*/  @!P5 IMAD.IADD R8, R8, 0x1, -R7 ;  /* 0x000000010808d824 */ /* 0x000fe200078e0a07 */
[C---:B------:R-:W-:Y:S01]  /*5a70*/  ISETP.GT.U32.AND P4, PT, R7.reuse, R10, PT ;  /* 0x0000000a0700720c */ /* 0x040fe20003f84070 */
[----:B------:R-:W-:Y:S01]  /*5a80*/  @!P1 IMAD.MOV R11, RZ, RZ, -R11 ;  /* 0x000000ffff0b9224 */ /* 0x000fe200078e0a0b */
[----:B------:R-:W-:Y:S01]  /*5a90*/  ISETP.GT.U32.AND P5, PT, R7, R9, PT ;  /* 0x000000090700720c */ /* 0x000fe20003fa4070 */
[----:B------:R-:W-:Y:S01]  /*5aa0*/  IMAD.HI.U32 R3, R27, R12, RZ ;  /* 0x0000000c1b037227 */ /* 0x000fe200078e00ff */
[----:B------:R-:W-:-:S02]  /*5ab0*/  ISETP.GT.U32.AND P1, PT, R7, R8, PT ;  /* 0x000000080700720c */ /* 0x000fc40003f24070 */
[C---:B------:R-:W-:Y:S01]  /*5ac0*/  ISETP.GT.U32.AND P6, PT, R7.reuse, R6, PT ;  /* 0x000000060700720c */ /* 0x040fe20003fc4070 */
[----:B------:R-:W-:Y:S01]  /*5ad0*/  IMAD.MOV R3, RZ, RZ, -R3 ;  /* 0x000000ffff037224 */ /* 0x000fe200078e0a03 */
[----:B------:R0:W-:Y:S01]  /*5ae0*/  STL [R1+0x66c], R11 ;  /* 0x00066c0b01007387 */ /* 0x0001e20000100800 */
[C---:B------:R-:W-:Y:S01]  /*5af0*/  IMAD R2, R7.reuse, R4, R2 ;  /* 0x0000000407027224 */ /* 0x040fe200078e0202 */
[C---:B------:R-:W-:Y:S01]  /*5b00*/  IADD3 R4, R28.reuse, 0x195, RZ ;  /* 0x000001951c047810 */ /* 0x040fe20007ffe0ff */
[C---:B------:R-:W-:Y:S01]  /*5b10*/  IMAD R12, R7.reuse, R3, R12 ;  /* 0x00000003070c7224 */ /* 0x040fe200078e020c */
[----:B------:R-:W-:Y:S01]  /*5b20*/  IADD3 R3, R28, 0x194, RZ ;  /* 0x000001941c037810 */ /* 0x000fe20007ffe0ff */
[--C-:B------:R-:W-:Y:S01]  /*5b30*/  @!P4 IMAD.IADD R10, R10, 0x1, -R7.reuse ;  /* 0x000000010a0ac824 */ /* 0x100fe200078e0a07 */
[----:B------:R-:W-:Y:S01]  /*5b40*/  ISETP.GT.U32.AND P4, PT, R7, R2, PT ;  /* 0x000000020700720c */ /* 0x000fe20003f84070 */
[--C-:B------:R-:W-:Y:S01]  /*5b50*/  @!P5 IMAD.IADD R9, R9, 0x1, -R7.reuse ;  /* 0x000000010909d824 */ /* 0x100fe200078e0a07 */
[----:B------:R-:W-:Y:S01]  /*5b60*/  ISETP.GT.U32.AND P5, PT, R7, R12, PT ;  /* 0x0000000c0700720c */ /* 0x000fe20003fa4070 */
[--C-:B------:R-:W-:Y:S01]  /*5b70*/  @!P1 IMAD.IADD R8, R8, 0x1, -R7.reuse ;  /* 0x0000000108089824 */ /* 0x100fe200078e0a07 */
[----:B------:R-:W-:Y:S01]  /*5b80*/  ISETP.GE.AND P1, PT, R16, RZ, PT ;  /* 0x000000ff1000720c */ /* 0x000fe20003f26270 */
[----:B------:R-:W-:Y:S01]  /*5b90*/  @!P6 IMAD.IADD R6, R6, 0x1, -R7 ;  /* 0x000000010606e824 */ /* 0x000fe200078e0a07 */
[----:B------:R-:W-:Y:S01]  /*5ba0*/  IABS R16, R3 ;  /* 0x0000000300107213 */ /* 0x000fe20000000000 */
[----:B0-----:R-:W-:Y:S01]  /*5bb0*/  IMAD.HI.U32 R11, R27, R15, RZ ;  /* 0x0000000f1b0b7227 */ /* 0x001fe200078e00ff */
[----:B------:R-:W-:-:S02]  /*5bc0*/  IABS R14, R4 ;  /* 0x00000004000e7213 */ /* 0x000fc40000000000 */
[----:B------:R-:W-:Y:S01]  /*5bd0*/  ISETP.GE.AND P6, PT, R0, RZ, PT ;  /* 0x000000ff0000720c */ /* 0x000fe20003fc6270 */
[----:B------:R-:W-:Y:S02]  /*5be0*/  IMAD.MOV.U32 R18, RZ, RZ, R10 ;  /* 0x000000ffff127224 */ /* 0x000fe400078e000a */
[--C-:B------:R-:W-:Y:S01]  /*5bf0*/  @!P4 IMAD.IADD R2, R2, 0x1, -R7.reuse ;  /* 0x000000010202c824 */ /* 0x100fe200078e0a07 */
[----:B------:R-:W-:Y:S01]  /*5c00*/  ISETP.GE.AND P4, PT, R13, RZ, PT ;  /* 0x000000ff0d00720c */ /* 0x000fe20003f86270 */
[----:B------:R-:W-:Y:S02]  /*5c10*/  @!P5 IMAD.IADD R12, R12, 0x1, -R7 ;  /* 0x000000010c0cd824 */ /* 0x000fe400078e0a07 */
[----:B------:R-:W-:Y:S02]  /*5c20*/  IMAD.MOV.U32 R13, RZ, RZ, R16 ;  /* 0x000000ffff0d7224 */ /* 0x000fe400078e0010 */
[----:B------:R-:W-:Y:S01]  /*5c30*/  IMAD.MOV R11, RZ, RZ, -R11 ;  /* 0x000000ffff0b7224 */ /* 0x000fe200078e0a0b */
[----:B------:R-:W-:Y:S01]  /*5c40*/  ISETP.GT.U32.AND P5, PT, R7, R12, PT ;  /* 0x0000000c0700720c */ /* 0x000fe20003fa4070 */
[----:B------:R-:W-:-:S04]  /*5c50*/  IMAD.HI.U32 R10, R27, R13, RZ ;  /* 0x0000000d1b0a7227 */ /* 0x000fc800078e00ff */
[----:B------:R-:W-:Y:S02]  /*5c60*/  IMAD.MOV.U32 R17, RZ, RZ, R6 ;  /* 0x000000ffff117224 */ /* 0x000fe400078e0006 */
[----:B------:R-:W-:Y:S01]  /*5c70*/  @!P0 IMAD.MOV R18, RZ, RZ, -R18 ;  /* 0x000000ffff128224 */ /* 0x000fe200078e0a12 */
[C---:B------:R-:W-:Y:S01]  /*5c80*/  ISETP.GT.U32.AND P0, PT, R7.reuse, R2, PT ;  /* 0x000000020700720c */ /* 0x040fe20003f04070 */
[----:B------:R-:W-:Y:S02]  /*5c90*/  IMAD.MOV R6, RZ, RZ, -R10 ;  /* 0x000000ffff067224 */ /* 0x000fe400078e0a0a */
[C---:B------:R-:W-:Y:S01]  /*5ca0*/  IMAD R15, R7.reuse, R11, R15 ;  /* 0x0000000b070f7224 */ /* 0x040fe200078e020f */
[----:B------:R0:W-:Y:S01]  /*5cb0*/  STL [R1+0x648], R18 ;  /* 0x0006481201007387 */ /* 0x0001e20000100800 */
[----:B------:R-:W-:Y:S02]  /*5cc0*/  IMAD R13, R7, R6, R13 ;  /* 0x00000006070d7224 */ /* 0x000fe400078e020d */
[----:B------:R-:W-:-:S04]  /*5cd0*/  IMAD.HI.U32 R0, R27, R14, RZ ;  /* 0x0000000e1b007227 */ /* 0x000fc800078e00ff */
[----:B------:R-:W-:Y:S01]  /*5ce0*/  @!P3 IMAD.MOV R17, RZ, RZ, -R17 ;  /* 0x000000ffff11b224 */ /* 0x000fe200078e0a11 */
[C---:B------:R-:W-:Y:S01]  /*5cf0*/  ISETP.GT.U32.AND P3, PT, R7.reuse, R15, PT ;  /* 0x0000000f0700720c */ /* 0x040fe20003f64070 */
[--C-:B------:R-:W-:Y:S01]  /*5d00*/  @!P5 IMAD.IADD R12, R12, 0x1, -R7.reuse ;  /* 0x000000010c0cd824 */ /* 0x100fe200078e0a07 */
[C---:B------:R-:W-:Y:S01]  /*5d10*/  ISETP.GT.U32.AND P5, PT, R7.reuse, R13, PT ;  /* 0x0000000d0700720c */ /* 0x040fe20003fa4070 */
[----:B------:R-:W-:Y:S01]  /*5d20*/  IMAD.MOV R0, RZ, RZ, -R0 ;  /* 0x000000ffff007224 */ /* 0x000fe200078e0a00 */
[----:B------:R-:W-:Y:S01]  /*5d30*/  STL [R1+0x64c], R17 ;  /* 0x00064c1101007387 */ /* 0x000fe20000100800 */
[----:B------:R-:W-:Y:S01]  /*5d40*/  @!P0 IMAD.IADD R2, R2, 0x1, -R7 ;  /* 0x0000000102028824 */ /* 0x000fe200078e0a07 */
[----:B------:R-:W-:Y:S01]  /*5d50*/  ISETP.GE.AND P0, PT, R4, RZ, PT ;  /* 0x000000ff0400720c */ /* 0x000fe20003f06270 */
[----:B------:R-:W-:Y:S01]  /*5d60*/  IMAD R14, R7, R0, R14 ;  /* 0x00000000070e7224 */ /* 0x000fe200078e020e */
[C---:B------:R-:W-:Y:S01]  /*5d70*/  IADD3 R4, R28.reuse, 0x192, RZ ;  /* 0x000001921c047810 */ /* 0x040fe20007ffe0ff */
[----:B------:R-:W-:Y:S01]  /*5d80*/  @!P2 IMAD.MOV R9, RZ, RZ, -R9 ;  /* 0x000000ffff09a224 */ /* 0x000fe200078e0a09 */
[----:B------:R-:W-:Y:S01]  /*5d90*/  ISETP.GE.AND P2, PT, R5, RZ, PT ;  /* 0x000000ff0500720c */ /* 0x000fe20003f46270 */
[----:B------:R-:W-:Y:S01]  /*5da0*/  @!P6 IMAD.MOV R8, RZ, RZ, -R8 ;  /* 0x000000ffff08e224 */ /* 0x000fe200078e0a08 */
[----:B------:R-:W-:Y:S01]  /*5db0*/  ISETP.GT.U32.AND P6, PT, R7, R14, PT ;  /* 0x0000000e0700720c */ /* 0x000fe20003fc4070 */
[----:B------:R-:W-:Y:S01]  /*5dc0*/  IMAD.MOV.U32 R5, RZ, RZ, R2 ;  /* 0x000000ffff057224 */ /* 0x000fe200078e0002 */
[C---:B------:R-:W-:Y:S01]  /*5dd0*/  IADD3 R0, R28.reuse, 0x193, RZ ;  /* 0x000001931c007810 */ /* 0x040fe20007ffe0ff */
[----:B------:R-:W-:Y:S01]  /*5de0*/  @!P3 IMAD.IADD R15, R15, 0x1, -R7 ;  /* 0x000000010f0fb824 */ /* 0x000fe200078e0a07 */
[----:B------:R-:W-:Y:S01]  /*5df0*/  ISETP.GE.AND P3, PT, R3, RZ, PT ;  /* 0x000000ff0300720c */ /* 0x000fe20003f66270 */
[----:B------:R-:W-:Y:S01]  /*5e00*/  @!P1 IMAD.MOV R5, RZ, RZ, -R5 ;  /* 0x000000ffff059224 */ /* 0x000fe200078e0a05 */
[----:B------:R-:W-:Y:S01]  /*5e10*/  IABS R3, R4 ;  /* 0x0000000400037213 */ /* 0x000fe20000000000 */
[--C-:B------:R-:W-:Y:S01]  /*5e20*/  @!P5 IMAD.IADD R13, R13, 0x1, -R7.reuse ;  /* 0x000000010d0dd824 */ /* 0x100fe200078e0a07 */
[----:B------:R-:W-:Y:S01]  /*5e30*/  STL [R1+0x650], R9 ;  /* 0x0006500901007387 */ /* 0x000fe20000100800 */
[----:B------:R-:W-:Y:S01]  /*5e40*/  IABS R10, R0 ;  /* 0x00000000000a7213 */ /* 0x000fe20000000000 */
[----:B0-----:R-:W-:Y:S01]  /*5e50*/  IMAD.MOV.U32 R18, RZ, RZ, R12 ;  /* 0x000000ffff127224 */ /* 0x001fe200078e000c */
[----:B------:R-:W-:Y:S01]  /*5e60*/  IADD3 R2, R28, 0x190, RZ ;  /* 0x000001901c027810 */ /* 0x000fe20007ffe0ff */
[----:B------:R0:W-:Y:S01]  /*5e70*/  STL [R1+0x654], R8 ;  /* 0x0006540801007387 */ /* 0x0001e20000100800 */
[C---:B------:R-:W-:Y:S01]  /*5e80*/  ISETP.GT.U32.AND P5, PT, R7.reuse, R13, PT ;  /* 0x0000000d0700720c */ /* 0x040fe20003fa4070 */
[----:B------:R-:W-:Y:S01]  /*5e90*/  @!P6 IMAD.IADD R14, R14, 0x1, -R7 ;  /* 0x000000010e0ee824 */ /* 0x000fe200078e0a07 */
[----:B------:R-:W-:Y:S01]  /*5ea0*/  ISETP.GT.U32.AND P6, PT, R7, R15, PT ;  /* 0x0000000f0700720c */ /* 0x000fe20003fc4070 */
[----:B------:R1:W-:Y:S01]  /*5eb0*/  STL [R1+0x658], R5 ;  /* 0x0006580501007387 */ /* 0x0003e20000100800 */
[----:B------:R-:W-:-:S02]  /*5ec0*/  IMAD.HI.U32 R6, R27, R10, RZ ;  /* 0x0000000a1b067227 */ /* 0x000fc400078e00ff */
[C---:B------:R-:W-:Y:S02]  /*5ed0*/  ISETP.GT.U32.AND P1, PT, R7.reuse, R14, PT ;  /* 0x0000000e0700720c */ /* 0x040fe40003f24070 */
[----:B------:R-:W-:Y:S01]  /*5ee0*/  IMAD.MOV R6, RZ, RZ, -R6 ;  /* 0x000000ffff067224 */ /* 0x000fe200078e0a06 */
[----:B0-----:R-:W-:Y:S01]  /*5ef0*/  IADD3 R8, R28, 0x191, RZ ;  /* 0x000001911c087810 */ /* 0x001fe20007ffe0ff */
[----:B------:R-:W-:Y:S02]  /*5f00*/  @!P4 IMAD.MOV R18, RZ, RZ, -R18 ;  /* 0x000000ffff12c224 */ /* 0x000fe400078e0a12 */
[----:B------:R-:W-:Y:S01]  /*5f10*/  IMAD R10, R7, R6, R10 ;  /* 0x00000006070a7224 */ /* 0x000fe200078e020a */
[----:B------:R-:W-:Y:S01]  /*5f20*/  IABS R11, R8 ;  /* 0x00000008000b7213 */ /* 0x000fe20000000000 */
[----:B-1----:R-:W-:Y:S01]  /*5f30*/  IMAD.HI.U32 R5, R27, R3, RZ ;  /* 0x000000031b057227 */ /* 0x002fe200078e00ff */
[----:B------:R-:W-:Y:S01]  /*5f40*/  IABS R6, R2 ;  /* 0x0000000200067213 */ /* 0x000fe20000000000 */
[----:B------:R-:W-:Y:S02]  /*5f50*/  STL [R1+0x5e0], R18 ;  /* 0x0005e01201007387 */ /* 0x000fe40000100800 */
[----:B------:R-:W-:-:S02]  /*5f60*/  IMAD.MOV R5, RZ, RZ, -R5 ;  /* 0x000000ffff057224 */ /* 0x000fc400078e0a05 */
[----:B------:R-:W-:Y:S02]  /*5f70*/  @!P5 IMAD.IADD R13, R13, 0x1, -R7 ;  /* 0x000000010d0dd824 */ /* 0x000fe400078e0a07 */
[----:B------:R-:W-:Y:S01]  /*5f80*/  IMAD R3, R7, R5, R3 ;  /* 0x0000000507037224 */ /* 0x000fe200078e0203 */
[----:B------:R-:W-:Y:S01]  /*5f90*/  IADD3 R5, R28, 0x18f, RZ ;  /* 0x0000018f1c057810 */ /* 0x000fe20007ffe0ff */
[--C-:B------:R-:W-:Y:S01]  /*5fa0*/  @!P6 IMAD.IADD R15, R15, 0x1, -R7.reuse ;  /* 0x000000010f0fe824 */ /* 0x100fe200078e0a07 */
[----:B------:R-:W-:Y:S01]  /*5fb0*/  ISETP.GT.U32.AND P6, PT, R7, R10, PT ;  /* 0x0000000a0700720c */ /* 0x000fe20003fc4070 */
[----:B------:R-:W-:Y:S01]  /*5fc0*/  IMAD.HI.U32 R16, R27, R11, RZ ;  /* 0x0000000b1b107227 */ /* 0x000fe200078e00ff */
[----:B------:R-:W-:Y:S02]  /*5fd0*/  ISETP.GT.U32.AND P5, PT, R7, R3, PT ;  /* 0x000000030700720c */ /* 0x000fe40003fa4070 */
[----:B------:R-:W-:Y:S01]  /*5fe0*/  IABS R9, R5 ;  /* 0x0000000500097213 */ /* 0x000fe20000000000 */
[----:B------:R-:W-:Y:S01]  /*5ff0*/  @!P1 IMAD.IADD R14, R14, 0x1, -R7 ;  /* 0x000000010e0e9824 */ /* 0x000fe200078e0a07 */
[----:B------:R-:W-:Y:S01]  /*6000*/  ISETP.GE.AND P1, PT, R0, RZ, PT ;  /* 0x000000ff0000720c */ /* 0x000fe20003f26270 */
[----:B------:R-:W-:-:S04]  /*6010*/  IMAD.HI.U32 R0, R27, R6, RZ ;  /* 0x000000061b007227 */ /* 0x000fc800078e00ff */
[----:B------:R-:W-:Y:S02]  /*6020*/  IMAD.MOV R16, RZ, RZ, -R16 ;  /* 0x000000ffff107224 */ /* 0x000fe400078e0a10 */
[--C-:B------:R-:W-:Y:S01]  /*6030*/  @!P6 IMAD.IADD R10, R10, 0x1, -R7.reuse ;  /* 0x000000010a0ae824 */ /* 0x100fe200078e0a07 */
[----:B------:R-:W-:Y:S01]  /*6040*/  ISETP.GE.AND P6, PT, R4, RZ, PT ;  /* 0x000000ff0400720c */ /* 0x000fe20003fc6270 */
[----:B------:R-:W-:Y:S01]  /*6050*/  @!P5 IMAD.IADD R3, R3, 0x1, -R7 ;  /* 0x000000010303d824 */ /* 0x000fe200078e0a07 */
[----:B------:R-:W-:Y:S01]  /*6060*/  IADD3 R4, R28, 0x18e, RZ ;  /* 0x0000018e1c047810 */ /* 0x000fe20007ffe0ff */
[----:B------:R-:W-:Y:S01]  /*6070*/  IMAD.HI.U32 R12, R27, R9, RZ ;  /* 0x000000091b0c7227 */ /* 0x000fe200078e00ff */
[C---:B------:R-:W-:Y:S02]  /*6080*/  ISETP.GT.U32.AND P4, PT, R7.reuse, R10, PT ;  /* 0x0000000a0700720c */ /* 0x040fe40003f84070 */
[----:B------:R-:W-:Y:S01]  /*6090*/  ISETP.GT.U32.AND P5, PT, R7, R3, PT ;  /* 0x000000030700720c */ /* 0x000fe20003fa4070 */
[----:B------:R-:W-:-:S02]  /*60a0*/  IMAD.MOV R0, RZ, RZ, -R0 ;  /* 0x000000ffff007224 */ /* 0x000fc400078e0a00 */
[C---:B------:R-:W-:Y:S02]  /*60b0*/  IMAD R11, R7.reuse, R16, R11 ;  /* 0x00000010070b7224 */ /* 0x040fe400078e020b */
[----:B------:R-:W-:Y:S02]  /*60c0*/  IMAD.MOV.U32 R17, RZ, RZ, R15 ;  /* 0x000000ffff117224 */ /* 0x000fe400078e000f */
[----:B------:R-:W-:Y:S02]  /*60d0*/  IMAD.MOV R12, RZ, RZ, -R12 ;  /* 0x000000ffff0c7224 */ /* 0x000fe400078e0a0c */
[C---:B------:R-:W-:Y:S01]  /*60e0*/  IMAD R6, R7.reuse, R0, R6 ;  /* 0x0000000007067224 */ /* 0x040fe200078e0206 */
[----:B------:R-:W-:Y:S01]  /*60f0*/  IABS R0, R4 ;  /* 0x0000000400007213 */ /* 0x000fe20000000000 */
[----:B------:R-:W-:Y:S01]  /*6100*/  @!P2 IMAD.MOV R17, RZ, RZ, -R17 ;  /* 0x000000ffff11a224 */ /* 0x000fe200078e0a11 */
[C---:B------:R-:W-:Y:S01]  /*6110*/  ISETP.GT.U32.AND P2, PT, R7.reuse, R11, PT ;  /* 0x0000000b0700720c */ /* 0x040fe20003f44070 */
[----:B------:R-:W-:Y:S01]  /*6120*/  @!P0 IMAD.MOV R14, RZ, RZ, -R14 ;  /* 0x000000ffff0e8224 */ /* 0x000fe200078e0a0e */
[----:B------:R-:W-:Y:S01]  /*6130*/  ISETP.GE.AND P0, PT, R8, RZ, PT ;  /* 0x000000ff0800720c */ /* 0x000fe20003f06270 */
[C---:B------:R-:W-:Y:S01]  /*6140*/  IMAD R8, R7.reuse, R12, R9 ;  /* 0x0000000c07087224 */ /* 0x040fe200078e0209 */
[----:B------:R-:W-:Y:S01]  /*6150*/  STL [R1+0x5e4], R17 ;  /* 0x0005e41101007387 */ /* 0x000fe20000100800 */
[----:B------:R-:W-:Y:S01]  /*6160*/  @!P3 IMAD.MOV R13, RZ, RZ, -R13 ;  /* 0x000000ffff0db224 */ /* 0x000fe200078e0a0d */
[----:B------:R-:W-:Y:S01]  /*6170*/  ISETP.GT.U32.AND P3, PT, R7, R6, PT ;  /* 0x000000060700720c */ /* 0x000fe20003f64070 */
[--C-:B------:R-:W-:Y:S01]  /*6180*/  @!P5 IMAD.IADD R3, R3, 0x1, -R7.reuse ;  /* 0x000000010303d824 */ /* 0x100fe200078e0a07 */
[----:B------:R-:W-:Y:S01]  /*6190*/  ISETP.GT.U32.AND P5, PT, R7, R8, PT ;  /* 0x000000080700720c */ /* 0x000fe20003fa4070 */
[--C-:B------:R-:W-:Y:S01]  /*61a0*/  @!P4 IMAD.IADD R10, R10, 0x1, -R7.reuse ;  /* 0x000000010a0ac824 */ /* 0x100fe200078e0a07 */
[----:B------:R-:W-:Y:S01]  /*61b0*/  ISETP.GE.AND P4, PT, R2, RZ, PT ;  /* 0x000000ff0200720c */ /* 0x000fe20003f86270 */
[----:B------:R-:W-:Y:S01]  /*61c0*/  IMAD.HI.U32 R9, R27, R0, RZ ;  /* 0x000000001b097227 */ /* 0x000fe200078e00ff */
[----:B------:R-:W-:Y:S01]  /*61d0*/  IADD3 R2, R28, 0x18d, RZ ;  /* 0x0000018d1c027810 */ /* 0x000fe20007ffe0ff */
[----:B------:R-:W-:Y:S02]  /*61e0*/  STL [R1+0x5f4], R14 ;  /* 0x0005f40e01007387 */ /* 0x000fe40000100800 */
[--C-:B------:R-:W-:Y:S01]  /*61f0*/  @!P2 IMAD.IADD R11, R11, 0x1, -R7.reuse ;  /* 0x000000010b0ba824 */ /* 0x100fe200078e0a07 */
[----:B------:R-:W-:Y:S01]  /*6200*/  ISETP.GE.AND P2, PT, R5, RZ, PT ;  /* 0x000000ff0500720c */ /* 0x000fe20003f46270 */
[----:B------:R-:W-:Y:S01]  /*6210*/  IMAD.MOV.U32 R12, RZ, RZ, R10 ;  /* 0x000000ffff0c7224 */ /* 0x000fe200078e000a */
[----:B------:R-:W-:Y:S01]  /*6220*/  IABS R10, R2 ;  /* 0x00000002000a7213 */ /* 0x000fe20000000000 */
[--C-:B------:R-:W-:Y:S01]  /*6230*/  @!P3 IMAD.IADD R6, R6, 0x1, -R7.reuse ;  /* 0x000000010606b824 */ /* 0x100fe200078e0a07 */
[C---:B------:R-:W-:Y:S01]  /*6240*/  ISETP.GT.U32.AND P3, PT, R7.reuse, R11, PT ;  /* 0x0000000b0700720c */ /* 0x040fe20003f64070 */
[----:B------:R-:W-:Y:S01]  /*6250*/  @!P1 IMAD.MOV R12, RZ, RZ, -R12 ;  /* 0x000000ffff0c9224 */ /* 0x000fe200078e0a0c */
[----:B------:R-:W-:Y:S01]  /*6260*/  STL [R1+0x638], R13 ;  /* 0x0006380d01007387 */ /* 0x000fe20000100800 */
[----:B------:R-:W-:Y:S01]  /*6270*/  @!P5 IMAD.IADD R8, R8, 0x1, -R7 ;  /* 0x000000010808d824 */ /* 0x000fe200078e0a07 */
[----:B------:R-:W-:Y:S01]  /*6280*/  ISETP.GT.U32.AND P1, PT, R7, R6, PT ;  /* 0x000000060700720c */ /* 0x000fe20003f24070 */
[----:B------:R-:W-:Y:S01]  /*6290*/  IMAD.MOV R9, RZ, RZ, -R9 ;  /* 0x000000ffff097224 */ /* 0x000fe200078e0a09 */
[----:B------:R0:W-:Y:S01]  /*62a0*/  STL [R1+0x63c], R12 ;  /* 0x00063c0c01007387 */ /* 0x0001e20000100800 */
[----:B------:R-:W-:-:S02]  /*62b0*/  IADD3 R5, R28, 0x18c, RZ ;  /* 0x0000018c1c057810 */ /* 0x000fc40007ffe0ff */
[C---:B------:R-:W-:Y:S01]  /*62c0*/  ISETP.GT.U32.AND P5, PT, R7.reuse, R8, PT ;  /* 0x000000080700720c */ /* 0x040fe20003fa4070 */
[----:B------:R-:W-:Y:S01]  /*62d0*/  IMAD R0, R7, R9, R0 ;  /* 0x0000000907007224 */ /* 0x000fe200078e0200 */
[----:B------:R-:W-:Y:S02]  /*62e0*/  IABS R9, R5 ;  /* 0x0000000500097213 */ /* 0x000fe40000000000 */
[----:B------:R-:W-:Y:S02]  /*62f0*/  @!P3 IMAD.IADD R11, R11, 0x1, -R7 ;  /* 0x000000010b0bb824 */ /* 0x000fe400078e0a07 */
[----:B------:R-:W-:Y:S01]  /*6300*/  ISETP.GT.U32.AND P3, PT, R7, R0, PT ;  /* 0x000000000700720c */ /* 0x000fe20003f64070 */
[----:B0-----:R-:W-:Y:S02]  /*6310*/  IMAD.MOV.U32 R12, RZ, RZ, R3 ;  /* 0x000000ffff0c7224 */ /* 0x001fe400078e0003 */
[----:B------:R-:W-:-:S04]  /*6320*/  IMAD.HI.U32 R3, R27, R10, RZ ;  /* 0x0000000a1b037227 */ /* 0x000fc800078e00ff */
[----:B------:R-:W-:Y:S02]  /*6330*/  IMAD.MOV R3, RZ, RZ, -R3 ;  /* 0x000000ffff037224 */ /* 0x000fe400078e0a03 */
[----:B------:R-:W-:Y:S02]  /*6340*/  @!P5 IMAD.IADD R8, R8, 0x1, -R7 ;  /* 0x000000010808d824 */ /* 0x000fe400078e0a07 */
[C---:B------:R-:W-:Y:S01]  /*6350*/  IMAD R10, R7.reuse, R3, R10 ;  /* 0x00000003070a7224 */ /* 0x040fe200078e020a */
[----:B------:R-:W-:Y:S01]  /*6360*/  IADD3 R3, R28, 0x18a, RZ ;  /* 0x0000018a1c037810 */ /* 0x000fe20007ffe0ff */
[----:B------:R-:W-:Y:S02]  /*6370*/  IMAD.MOV.U32 R14, RZ, RZ, R11 ;  /* 0x000000ffff0e7224 */ /* 0x000fe400078e000b */
[--C-:B------:R-:W-:Y:S01]  /*6380*/  @!P3 IMAD.IADD R0, R0, 0x1, -R7.reuse ;  /* 0x000000010000b824 */ /* 0x100fe200078e0a07 */
[C---:B------:R-:W-:Y:S01]  /*6390*/  ISETP.GT.U32.AND P5, PT, R7.reuse, R10, PT ;  /* 0x0000000a0700720c */ /* 0x040fe20003fa4070 */
[----:B------:R-:W-:Y:S01]  /*63a0*/  @!P1 IMAD.IADD R6, R6, 0x1, -R7 ;  /* 0x0000000106069824 */ /* 0x000fe200078e0a07 */
[----:B------:R-:W-:Y:S01]  /*63b0*/  ISETP.GE.AND P1, PT, R2, RZ, PT ;  /* 0x000000ff0200720c */ /* 0x000fe20003f26270 */
[----:B------:R-:W-:Y:S01]  /*63c0*/  @!P6 IMAD.MOV R12, RZ, RZ, -R12 ;  /* 0x000000ffff0ce224 */ /* 0x000fe200078e0a0c */
[----:B------:R-:W-:Y:S01]  /*63d0*/  IADD3 R2, R28, 0x18b, RZ ;  /* 0x0000018b1c027810 */ /* 0x000fe20007ffe0ff */
[----:B------:R-:W-:Y:S01]  /*63e0*/  @!P0 IMAD.MOV R14, RZ, RZ, -R14 ;  /* 0x000000ffff0e8224 */ /* 0x000fe200078e0a0e */
[----:B------:R-:W-:Y:S01]  /*63f0*/  ISETP.GT.U32.AND P0, PT, R7, R0, PT ;  /* 0x000000000700720c */ /* 0x000fe20003f04070 */
[----:B------:R-:W-:Y:S01]  /*6400*/  IMAD.HI.U32 R13, R27, R9, RZ ;  /* 0x000000091b0d7227 */ /* 0x000fe200078e00ff */
[----:B------:R-:W-:Y:S01]  /*6410*/  ISETP.GE.AND P6, PT, R4, RZ, PT ;  /* 0x000000ff0400720c */ /* 0x000fe20003fc6270 */
[----:B------:R0:W-:Y:S01]  /*6420*/  STL [R1+0x644], R12 ;  /* 0x0006440c01007387 */ /* 0x0001e20000100800 */
[----:B------:R-:W-:Y:S01]  /*6430*/  IABS R4, R2 ;  /* 0x0000000200047213 */ /* 0x000fe20000000000 */
[----:B------:R-:W-:Y:S01]  /*6440*/  IMAD.MOV R13, RZ, RZ, -R13 ;  /* 0x000000ffff0d7224 */ /* 0x000fe200078e0a0d */
[----:B------:R-:W-:Y:S01]  /*6450*/  ISETP.GE.AND P3, PT, R5, RZ, PT ;  /* 0x000000ff0500720c */ /* 0x000fe20003f66270 */
[----:B------:R-:W-:Y:S01]  /*6460*/  @!P5 IMAD.IADD R10, R10, 0x1, -R7 ;  /* 0x000000010a0ad824 */ /* 0x000fe200078e0a07 */
[----:B------:R-:W-:Y:S01]  /*6470*/  STL [R1+0x640], R14 ;  /* 0x0006400e01007387 */ /* 0x000fe20000100800 */
[----:B------:R-:W-:-:S03]  /*6480*/  IMAD.HI.U32 R5, R27, R4, RZ ;  /* 0x000000041b057227 */ /* 0x000fc600078e00ff */
[C---:B------:R-:W-:Y:S01]  /*6490*/  ISETP.GT.U32.AND P5, PT, R7.reuse, R10, PT ;  /* 0x0000000a0700720c */ /* 0x040fe20003fa4070 */
[----:B------:R-:W-:Y:S01]  /*64a0*/  IMAD.MOV.U32 R11, RZ, RZ, R6 ;  /* 0x000000ffff0b7224 */ /* 0x000fe200078e0006 */
[----:B0-----:R-:W-:Y:S01]  /*64b0*/  IABS R12, R3 ;  /* 0x00000003000c7213 */ /* 0x001fe20000000000 */
[----:B------:R-:W-:Y:S02]  /*64c0*/  IMAD R9, R7, R13, R9 ;  /* 0x0000000d07097224 */ /* 0x000fe400078e0209 */
[----:B------:R-:W-:Y:S02]  /*64d0*/  IMAD.MOV R5, RZ, RZ, -R5 ;  /* 0x000000ffff057224 */ /* 0x000fe400078e0a05 */
[----:B------:R-:W-:-:S04]  /*64e0*/  IMAD.HI.U32 R6, R27, R12, RZ ;  /* 0x0000000c1b067227 */ /* 0x000fc800078e00ff */
[----:B------:R-:W-:Y:S02]  /*64f0*/  IMAD.MOV R6, RZ, RZ, -R6 ;  /* 0x000000ffff067224 */ /* 0x000fe400078e0a06 */
[----:B------:R-:W-:Y:S01]  /*6500*/  @!P0 IMAD.IADD R0, R0, 0x1, -R7 ;  /* 0x0000000100008824 */ /* 0x000fe200078e0a07 */
[----:B------:R-:W-:Y:S01]  /*6510*/  ISETP.GE.AND P0, PT, R3, RZ, PT ;  /* 0x000000ff0300720c */ /* 0x000fe20003f06270 */
[----:B------:R-:W-:Y:S01]  /*6520*/  @!P4 IMAD.MOV R11, RZ, RZ, -R11 ;  /* 0x000000ffff0bc224 */ /* 0x000fe200078e0a0b */
[C---:B------:R-:W-:Y:S01]  /*6530*/  ISETP.GT.U32.AND P4, PT, R7.reuse, R9, PT ;  /* 0x000000090700720c */ /* 0x040fe20003f84070 */
[C---:B------:R-:W-:Y:S02]  /*6540*/  IMAD R4, R7.reuse, R5, R4 ;  /* 0x0000000507047224 */ /* 0x040fe400078e0204 */
[C---:B------:R-:W-:Y:S01]  /*6550*/  IMAD R12, R7.reuse, R6, R12 ;  /* 0x00000006070c7224 */ /* 0x040fe200078e020c */
[----:B------:R0:W-:Y:S01]  /*6560*/  STL [R1+0x61c], R11 ;  /* 0x00061c0b01007387 */ /* 0x0001e20000100800 */
[----:B------:R-:W-:Y:S01]  /*6570*/  IMAD.MOV.U32 R13, RZ, RZ, R0 ;  /* 0x000000ffff0d7224 */ /* 0x000fe200078e0000 */
[----:B------:R-:W-:Y:S01]  /*6580*/  IADD3 R6, R28, 0x188, RZ ;  /* 0x000001881c067810 */ /* 0x000fe20007ffe0ff */
[----:B------:R-:W-:Y:S01]  /*6590*/  @!P5 IMAD.IADD R10, R10, 0x1, -R7 ;  /* 0x000000010a0ad824 */ /* 0x000fe200078e0a07 */
[C---:B------:R-:W-:Y:S01]  /*65a0*/  ISETP.GT.U32.AND P5, PT, R7.reuse, R4, PT ;  /* 0x000000040700720c */ /* 0x040fe20003fa4070 */
[----:B------:R-:W-:Y:S01]  /*65b0*/  @!P6 IMAD.MOV R13, RZ, RZ, -R13 ;  /* 0x000000ffff0de224 */ /* 0x000fe200078e0a0d */
[----:B------:R-:W-:Y:S01]  /*65c0*/  ISETP.GT.U32.AND P6, PT, R7, R12, PT ;  /* 0x0000000c0700720c */ /* 0x000fe20003fc4070 */
[----:B------:R-:W-:Y:S01]  /*65d0*/  @!P2 IMAD.MOV R8, RZ, RZ, -R8 ;  /* 0x000000ffff08a224 */ /* 0x000fe200078e0a08 */
[----:B------:R-:W-:Y:S01]  /*65e0*/  ISETP.GE.AND P2, PT, R2, RZ, PT ;  /* 0x000000ff0200720c */ /* 0x000fe20003f46270 */
[----:B------:R-:W-:Y:S01]  /*65f0*/  @!P4 IMAD.IADD R9, R9, 0x1, -R7 ;  /* 0x000000010909c824 */ /* 0x000fe200078e0a07 */
[----:B------:R-:W-:Y:S01]  /*6600*/  IADD3 R2, R28, 0x187, RZ ;  /* 0x000001871c027810 */ /* 0x000fe20007ffe0ff */
[----:B0-----:R-:W-:Y:S01]  /*6610*/  IMAD.MOV.U32 R11, RZ, RZ, R10 ;  /* 0x000000ffff0b7224 */ /* 0x001fe200078e000a */
[----:B------:R0:W-:Y:S01]  /*6620*/  STL [R1+0x620], R8 ;  /* 0x0006200801007387 */ /* 0x0001e20000100800 */
[----:B------:R-:W-:-:S02]  /*6630*/  IABS R5, R6 ;  /* 0x0000000600057213 */ /* 0x000fc40000000000 */
[C---:B------:R-:W-:Y:S01]  /*6640*/  ISETP.GT.U32.AND P4, PT, R7.reuse, R9, PT ;  /* 0x000000090700720c */ /* 0x040fe20003f84070 */
[----:B------:R-:W-:Y:S01]  /*6650*/  @!P1 IMAD.MOV R11, RZ, RZ, -R11 ;  /* 0x000000ffff0b9224 */ /* 0x000fe200078e0a0b */
[----:B------:R-:W-:Y:S01]  /*6660*/  IABS R0, R2 ;  /* 0x0000000200007213 */ /* 0x000fe20000000000 */
[--C-:B------:R-:W-:Y:S01]  /*6670*/  @!P5 IMAD.IADD R4, R4, 0x1, -R7.reuse ;  /* 0x000000010404d824 */ /* 0x100fe200078e0a07 */
[----:B------:R-:W-:Y:S01]  /*6680*/  STL [R1+0x634], R13 ;  /* 0x0006340d01007387 */ /* 0x000fe20000100800 */
[----:B------:R-:W-:Y:S01]  /*6690*/  @!P6 IMAD.IADD R12, R12, 0x1, -R7 ;  /* 0x000000010c0ce824 */ /* 0x000fe200078e0a07 */
[----:B0-----:R-:W-:Y:S02]  /*66a0*/  IADD3 R8, R28, 0x189, RZ ;  /* 0x000001891c087810 */ /* 0x001fe40007ffe0ff */
[----:B------:R0:W-:Y:S01]  /*66b0*/  STL [R1+0x630], R11 ;  /* 0x0006300b01007387 */ /* 0x0001e20000100800 */
[----:B------:R-:W-:Y:S02]  /*66c0*/  ISETP.GT.U32.AND P5, PT, R7, R4, PT ;  /* 0x000000040700720c */ /* 0x000fe40003fa4070 */
[----:B------:R-:W-:-:S02]  /*66d0*/  IABS R3, R8 ;  /* 0x0000000800037213 */ /* 0x000fc40000000000 */
[----:B------:R-:W-:Y:S01]  /*66e0*/  ISETP.GT.U32.AND P6, PT, R7, R12, PT ;  /* 0x0000000c0700720c */ /* 0x000fe20003fc4070 */
[----:B------:R-:W-:Y:S01]  /*66f0*/  @!P4 IMAD.IADD R9, R9, 0x1, -R7 ;  /* 0x000000010909c824 */ /* 0x000fe200078e0a07 */
[----:B------:R-:W-:Y:S01]  /*6700*/  ISETP.GE.AND P4, PT, R6, RZ, PT ;  /* 0x000000ff0600720c */ /* 0x000fe20003f86270 */
[----:B------:R-:W-:Y:S01]  /*6710*/  IMAD.HI.U32 R10, R27, R3, RZ ;  /* 0x000000031b0a7227 */ /* 0x000fe200078e00ff */
[----:B------:R-:W-:-:S03]  /*6720*/  ISETP.GE.AND P1, PT, R8, RZ, PT ;  /* 0x000000ff0800720c */ /* 0x000fc60003f26270 */
[----:B------:R-:W-:Y:S02]  /*6730*/  IMAD.MOV R10, RZ, RZ, -R10 ;  /* 0x000000ffff0a7224 */ /* 0x000fe400078e0a0a */
[----:B------:R-:W-:-:S04]  /*6740*/  IMAD.HI.U32 R6, R27, R5, RZ ;  /* 0x000000051b067227 */ /* 0x000fc800078e00ff */
[----:B------:R-:W-:-:S04]  /*6750*/  IMAD.HI.U32 R8, R27, R0, RZ ;  /* 0x000000001b087227 */ /* 0x000fc800078e00ff */
[----:B0-----:R-:W-:Y:S02]  /*6760*/  IMAD.MOV.U32 R11, RZ, RZ, R9 ;  /* 0x000000ffff0b7224 */ /* 0x001fe400078e0009 */
[C---:B------:R-:W-:Y:S02]  /*6770*/  IMAD R3, R7.reuse, R10, R3 ;  /* 0x0000000a07037224 */ /* 0x040fe400078e0203 */
[----:B------:R-:W-:Y:S02]  /*6780*/  IMAD.MOV R6, RZ, RZ, -R6 ;  /* 0x000000ffff067224 */ /* 0x000fe400078e0a06 */
[--C-:B------:R-:W-:Y:S01]  /*6790*/  @!P5 IMAD.IADD R4, R4, 0x1, -R7.reuse ;  /* 0x000000010404d824 */ /* 0x100fe200078e0a07 */
[----:B------:R-:W-:Y:S01]  /*67a0*/  ISETP.GT.U32.AND P5, PT, R7, R3, PT ;  /* 0x000000030700720c */ /* 0x000fe20003fa4070 */
[----:B------:R-:W-:Y:S02]  /*67b0*/  IMAD.MOV R8, RZ, RZ, -R8 ;  /* 0x000000ffff087224 */ /* 0x000fe400078e0a08 */
[----:B------:R-:W-:-:S02]  /*67c0*/  @!P6 IMAD.IADD R12, R12, 0x1, -R7 ;  /* 0x000000010c0ce824 */ /* 0x000fc400078e0a07 */
[----:B------:R-:W-:Y:S01]  /*67d0*/  @!P3 IMAD.MOV R11, RZ, RZ, -R11 ;  /* 0x000000ffff0bb224 */ /* 0x000fe200078e0a0b */
[----:B------:R-:W-:Y:S01]  /*67e0*/  ISETP.GE.AND P3, PT, R2, RZ, PT ;  /* 0x000000ff0200720c */ /* 0x000fe20003f66270 */
[C---:B------:R-:W-:Y:S01]  /*67f0*/  IMAD R2, R7.reuse, R6, R5 ;  /* 0x0000000607027224 */ /* 0x040fe200078e0205 */
[C---:B------:R-:W-:Y:S01]  /*6800*/  IADD3 R6, R28.reuse, 0x183, RZ ;  /* 0x000001831c067810 */ /* 0x040fe20007ffe0ff */
[----:B------:R-:W-:Y:S01]  /*6810*/  IMAD.MOV.U32 R9, RZ, RZ, R4 ;  /* 0x000000ffff097224 */ /* 0x000fe200078e0004 */
[C---:B------:R-:W-:Y:S01]  /*6820*/  IADD3 R4, R28.reuse, 0x185, RZ ;  /* 0x000001851c047810 */ /* 0x040fe20007ffe0ff */
[C---:B------:R-:W-:Y:S01]  /*6830*/  IMAD R0, R7.reuse, R8, R0 ;  /* 0x0000000807007224 */ /* 0x040fe200078e0200 */
[----:B------:R-:W-:Y:S01]  /*6840*/  IADD3 R8, R28, 0x186, RZ ;  /* 0x000001861c087810 */ /* 0x000fe20007ffe0ff */
[----:B------:R-:W-:Y:S01]  /*6850*/  IMAD.MOV.U32 R14, RZ, RZ, R12 ;  /* 0x000000ffff0e7224 */ /* 0x000fe200078e000c */
[----:B------:R0:W-:Y:S01]  /*6860*/  STL [R1+0x628], R11 ;  /* 0x0006280b01007387 */ /* 0x0001e20000100800 */
[----:B------:R-:W-:Y:S01]  /*6870*/  @!P2 IMAD.MOV R9, RZ, RZ, -R9 ;  /* 0x000000ffff09a224 */ /* 0x000fe200078e0a09 */
[C---:B------:R-:W-:Y:S01]  /*6880*/  ISETP.GT.U32.AND P2, PT, R7.reuse, R2, PT ;  /* 0x000000020700720c */ /* 0x040fe20003f44070 */
[----:B------:R-:W-:Y:S01]  /*6890*/  @!P0 IMAD.MOV R14, RZ, RZ, -R14 ;  /* 0x000000ffff0e8224 */ /* 0x000fe200078e0a0e */
[----:B------:R-:W-:Y:S01]  /*68a0*/  ISETP.GT.U32.AND P0, PT, R7, R0, PT ;  /* 0x000000000700720c */ /* 0x000fe20003f04070 */
[----:B------:R-:W-:Y:S01]  /*68b0*/  @!P5 IMAD.IADD R3, R3, 0x1, -R7 ;  /* 0x000000010303d824 */ /* 0x000fe200078e0a07 */
[----:B------:R-:W-:Y:S01]  /*68c0*/  ISETP.GE.AND P6, PT, R8, RZ, PT ;  /* 0x000000ff0800720c */ /* 0x000fe20003fc6270 */
[----:B------:R1:W-:Y:S01]  /*68d0*/  STL [R1+0x62c], R9 ;  /* 0x00062c0901007387 */ /* 0x0003e20000100800 */
[----:B------:R-:W-:-:S02]  /*68e0*/  IABS R8, R8 ;  /* 0x0000000800087213 */ /* 0x000fc40000000000 */
[----:B------:R-:W-:Y:S01]  /*68f0*/  ISETP.GT.U32.AND P5, PT, R7, R3, PT ;  /* 0x000000030700720c */ /* 0x000fe20003fa4070 */
[----:B------:R2:W-:Y:S01]  /*6900*/  STL [R1+0x624], R14 ;  /* 0x0006240e01007387 */ /* 0x0005e20000100800 */
[----:B0-----:R-:W-:Y:S01]  /*6910*/  IABS R11, R6 ;  /* 0x00000006000b7213 */ /* 0x001fe20000000000 */
[----:B------:R-:W-:Y:S01]  /*6920*/  IMAD.HI.U32 R12, R27, R8, RZ ;  /* 0x000000081b0c7227 */ /* 0x000fe200078e00ff */
[----:B------:R-:W-:-:S03]  /*6930*/  IADD3 R5, R28, 0x184, RZ ;  /* 0x000001841c057810 */ /* 0x000fc60007ffe0ff */
[--C-:B------:R-:W-:Y:S01]  /*6940*/  @!P2 IMAD.IADD R2, R2, 0x1, -R7.reuse ;  /* 0x000000010202a824 */ /* 0x100fe200078e0a07 */
[----:B-1----:R-:W-:Y:S01]  /*6950*/  IABS R9, R4 ;  /* 0x0000000400097213 */ /* 0x002fe20000000000 */
[----:B------:R-:W-:Y:S01]  /*6960*/  @!P0 IMAD.IADD R0, R0, 0x1, -R7 ;  /* 0x0000000100008824 */ /* 0x000fe200078e0a07 */
[----:B------:R-:W-:Y:S01]  /*6970*/  IABS R10, R5 ;  /* 0x00000005000a7213 */ /* 0x000fe20000000000 */
[----:B------:R-:W-:Y:S01]  /*6980*/  IMAD.MOV R12, RZ, RZ, -R12 ;  /* 0x000000ffff0c7224 */ /* 0x000fe200078e0a0c */
[----:B------:R-:W-:Y:S01]  /*6990*/  ISETP.GT.U32.AND P2, PT, R7, R2, PT ;  /* 0x000000020700720c */ /* 0x000fe20003f44070 */
[----:B------:R-:W-:Y:S01]  /*69a0*/  IMAD.HI.U32 R13, R27, R9, RZ ;  /* 0x000000091b0d7227 */ /* 0x000fe200078e00ff */
[----:B------:R-:W-:-:S03]  /*69b0*/  ISETP.GT.U32.AND P0, PT, R7, R0, PT ;  /* 0x000000000700720c */ /* 0x000fc60003f04070 */
[----:B------:R-:W-:Y:S01]  /*69c0*/  @!P5 IMAD.IADD R3, R3, 0x1, -R7 ;  /* 0x000000010303d824 */ /* 0x000fe200078e0a07 */
[----:B------:R-:W-:Y:S01]  /*69d0*/  ISETP.GE.AND P5, PT, R4, RZ, PT ;  /* 0x000000ff0400720c */ /* 0x000fe20003fa6270 */
[----:B------:R-:W-:Y:S02]  /*69e0*/  IMAD.MOV R13, RZ, RZ, -R13 ;  /* 0x000000ffff0d7224 */ /* 0x000fe400078e0a0d */
[----:B------:R-:W-:Y:S02]  /*69f0*/  IMAD R8, R7, R12, R8 ;  /* 0x0000000c07087224 */ /* 0x000fe400078e0208 */
[----:B------:R-:W-:-:S04]  /*6a00*/  IMAD.HI.U32 R4, R27, R11, RZ ;  /* 0x0000000b1b047227 */ /* 0x000fc800078e00ff */
[C---:B------:R-:W-:Y:S02]  /*6a10*/  IMAD R13, R7.reuse, R13, R9 ;  /* 0x0000000d070d7224 */ /* 0x040fe400078e0209 */
[----:B------:R-:W-:Y:S01]  /*6a20*/  @!P2 IMAD.IADD R2, R2, 0x1, -R7 ;  /* 0x000000010202a824 */ /* 0x000fe200078e0a07 */
[C---:B------:R-:W-:Y:S01]  /*6a30*/  ISETP.GT.U32.AND P2, PT, R7.reuse, R8, PT ;  /* 0x000000080700720c */ /* 0x040fe20003f44070 */
[----:B------:R-:W-:Y:S02]  /*6a40*/  IMAD.MOV.U32 R16, RZ, RZ, R3 ;  /* 0x000000ffff107224 */ /* 0x000fe400078e0003 */
[----:B------:R-:W-:Y:S01]  /*6a50*/  IMAD.MOV R3, RZ, RZ, -R4 ;  /* 0x000000ffff037224 */ /* 0x000fe200078e0a04 */
[----:B------:R-:W-:Y:S01]  /*6a60*/  IADD3 R4, R28, 0x180, RZ ;  /* 0x000001801c047810 */ /* 0x000fe20007ffe0ff */
[----:B------:R-:W-:Y:S02]  /*6a70*/  @!P0 IMAD.IADD R0, R0, 0x1, -R7 ;  /* 0x0000000100008824 */ /* 0x000fe400078e0a07 */
[----:B------:R-:W-:Y:S01]  /*6a80*/  @!P1 IMAD.MOV R16, RZ, RZ, -R16 ;  /* 0x000000ffff109224 */ /* 0x000fe200078e0a10 */
[C---:B------:R-:W-:Y:S01]  /*6a90*/  ISETP.GT.U32.AND P1, PT, R7.reuse, R13, PT ;  /* 0x0000000d0700720c */ /* 0x040fe20003f24070 */
[C---:B------:R-:W-:Y:S01]  /*6aa0*/  IMAD R11, R7.reuse, R3, R11 ;  /* 0x00000003070b7224 */ /* 0x040fe200078e020b */
[C---:B------:R-:W-:Y:S01]  /*6ab0*/  IADD3 R3, R28.reuse, 0x181, RZ ;  /* 0x000001811c037810 */ /* 0x040fe20007ffe0ff */
[----:B------:R-:W-:Y:S01]  /*6ac0*/  IMAD.MOV.U32 R12, RZ, RZ, R0 ;  /* 0x000000ffff0c7224 */ /* 0x000fe200078e0000 */
[----:B------:R0:W-:Y:S01]  /*6ad0*/  STL [R1+0x618], R16 ;  /* 0x0006181001007387 */ /* 0x0001e20000100800 */
[----:B------:R-:W-:Y:S01]  /*6ae0*/  IMAD.MOV.U32 R15, RZ, RZ, R2 ;  /* 0x000000ffff0f7224 */ /* 0x000fe200078e0002 */
[----:B------:R-:W-:Y:S01]  /*6af0*/  IADD3 R2, R28, 0x182, RZ ;  /* 0x000001821c027810 */ /* 0x000fe20007ffe0ff */
[----:B------:R-:W-:Y:S01]  /*6b00*/  @!P3 IMAD.MOV R12, RZ, RZ, -R12 ;  /* 0x000000ffff0cb224 */ /* 0x000fe200078e0a0c */
[----:B------:R-:W-:Y:S01]  /*6b10*/  ISETP.GT.U32.AND P3, PT, R7, R11, PT ;  /* 0x0000000b0700720c */ /* 0x000fe20003f64070 */
[----:B------:R-:W-:Y:S01]  /*6b20*/  @!P2 IMAD.IADD R8, R8, 0x1, -R7 ;  /* 0x000000010808a824 */ /* 0x000fe200078e0a07 */
[----:B------:R-:W-:Y:S01]  /*6b30*/  IABS R9, R2 ;  /* 0x0000000200097213 */ /* 0x000fe20000000000 */
[----:B--2---:R-:W-:Y:S01]  /*6b40*/  IMAD.HI.U32 R14, R27, R10, RZ ;  /* 0x0000000a1b0e7227 */ /* 0x004fe200078e00ff */
[----:B------:R-:W-:-:S02]  /*6b50*/  IABS R0, R3 ;  /* 0x0000000300007213 */ /* 0x000fc40000000000 */
[----:B------:R-:W-:Y:S01]  /*6b60*/  ISETP.GT.U32.AND P2, PT, R7, R8, PT ;  /* 0x000000080700720c */ /* 0x000fe20003f44070 */
[----:B------:R-:W-:Y:S01]  /*6b70*/  @!P4 IMAD.MOV R15, RZ, RZ, -R15 ;  /* 0x000000ffff0fc224 */ /* 0x000fe200078e0a0f */
[----:B------:R-:W-:Y:S01]  /*6b80*/  ISETP.GE.AND P4, PT, R5, RZ, PT ;  /* 0x000000ff0500720c */ /* 0x000fe20003f86270 */
[--C-:B------:R-:W-:Y:S01]  /*6b90*/  @!P1 IMAD.IADD R13, R13, 0x1, -R7.reuse ;  /* 0x000000010d0d9824 */ /* 0x100fe200078e0a07 */
[----:B0-----:R-:W-:Y:S01]  /*6ba0*/  IADD3 R16, R28, 0x179, RZ ;  /* 0x000001791c107810 */ /* 0x001fe20007ffe0ff */
[----:B------:R-:W-:Y:S01]  /*6bb0*/  IMAD.HI.U32 R5, R27, R9, RZ ;  /* 0x000000091b057227 */ /* 0x000fe200078e00ff */
[----:B------:R0:W-:Y:S02]  /*6bc0*/  STL [R1+0x614], R15 ;  /* 0x0006140f01007387 */ /* 0x0001e40000100800 */
[----:B------:R-:W-:Y:S01]  /*6bd0*/  ISETP.GT.U32.AND P1, PT, R7, R13, PT ;  /* 0x0000000d0700720c */ /* 0x000fe20003f24070 */
[----:B------:R-:W-:Y:S01]  /*6be0*/  IMAD.MOV R14, RZ, RZ, -R14 ;  /* 0x000000ffff0e7224 */ /* 0x000fe200078e0a0e */
[----:B------:R1:W-:Y:S01]  /*6bf0*/  STL [R1+0x610], R12 ;  /* 0x0006100c01007387 */ /* 0x0003e20000100800 */
[----:B------:R-:W-:Y:S01]  /*6c00*/  @!P3 IMAD.IADD R11, R11, 0x1, -R7 ;  /* 0x000000010b0bb824 */ /* 0x000fe200078e0a07 */
[----:B------:R-:W-:Y:S01]  /*6c10*/  IABS R17, R16 ;  /* 0x0000001000117213 */ /* 0x000fe20000000000 */
[----:B------:R-:W-:-:S02]  /*6c20*/  IMAD.MOV R5, RZ, RZ, -R5 ;  /* 0x000000ffff057224 */ /* 0x000fc400078e0a05 */
[C---:B------:R-:W-:Y:S01]  /*6c30*/  IMAD R10, R7.reuse, R14, R10 ;  /* 0x0000000e070a7224 */ /* 0x040fe200078e020a */
[C---:B------:R-:W-:Y:S01]  /*6c40*/  ISETP.GT.U32.AND P3, PT, R7.reuse, R11, PT ;  /* 0x0000000b0700720c */ /* 0x040fe20003f64070 */
[----:B------:R-:W-:Y:S01]  /*6c50*/  IMAD R9, R7, R5, R9 ;  /* 0x0000000507097224 */ /* 0x000fe200078e0209 */
[----:B------:R-:W-:Y:S01]  /*6c60*/  IABS R14, R4 ;  /* 0x00000004000e7213 */ /* 0x000fe20000000000 */
[----:B------:R-:W-:Y:S01]  /*6c70*/  IMAD.HI.U32 R5, R27, R0, RZ ;  /* 0x000000001b057227 */ /* 0x000fe200078e00ff */
[----:B------:R-:W-:-:S03]  /*6c80*/  ISETP.GT.U32.AND P0, PT, R7, R10, PT ;  /* 0x0000000a0700720c */ /* 0x000fc60003f04070 */
[----:B------:R-:W-:Y:S01]  /*6c90*/  @!P2 IMAD.IADD R8, R8, 0x1, -R7 ;  /* 0x000000010808a824 */ /* 0x000fe200078e0a07 */
[----:B------:R-:W-:Y:S01]  /*6ca0*/  ISETP.GE.AND P2, PT, R6, RZ, PT ;  /* 0x000000ff0600720c */ /* 0x000fe20003f46270 */
[----:B------:R-:W-:Y:S02]  /*6cb0*/  IMAD.MOV R5, RZ, RZ, -R5 ;  /* 0x000000ffff057224 */ /* 0x000fe400078e0a05 */
[--C-:B------:R-:W-:Y:S01]  /*6cc0*/  @!P1 IMAD.IADD R13, R13, 0x1, -R7.reuse ;  /* 0x000000010d0d9824 */ /* 0x100fe200078e0a07 */
[C---:B------:R-:W-:Y:S01]  /*6cd0*/  ISETP.GT.U32.AND P1, PT, R7.reuse, R9, PT ;  /* 0x000000090700720c */ /* 0x040fe20003f24070 */
[----:B0-----:R-:W-:Y:S02]  /*6ce0*/  IMAD.MOV.U32 R15, RZ, RZ, R8 ;  /* 0x000000ffff0f7224 */ /* 0x001fe400078e0008 */
[----:B------:R-:W-:Y:S01]  /*6cf0*/  IMAD R8, R7, R5, R0 ;  /* 0x0000000507087224 */ /* 0x000fe200078e0200 */
[----:B------:R-:W-:Y:S01]  /*6d00*/  IADD3 R0, R28, 0x17f, RZ ;  /* 0x0000017f1c007810 */ /* 0x000fe20007ffe0ff */
[----:B------:R-:W-:-:S02]  /*6d10*/  @!P3 IMAD.IADD R11, R11, 0x1, -R7 ;  /* 0x000000010b0bb824 */ /* 0x000fc400078e0a07 */
[----:B------:R-:W-:Y:S01]  /*6d20*/  @!P0 IMAD.IADD R10, R10, 0x1, -R7 ;  /* 0x000000010a0a8824 */ /* 0x000fe200078e0a07 */
[----:B------:R-:W-:Y:S01]  /*6d30*/  ISETP.GT.U32.AND P3, PT, R7, R8, PT ;  /* 0x000000080700720c */ /* 0x000fe20003f64070 */
[----:B------:R-:W-:-:S03]  /*6d40*/  IMAD.HI.U32 R6, R27, R14, RZ ;  /* 0x0000000e1b067227 */ /* 0x000fc600078e00ff */
[----:B------:R-:W-:Y:S01]  /*6d50*/  ISETP.GT.U32.AND P0, PT, R7, R10, PT ;  /* 0x0000000a0700720c */ /* 0x000fe20003f04070 */
[----:B------:R-:W-:Y:S02]  /*6d60*/  @!P1 IMAD.IADD R9, R9, 0x1, -R7 ;  /* 0x0000000109099824 */ /* 0x000fe400078e0a07 */
[----:B------:R-:W-:Y:S02]  /*6d70*/  IMAD.MOV R6, RZ, RZ, -R6 ;  /* 0x000000ffff067224 */ /* 0x000fe400078e0a06 */
[----:B-1----:R-:W-:Y:S01]  /*6d80*/  IMAD.MOV.U32 R12, RZ, RZ, R13 ;  /* 0x000000ffff0c7224 */ /* 0x002fe200078e000d */
[C---:B------:R-:W-:Y:S01]  /*6d90*/  ISETP.GT.U32.AND P1, PT, R7.reuse, R9, PT ;  /* 0x000000090700720c */ /* 0x040fe20003f24070 */
[----:B------:R-:W-:Y:S01]  /*6da0*/  @!P6 IMAD.MOV R15, RZ, RZ, -R15 ;  /* 0x000000ffff0fe224 */ /* 0x000fe200078e0a0f */
[----:B------:R-:W-:Y:S01]  /*6db0*/  ISETP.GE.AND P6, PT, R2, RZ, PT ;  /* 0x000000ff0200720c */ /* 0x000fe20003fc6270 */
[C---:B------:R-:W-:Y:S01]  /*6dc0*/  IMAD R14, R7.reuse, R6, R14 ;  /* 0x00000006070e7224 */ /* 0x040fe200078e020e */
[----:B------:R-:W-:Y:S01]  /*6dd0*/  IABS R6, R0 ;  /* 0x0000000000067213 */ /* 0x000fe20000000000 */
[--C-:B------:R-:W-:Y:S01]  /*6de0*/  @!P3 IMAD.IADD R8, R8, 0x1, -R7.reuse ;  /* 0x000000010808b824 */ /* 0x100fe200078e0a07 */
[----:B------:R-:W-:Y:S01]  /*6df0*/  IADD3 R2, R28, 0x17e, RZ ;  /* 0x0000017e1c027810 */ /* 0x000fe20007ffe0ff */
[----:B------:R-:W-:Y:S01]  /*6e00*/  @!P5 IMAD.MOV R12, RZ, RZ, -R12 ;  /* 0x000000ffff0cd224 */ /* 0x000fe200078e0a0c */
[----:B------:R-:W-:Y:S01]  /*6e10*/  STL [R1+0x60c], R15 ;  /* 0x00060c0f01007387 */ /* 0x000fe20000100800 */
[----:B------:R-:W-:Y:S01]  /*6e20*/  @!P0 IMAD.IADD R10, R10, 0x1, -R7 ;  /* 0x000000010a0a8824 */ /* 0x000fe200078e0a07 */
[----:B------:R-:W-:Y:S01]  /*6e30*/  ISETP.GT.U32.AND P3, PT, R7, R8, PT ;  /* 0x000000080700720c */ /* 0x000fe20003f64070 */
[----:B------:R-:W-:Y:S01]  /*6e40*/  IMAD.HI.U32 R5, R27, R6, RZ ;  /* 0x000000061b057227 */ /* 0x000fe200078e00ff */
[----:B------:R0:W-:Y:S01]  /*6e50*/  STL [R1+0x5f8], R12 ;  /* 0x0005f80c01007387 */ /* 0x0001e20000100800 */
[----:B------:R-:W-:-:S02]  /*6e60*/  ISETP.GE.AND P5, PT, R3, RZ, PT ;  /* 0x000000ff0300720c */ /* 0x000fc40003fa6270 */
[----:B------:R-:W-:Y:S01]  /*6e70*/  IMAD.MOV.U32 R13, RZ, RZ, R10 ;  /* 0x000000ffff0d7224 */ /* 0x000fe200078e000a */
[----:B------:R-:W-:Y:S01]  /*6e80*/  ISETP.GE.AND P0, PT, R4, RZ, PT ;  /* 0x000000ff0400720c */ /* 0x000fe20003f06270 */
[----:B------:R-:W-:Y:S01]  /*6e90*/  IMAD.MOV R5, RZ, RZ, -R5 ;  /* 0x000000ffff057224 */ /* 0x000fe200078e0a05 */
[----:B------:R-:W-:Y:S01]  /*6ea0*/  IADD3 R4, R28, 0x17c, RZ ;  /* 0x0000017c1c047810 */ /* 0x000fe20007ffe0ff */
[----:B------:R-:W-:Y:S01]  /*6eb0*/  @!P1 IMAD.IADD R9, R9, 0x1, -R7 ;  /* 0x0000000109099824 */ /* 0x000fe200078e0a07 */
[C---:B------:R-:W-:Y:S01]  /*6ec0*/  ISETP.GT.U32.AND P1, PT, R7.reuse, R14, PT ;  /* 0x0000000e0700720c */ /* 0x040fe20003f24070 */
[----:B------:R-:W-:Y:S01]  /*6ed0*/  @!P4 IMAD.MOV R13, RZ, RZ, -R13 ;  /* 0x000000ffff0dc224 */ /* 0x000fe200078e0a0d */
[----:B------:R-:W-:Y:S01]  /*6ee0*/  ISETP.GE.AND P4, PT, R0, RZ, PT ;  /* 0x000000ff0000720c */ /* 0x000fe20003f86270 */
[----:B0-----:R-:W-:Y:S01]  /*6ef0*/  IMAD.MOV.U32 R12, RZ, RZ, R11 ;  /* 0x000000ffff0c7224 */ /* 0x001fe200078e000b */
[----:B------:R-:W-:Y:S01]  /*6f00*/  IABS R11, R2 ;  /* 0x00000002000b7213 */ /* 0x000fe20000000000 */
[----:B------:R-:W-:Y:S01]  /*6f10*/  IMAD R6, R7, R5, R6 ;  /* 0x0000000507067224 */ /* 0x000fe200078e0206 */
[----:B------:R0:W-:Y:S01]  /*6f20*/  STL [R1+0x604], R13 ;  /* 0x0006040d01007387 */ /* 0x0001e20000100800 */
[----:B------:R-:W-:Y:S01]  /*6f30*/  @!P2 IMAD.MOV R12, RZ, RZ, -R12 ;  /* 0x000000ffff0ca224 */ /* 0x000fe200078e0a0c */
[----:B------:R-:W-:Y:S01]  /*6f40*/  ISETP.GE.AND P2, PT, R2, RZ, PT ;  /* 0x000000ff0200720c */ /* 0x000fe20003f46270 */
[----:B------:R-:W-:Y:S01]  /*6f50*/  IMAD.HI.U32 R2, R27, R11, RZ ;  /* 0x0000000b1b027227 */ /* 0x000fe200078e00ff */
[----:B------:R-:W-:-:S02]  /*6f60*/  IADD3 R0, R28, 0x17d, RZ ;  /* 0x0000017d1c007810 */ /* 0x000fc40007ffe0ff */
[----:B------:R1:W-:Y:S01]  /*6f70*/  STL [R1+0x608], R12 ;  /* 0x0006080c01007387 */ /* 0x0003e20000100800 */
[----:B------:R-:W-:Y:S01]  /*6f80*/  IMAD.MOV R2, RZ, RZ, -R2 ;  /* 0x000000ffff027224 */ /* 0x000fe200078e0a02 */
[----:B------:R-:W-:Y:S01]  /*6f90*/  IABS R3, R0 ;  /* 0x0000000000037213 */ /* 0x000fe20000000000 */
[----:B------:R-:W-:Y:S01]  /*6fa0*/  @!P3 IMAD.IADD R8, R8, 0x1, -R7 ;  /* 0x000000010808b824 */ /* 0x000fe200078e0a07 */
[C---:B------:R-:W-:Y:S01]  /*6fb0*/  ISETP.GT.U32.AND P3, PT, R7.reuse, R6, PT ;  /* 0x000000060700720c */ /* 0x040fe20003f64070 */
[C---:B------:R-:W-:Y:S01]  /*6fc0*/  IMAD R11, R7.reuse, R2, R11 ;  /* 0x00000002070b7224 */ /* 0x040fe200078e020b */
[----:B0-----:R-:W-:Y:S01]  /*6fd0*/  IABS R13, R4 ;  /* 0x00000004000d7213 */ /* 0x001fe20000000000 */
[----:B------:R-:W-:Y:S02]  /*6fe0*/  @!P1 IMAD.IADD R14, R14, 0x1, -R7 ;  /* 0x000000010e0e9824 */ /* 0x000fe400078e0a07 */
[----:B------:R-:W-:Y:S02]  /*6ff0*/  IMAD.MOV.U32 R10, RZ, RZ, R8 ;  /* 0x000000ffff0a7224 */ /* 0x000fe400078e0008 */
[----:B-1----:R-:W-:Y:S01]  /*7000*/  IMAD.MOV.U32 R12, RZ, RZ, R9 ;  /* 0x000000ffff0c7224 */ /* 0x002fe200078e0009 */
[C---:B------:R-:W-:Y:S01]  /*7010*/  ISETP.GT.U32.AND P1, PT, R7.reuse, R14, PT ;  /* 0x0000000e0700720c */ /* 0x040fe20003f24070 */
[----:B------:R-:W-:Y:S01]  /*7020*/  @!P5 IMAD.MOV R10, RZ, RZ, -R10 ;  /* 0x000000ffff0ad224 */ /* 0x000fe200078e0a0a */
[----:B------:R-:W-:Y:S01]  /*7030*/  ISETP.GE.AND P5, PT, R0, RZ, PT ;  /* 0x000000ff0000720c */ /* 0x000fe20003fa6270 */
[----:B------:R-:W-:Y:S01]  /*7040*/  @!P6 IMAD.MOV R12, RZ, RZ, -R12 ;  /* 0x000000ffff0ce224 */ /* 0x000fe200078e0a0c */
[----:B------:R-:W-:Y:S01]  /*7050*/  ISETP.GT.U32.AND P6, PT, R7, R11, PT ;  /* 0x0000000b0700720c */ /* 0x000fe20003fc4070 */
[----:B------:R-:W-:Y:S01]  /*7060*/  @!P3 IMAD.IADD R6, R6, 0x1, -R7 ;  /* 0x000000010606b824 */ /* 0x000fe200078e0a07 */
[----:B------:R-:W-:Y:S01]  /*7070*/  IADD3 R9, R28, 0x177, RZ ;  /* 0x000001771c097810 */ /* 0x000fe20007ffe0ff */
[----:B------:R-:W-:Y:S01]  /*7080*/  IMAD.HI.U32 R5, R27, R3, RZ ;  /* 0x000000031b057227 */ /* 0x000fe200078e00ff */
[----:B------:R-:W-:Y:S02]  /*7090*/  STL [R1+0x5fc], R12 ;  /* 0x0005fc0c01007387 */ /* 0x000fe40000100800 */
[----:B------:R-:W-:Y:S01]  /*70a0*/  ISETP.GT.U32.AND P3, PT, R7, R6, PT ;  /* 0x000000060700720c */ /* 0x000fe20003f64070 */
[----:B------:R-:W-:Y:S01]  /*70b0*/  IMAD.MOV R5, RZ, RZ, -R5 ;  /* 0x000000ffff057224 */ /* 0x000fe200078e0a05 */
[----:B------:R0:W-:Y:S01]  /*70c0*/  STL [R1+0x600], R10 ;  /* 0x0006000a01007387 */ /* 0x0001e20000100800 */
[----:B------:R-:W-:-:S04]  /*70d0*/  IMAD.HI.U32 R2, R27, R13, RZ ;  /* 0x0000000d1b027227 */ /* 0x000fc800078e00ff */
[--C-:B------:R-:W-:Y:S02]  /*70e0*/  @!P6 IMAD.IADD R11, R11, 0x1, -R7.reuse ;  /* 0x000000010b0be824 */ /* 0x100fe400078e0a07 */
[----:B------:R-:W-:Y:S01]  /*70f0*/  @!P1 IMAD.IADD R14, R14, 0x1, -R7 ;  /* 0x000000010e0e9824 */ /* 0x000fe200078e0a07 */
[----:B------:R-:W-:Y:S01]  /*7100*/  ISETP.GE.AND P1, PT, R4, RZ, PT ;  /* 0x000000ff0400720c */ /* 0x000fe20003f26270 */
[C---:B------:R-:W-:Y:S01]  /*7110*/  IMAD R0, R7.reuse, R5, R3 ;  /* 0x0000000507007224 */ /* 0x040fe200078e0203 */
[----:B0-----:R-:W-:Y:S01]  /*7120*/  IADD3 R10, R28, 0x17b, RZ ;  /* 0x0000017b1c0a7810 */ /* 0x001fe20007ffe0ff */
[----:B------:R-:W-:Y:S01]  /*7130*/  IMAD.MOV R2, RZ, RZ, -R2 ;  /* 0x000000ffff027224 */ /* 0x000fe200078e0a02 */
[C---:B------:R-:W-:Y:S01]  /*7140*/  ISETP.GT.U32.AND P6, PT, R7.reuse, R11, PT ;  /* 0x0000000b0700720c */ /* 0x040fe20003fc4070 */
[----:B------:R-:W-:Y:S01]  /*7150*/  @!P3 IMAD.IADD R6, R6, 0x1, -R7 ;  /* 0x000000010606b824 */ /* 0x000fe200078e0a07 */
[----:B------:R-:W-:Y:S01]  /*7160*/  IABS R4, R10 ;  /* 0x0000000a00047213 */ /* 0x000fe20000000000 */
[----:B------:R-:W-:Y:S01]  /*7170*/  IMAD R13, R7, R2, R13 ;  /* 0x00000002070d7224 */ /* 0x000fe200078e020d */
[----:B------:R-:W-:Y:S01]  /*7180*/  IADD3 R3, R28, 0x17a, RZ ;  /* 0x0000017a1c037810 */ /* 0x000fe20007ffe0ff */
[----:B------:R-:W-:Y:S01]  /*7190*/  IMAD.HI.U32 R20, R27, R17, RZ ;  /* 0x000000111b147227 */ /* 0x000fe200078e00ff */
[----:B------:R-:W-:-:S02]  /*71a0*/  ISETP.GT.U32.AND P3, PT, R7, R0, PT ;  /* 0x000000000700720c */ /* 0x000fc40003f64070 */
[----:B------:R-:W-:Y:S01]  /*71b0*/  IABS R19, R3 ;  /* 0x0000000300137213 */ /* 0x000fe20000000000 */
[----:B------:R-:W-:Y:S01]  /*71c0*/  IMAD.HI.U32 R8, R27, R4, RZ ;  /* 0x000000041b087227 */ /* 0x000fe200078e00ff */
[----:B------:R-:W-:Y:S02]  /*71d0*/  IADD3 R2, R28, 0x178, RZ ;  /* 0x000001781c027810 */ /* 0x000fe40007ffe0ff */
[----:B------:R-:W-:Y:S01]  /*71e0*/  IABS R5, R9 ;  /* 0x0000000900057213 */ /* 0x000fe20000000000 */
[----:B------:R-:W-:Y:S01]  /*71f0*/  IMAD.MOV R8, RZ, RZ, -R8 ;  /* 0x000000ffff087224 */ /* 0x000fe200078e0a08 */
[----:B------:R-:W-:Y:S01]  /*7200*/  IABS R12, R2 ;  /* 0x00000002000c7213 */ /* 0x000fe20000000000 */
[----:B------:R-:W-:Y:S01]  /*7210*/  @!P6 IMAD.IADD R11, R11, 0x1, -R7 ;  /* 0x000000010b0be824 */ /* 0x000fe200078e0a07 */
[----:B------:R-:W-:Y:S01]  /*7220*/  ISETP.GT.U32.AND P6, PT, R7, R13, PT ;  /* 0x0000000d0700720c */ /* 0x000fe20003fc4070 */
[----:B------:R-:W-:-:S04]  /*7230*/  IMAD.HI.U32 R18, R27, R19, RZ ;  /* 0x000000131b127227 */ /* 0x000fc800078e00ff */
[C---:B------:R-:W-:Y:S02]  /*7240*/  IMAD R4, R7.reuse, R8, R4 ;  /* 0x0000000807047224 */ /* 0x040fe400078e0204 */
[----:B------:R-:W-:Y:S02]  /*7250*/  IMAD.MOV R18, RZ, RZ, -R18 ;  /* 0x000000ffff127224 */ /* 0x000fe400078e0a12 */
[----:B------:R-:W-:Y:S01]  /*7260*/  @!P3 IMAD.IADD R0, R0, 0x1, -R7 ;  /* 0x000000010000b824 */ /* 0x000fe200078e0a07 */
[C---:B------:R-:W-:Y:S01]  /*7270*/  ISETP.GT.U32.AND P3, PT, R7.reuse, R4, PT ;  /* 0x000000040700720c */ /* 0x040fe20003f64070 */
[----:B------:R-:W-:Y:S02]  /*7280*/  IMAD R18, R7, R18, R19 ;  /* 0x0000001207127224 */ /* 0x000fe400078e0213 */
[----:B------:R-:W-:Y:S02]  /*7290*/  @!P6 IMAD.IADD R13, R13, 0x1, -R7 ;  /* 0x000000010d0de824 */ /* 0x000fe400078e0a07 */
[----:B------:R-:W-:Y:S01]  /*72a0*/  IMAD.MOV R20, RZ, RZ, -R20 ;  /* 0x000000ffff147224 */ /* 0x000fe200078e0a14 */
[C---:B------:R-:W-:Y:S01]  /*72b0*/  ISETP.GT.U32.AND P6, PT, R7.reuse, R18, PT ;  /* 0x000000120700720c */ /* 0x040fe20003fc4070 */
[----:B------:R-:W-:Y:S01]  /*72c0*/  IMAD.MOV.U32 R21, RZ, RZ, R14 ;  /* 0x000000ffff157224 */ /* 0x000fe200078e000e */
[----:B------:R-:W-:Y:S01]  /*72d0*/  IADD3 R14, R28, 0x175, RZ ;  /* 0x000001751c0e7810 */ /* 0x000fe20007ffe0ff */
[----:B------:R-:W-:-:S02]  /*72e0*/  IMAD R17, R7, R20, R17 ;  /* 0x0000001407117224 */ /* 0x000fc400078e0211 */
[----:B------:R-:W-:-:S04]  /*72f0*/  IMAD.HI.U32 R15, R27, R12, RZ ;  /* 0x0000000c1b0f7227 */ /* 0x000fc800078e00ff */
[----:B------:R-:W-:Y:S01]  /*7300*/  @!P3 IMAD.IADD R4, R4, 0x1, -R7 ;  /* 0x000000010404b824 */ /* 0x000fe200078e0a07 */
[C---:B------:R-:W-:Y:S01]  /*7310*/  ISETP.GT.U32.AND P3, PT, R7.reuse, R0, PT ;  /* 0x000000000700720c */ /* 0x040fe20003f64070 */
[----:B------:R-:W-:Y:S01]  /*7320*/  @!P0 IMAD.MOV R21, RZ, RZ, -R21 ;  /* 0x000000ffff158224 */ /* 0x000fe200078e0a15 */
[C---:B------:R-:W-:Y:S01]  /*7330*/  ISETP.GT.U32.AND P0, PT, R7.reuse, R13, PT ;  /* 0x0000000d0700720c */ /* 0x040fe20003f04070 */
[----:B------:R-:W-:Y:S01]  /*7340*/  @!P2 IMAD.MOV R11, RZ, RZ, -R11 ;  /* 0x000000ffff0ba224 */ /* 0x000fe200078e0a0b */
[----:B------:R-:W-:Y:S01]  /*7350*/  ISETP.GT.U32.AND P2, PT, R7, R17, PT ;  /* 0x000000110700720c */ /* 0x000fe20003f44070 */
[----:B------:R-:W-:Y:S01]  /*7360*/  IMAD.HI.U32 R8, R27, R5, RZ ;  /* 0x000000051b087227 */ /* 0x000fe200078e00ff */
[----:B------:R-:W-:Y:S03]  /*7370*/  STL [R1+0x5f0], R21 ;  /* 0x0005f01501007387 */ /* 0x000fe60000100800 */
[----:B------:R-:W-:-:S02]  /*7380*/  IMAD.MOV R15, RZ, RZ, -R15 ;  /* 0x000000ffff0f7224 */ /* 0x000fc400078e0a0f */
[----:B------:R-:W-:Y:S01]  /*7390*/  @!P6 IMAD.IADD R18, R18, 0x1, -R7 ;  /* 0x000000011212e824 */ /* 0x000fe200078e0a07 */
[C---:B------:R-:W-:Y:S01]  /*73a0*/  ISETP.GT.U32.AND P6, PT, R7.reuse, R4, PT ;  /* 0x000000040700720c */ /* 0x040fe20003fc4070 */
[----:B------:R-:W-:Y:S02]  /*73b0*/  IMAD.MOV R8, RZ, RZ, -R8 ;  /* 0x000000ffff087224 */ /* 0x000fe400078e0a08 */
[C---:B------:R-:W-:Y:S01]  /*73c0*/  IMAD R12, R7.reuse, R15, R12 ;  /* 0x0000000f070c7224 */ /* 0x040fe200078e020c */
[----:B------:R-:W-:Y:S01]  /*73d0*/  IADD3 R15, R28, 0x176, RZ ;  /* 0x000001761c0f7810 */ /* 0x000fe20007ffe0ff */
[----:B------:R-:W-:Y:S01]  /*73e0*/  IMAD.MOV.U32 R19, RZ, RZ, R6 ;  /* 0x000000ffff137224 */ /* 0x000fe200078e0006 */
[----:B------:R-:W-:Y:S01]  /*73f0*/  IABS R6, R14 ;  /* 0x0000000e00067213 */ /* 0x000fe20000000000 */
[C---:B------:R-:W-:Y:S01]  /*7400*/  IMAD R5, R7.reuse, R8, R5 ;  /* 0x0000000807057224 */ /* 0x040fe200078e0205 */
[----:B------:R-:W-:Y:S01]  /*7410*/  IABS R8, R15 ;  /* 0x0000000f00087213 */ /* 0x000fe20000000000 */
[----:B------:R-:W-:Y:S01]  /*7420*/  @!P3 IMAD.IADD R0, R0, 0x1, -R7 ;  /* 0x000000010000b824 */ /* 0x000fe200078e0a07 */
[C---:B------:R-:W-:Y:S01]  /*7430*/  ISETP.GT.U32.AND P3, PT, R7.reuse, R12, PT ;  /* 0x0000000c0700720c */ /* 0x040fe20003f64070 */
[----:B------:R-:W-:Y:S01]  /*7440*/  @!P4 IMAD.MOV R19, RZ, RZ, -R19 ;  /* 0x000000ffff13c224 */ /* 0x000fe200078e0a13 */
[----:B------:R-:W-:Y:S01]  /*7450*/  ISETP.GT.U32.AND P4, PT, R7, R18, PT ;  /* 0x000000120700720c */ /* 0x000fe20003f84070 */
[--C-:B------:R-:W-:Y:S01]  /*7460*/  @!P0 IMAD.IADD R13, R13, 0x1, -R7.reuse ;  /* 0x000000010d0d8824 */ /* 0x100fe200078e0a07 */
[----:B------:R-:W-:Y:S01]  /*7470*/  ISETP.GE.AND P0, PT, R10, RZ, PT ;  /* 0x000000ff0a00720c */ /* 0x000fe20003f06270 */
[----:B------:R-:W-:Y:S01]  /*7480*/  @!P2 IMAD.IADD R17, R17, 0x1, -R7 ;  /* 0x000000011111a824 */ /* 0x000fe200078e0a07 */
[----:B------:R-:W-:Y:S01]  /*7490*/  STL [R1+0x5ec], R19 ;  /* 0x0005ec1301007387 */ /* 0x000fe20000100800 */
[----:B------:R-:W-:Y:S01]  /*74a0*/  IMAD.MOV.U32 R20, RZ, RZ, R0 ;  /* 0x000000ffff147224 */ /* 0x000fe200078e0000 */
[----:B------:R-:W-:Y:S01]  /*74b0*/  ISETP.GE.AND P2, PT, R16, RZ, PT ;  /* 0x000000ff1000720c */ /* 0x000fe20003f46270 */
[----:B------:R-:W-:Y:S01]  /*74c0*/  IMAD.HI.U32 R10, R27, R8, RZ ;  /* 0x000000081b0a7227 */ /* 0x000fe200078e00ff */
[----:B------:R0:W-:Y:S01]  /*74d0*/  STL [R1+0x5e8], R11 ;  /* 0x0005e80b01007387 */ /* 0x0001e20000100800 */
[----:B------:R-:W-:-:S02]  /*74e0*/  IADD3 R0, R28, 0x174, RZ ;  /* 0x000001741c007810 */ /* 0x000fc40007ffe0ff */
[--C-:B------:R-:W-:Y:S01]  /*74f0*/  @!P6 IMAD.IADD R4, R4, 0x1, -R7.reuse ;  /* 0x000000010404e824 */ /* 0x100fe200078e0a07 */
[C---:B------:R-:W-:Y:S01]  /*7500*/  ISETP.GT.U32.AND P6, PT, R7.reuse, R5, PT ;  /* 0x000000050700720c */ /* 0x040fe20003fc4070 */
[----:B------:R-:W-:Y:S01]  /*7510*/  @!P5 IMAD.MOV R20, RZ, RZ, -R20 ;  /* 0x000000ffff14d224 */ /* 0x000fe200078e0a14 */
[----:B------:R-:W-:Y:S01]  /*7520*/  ISETP.GT.U32.AND P5, PT, R7, R17, PT ;  /* 0x000000110700720c */ /* 0x000fe20003fa4070 */
[----:B------:R-:W-:Y:S02]  /*7530*/  IMAD.MOV R10, RZ, RZ, -R10 ;  /* 0x000000ffff0a7224 */ /* 0x000fe400078e0a0a */
[----:B------:R-:W-:Y:S01]  /*7540*/  @!P4 IMAD.IADD R18, R18, 0x1, -R7 ;  /* 0x000000011212c824 */ /* 0x000fe200078e0a07 */
[----:B------:R-:W-:Y:S01]  /*7550*/  ISETP.GE.AND P4, PT, R3, RZ, PT ;  /* 0x000000ff0300720c */ /* 0x000fe20003f86270 */
[----:B0-----:R-:W-:Y:S01]  /*7560*/  IMAD.HI.U32 R11, R27, R6, RZ ;  /* 0x000000061b0b7227 */ /* 0x001fe200078e00ff */
[----:B------:R-:W-:Y:S03]  /*7570*/  STL [R1+0x5dc], R20 ;  /* 0x0005dc1401007387 */ /* 0x000fe60000100800 */
[----:B------:R-:W-:-:S02]  /*7580*/  IMAD R8, R7, R10, R8 ;  /* 0x0000000a07087224 */ /* 0x000fc400078e0208 */
[----:B------:R-:W-:Y:S02]  /*7590*/  IMAD.MOV R11, RZ, RZ, -R11 ;  /* 0x000000ffff0b7224 */ /* 0x000fe400078e0a0b */
[----:B------:R-:W-:Y:S01]  /*75a0*/  @!P0 IMAD.MOV R4, RZ, RZ, -R4 ;  /* 0x000000ffff048224 */ /* 0x000fe200078e0a04 */
[C---:B------:R-:W-:Y:S01]  /*75b0*/  ISETP.GT.U32.AND P0, PT, R7.reuse, R8, PT ;  /* 0x000000080700720c */ /* 0x040fe20003f04070 */
[----:B------:R-:W-:Y:S01]  /*75c0*/  IMAD R6, R7, R11, R6 ;  /* 0x0000000b07067224 */ /* 0x000fe200078e0206 */
[----:B------:R-:W-:Y:S01]  /*75d0*/  IABS R11, R0 ;  /* 0x00000000000b7213 */ /* 0x000fe20000000000 */
[----:B------:R-:W-:Y:S01]  /*75e0*/  @!P3 IMAD.IADD R12, R12, 0x1, -R7 ;  /* 0x000000010c0cb824 */ /* 0x000fe200078e0a07 */
[----:B------:R-:W-:Y:S01]  /*75f0*/  ISETP.GE.AND P3, PT, R2, RZ, PT ;  /* 0x000000ff0200720c */ /* 0x000fe20003f66270 */
[----:B------:R-:W-:Y:S01]  /*7600*/  IMAD.MOV.U32 R19, RZ, RZ, R13 ;  /* 0x000000ffff137224 */ /* 0x000fe200078e000d */
[----:B------:R-:W-:Y:S01]  /*7610*/  IADD3 R2, R28, 0x173, RZ ;  /* 0x000001731c027810 */ /* 0x000fe20007ffe0ff */
[----:B------:R-:W-:-:S02]  /*7620*/  @!P6 IMAD.IADD R5, R5, 0x1, -R7 ;  /* 0x000000010505e824 */ /* 0x000fc400078e0a07 */
[----:B------:R-:W-:Y:S01]  /*7630*/  @!P5 IMAD.IADD R17, R17, 0x1, -R7 ;  /* 0x000000011111d824 */ /* 0x000fe200078e0a07 */
[C---:B------:R-:W-:Y:S01]  /*7640*/  ISETP.GT.U32.AND P5, PT, R7.reuse, R6, PT ;  /* 0x000000060700720c */ /* 0x040fe20003fa4070 */
[----:B------:R-:W-:Y:S01]  /*7650*/  @!P1 IMAD.MOV R19, RZ, RZ, -R19 ;  /* 0x000000ffff139224 */ /* 0x000fe200078e0a13 */
[C---:B------:R-:W-:Y:S01]  /*7660*/  ISETP.GT.U32.AND P1, PT, R7.reuse, R12, PT ;  /* 0x0000000c0700720c */ /* 0x040fe20003f24070 */
[----:B------:R-:W-:Y:S01]  /*7670*/  IMAD.MOV.U32 R3, RZ, RZ, R18 ;  /* 0x000000ffff037224 */ /* 0x000fe200078e0012 */
[----:B------:R-:W-:Y:S01]  /*7680*/  ISETP.GT.U32.AND P6, PT, R7, R5, PT ;  /* 0x000000050700720c */ /* 0x000fe20003fc4070 */
[----:B------:R-:W-:Y:S01]  /*7690*/  @!P0 IMAD.IADD R8, R8, 0x1, -R7 ;  /* 0x0000000108088824 */ /* 0x000fe200078e0a07 */
[----:B------:R-:W-:Y:S01]  /*76a0*/  STL [R1+0x5d8], R19 ;  /* 0x0005d81301007387 */ /* 0x000fe20000100800 */
[----:B------:R-:W-:Y:S01]  /*76b0*/  @!P4 IMAD.MOV R3, RZ, RZ, -R3 ;  /* 0x000000ffff03c224 */ /* 0x000fe200078e0a03 */
[----:B------:R-:W-:Y:S01]  /*76c0*/  ISETP.GE.AND P4, PT, R9, RZ, PT ;  /* 0x000000ff0900720c */ /* 0x000fe20003f86270 */
[----:B------:R-:W-:Y:S01]  /*76d0*/  IMAD.MOV.U32 R13, RZ, RZ, R17 ;  /* 0x000000ffff0d7224 */ /* 0x000fe200078e0011 */
[----:B------:R0:W-:Y:S01]  /*76e0*/  STL [R1+0x5d4], R4 ;  /* 0x0005d40401007387 */ /* 0x0001e20000100800 */
[----:B------:R-:W-:-:S02]  /*76f0*/  ISETP.GE.AND P0, PT, R0, RZ, PT ;  /* 0x000000ff0000720c */ /* 0x000fc40003f06270 */
[----:B------:R-:W-:Y:S01]  /*7700*/  @!P2 IMAD.MOV R13, RZ, RZ, -R13 ;  /* 0x000000ffff0da224 */ /* 0x000fe200078e0a0d */
[----:B------:R1:W-:Y:S01]  /*7710*/  STL [R1+0x5d0], R3 ;  /* 0x0005d00301007387 */ /* 0x0003e20000100800 */
[--C-:B------:R-:W-:Y:S01]  /*7720*/  @!P5 IMAD.IADD R6, R6, 0x1, -R7.reuse ;  /* 0x000000010606d824 */ /* 0x100fe200078e0a07 */
[----:B------:R-:W-:Y:S01]  /*7730*/  ISETP.GT.U32.AND P2, PT, R7, R8, PT ;  /* 0x000000080700720c */ /* 0x000fe20003f44070 */
[--C-:B------:R-:W-:Y:S01]  /*7740*/  @!P1 IMAD.IADD R12, R12, 0x1, -R7.reuse ;  /* 0x000000010c0c9824 */ /* 0x100fe200078e0a07 */
[----:B------:R-:W-:Y:S01]  /*7750*/  ISETP.GE.AND P1, PT, R15, RZ, PT ;  /* 0x000000ff0f00720c */ /* 0x000fe20003f26270 */
[----:B------:R-:W-:Y:S01]  /*7760*/  @!P6 IMAD.IADD R5, R5, 0x1, -R7 ;  /* 0x000000010505e824 */ /* 0x000fe200078e0a07 */
[----:B------:R-:W-:Y:S01]  /*7770*/  ISETP.GT.U32.AND P5, PT, R7, R6, PT ;  /* 0x000000060700720c */ /* 0x000fe20003fa4070 */
[----:B0-----:R-:W-:Y:S01]  /*7780*/  IMAD.HI.U32 R4, R27, R11, RZ ;  /* 0x0000000b1b047227 */ /* 0x001fe200078e00ff */
[----:B------:R-:W-:Y:S01]  /*7790*/  ISETP.GE.AND P6, PT, R14, RZ, PT ;  /* 0x000000ff0e00720c */ /* 0x000fe20003fc6270 */
[----:B------:R0:W-:Y:S01]  /*77a0*/  STL [R1+0x5cc], R13 ;  /* 0x0005cc0d01007387 */ /* 0x0001e20000100800 */
[----:B-1----:R-:W-:Y:S01]  /*77b0*/  IABS R3, R2 ;  /* 0x0000000200037213 */ /* 0x002fe20000000000 */
[----:B------:R-:W-:Y:S01]  /*77c0*/  IMAD.MOV R4, RZ, RZ, -R4 ;  /* 0x000000ffff047224 */ /* 0x000fe200078e0a04 */
[C---:B------:R-:W-:Y:S01]  /*77d0*/  IADD3 R9, R28.reuse, 0x16e, RZ ;  /* 0x0000016e1c097810 */ /* 0x040fe20007ffe0ff */
[----:B------:R-:W-:Y:S01]  /*77e0*/  IMAD.MOV.U32 R10, RZ, RZ, R12 ;  /* 0x000000ffff0a7224 */ /* 0x000fe200078e000c */
[----:B------:R-:W-:Y:S01]  /*77f0*/  IADD3 R12, R28, 0x172, RZ ;  /* 0x000001721c0c7810 */ /* 0x000fe20007ffe0ff */
[----:B------:R-:W-:-:S02]  /*7800*/  IMAD R11, R7, R4, R11 ;  /* 0x00000004070b7224 */ /* 0x000fc400078e020b */
[----:B------:R-:W-:Y:S01]  /*7810*/  IMAD.HI.U32 R0, R27, R3, RZ ;  /* 0x000000031b007227 */ /* 0x000fe200078e00ff */
[----:B0-----:R-:W-:-:S03]  /*7820*/  IABS R13, R9 ;  /* 0x00000009000d7213 */ /* 0x001fc60000000000 */
[----:B------:R-:W-:Y:S01]  /*7830*/  @!P4 IMAD.MOV R5, RZ, RZ, -R5 ;  /* 0x000000ffff05c224 */ /* 0x000fe200078e0a05 */
[C---:B------:R-:W-:Y:S01]  /*7840*/  ISETP.GT.U32.AND P4, PT, R7.reuse, R11, PT ;  /* 0x0000000b0700720c */ /* 0x040fe20003f84070 */
[----:B------:R-:W-:Y:S02]  /*7850*/  IMAD.MOV R0, RZ, RZ, -R0 ;  /* 0x000000ffff007224 */ /* 0x000fe400078e0a00 */
[----:B------:R-:W-:Y:S01]  /*7860*/  @!P3 IMAD.MOV R10, RZ, RZ, -R10 ;  /* 0x000000ffff0ab224 */ /* 0x000fe200078e0a0a */
[----:B------:R-:W-:Y:S01]  /*7870*/  ISETP.GE.AND P3, PT, R2, RZ, PT ;  /* 0x000000ff0200720c */ /* 0x000fe20003f66270 */
[----:B------:R-:W-:Y:S01]  /*7880*/  @!P2 IMAD.IADD R8, R8, 0x1, -R7 ;  /* 0x000000010808a824 */ /* 0x000fe200078e0a07 */
[----:B------:R-:W-:Y:S01]  /*7890*/  ISETP.GE.AND P2, PT, R12, RZ, PT ;  /* 0x000000ff0c00720c */ /* 0x000fe20003f46270 */
[----:B------:R-:W-:Y:S01]  /*78a0*/  IMAD R14, R7, R0, R3 ;  /* 0x00000000070e7224 */ /* 0x000fe200078e0203 */
[----:B------:R-:W-:Y:S01]  /*78b0*/  STL [R1+0x5c8], R10 ;  /* 0x0005c80a01007387 */ /* 0x000fe20000100800 */
[----:B------:R-:W-:Y:S01]  /*78c0*/  @!P5 IMAD.IADD R6, R6, 0x1, -R7 ;  /* 0x000000010606d824 */ /* 0x000fe200078e0a07 */
[----:B------:R-:W-:-:S02]  /*78d0*/  IABS R12, R12 ;  /* 0x0000000c000c7213 */ /* 0x000fc40000000000 */
[----:B------:R0:W-:Y:S01]  /*78e0*/  STL [R1+0x5c4], R5 ;  /* 0x0005c40501007387 */ /* 0x0001e20000100800 */
[----:B------:R-:W-:Y:S01]  /*78f0*/  ISETP.GT.U32.AND P5, PT, R7, R14, PT ;  /* 0x0000000e0700720c */ /* 0x000fe20003fa4070 */
[----:B------:R-:W-:Y:S01]  /*7900*/  @!P4 IMAD.IADD R11, R11, 0x1, -R7 ;  /* 0x000000010b0bc824 */ /* 0x000fe200078e0a07 */
[C---:B------:R-:W-:Y:S01]  /*7910*/  IADD3 R0, R28.reuse, 0x170, RZ ;  /* 0x000001701c007810 */ /* 0x040fe20007ffe0ff */
[----:B------:R-:W-:Y:S01]  /*7920*/  @!P6 IMAD.MOV R6, RZ, RZ, -R6 ;  /* 0x000000ffff06e224 */ /* 0x000fe200078e0a06 */
[----:B------:R-:W-:Y:S02]  /*7930*/  IADD3 R3, R28, 0x171, RZ ;  /* 0x000001711c037810 */ /* 0x000fe40007ffe0ff */
[----:B------:R-:W-:Y:S02]  /*7940*/  ISETP.GT.U32.AND P4, PT, R7, R11, PT ;  /* 0x0000000b0700720c */ /* 0x000fe40003f84070 */
[----:B------:R-:W-:Y:S01]  /*7950*/  IABS R4, R0 ;  /* 0x0000000000047213 */ /* 0x000fe20000000000 */
[----:B0-----:R-:W-:Y:S01]  /*7960*/  IMAD.MOV.U32 R5, RZ, RZ, R8 ;  /* 0x000000ffff057224 */ /* 0x001fe200078e0008 */
[----:B------:R-:W-:-:S02]  /*7970*/  IABS R2, R3 ;  /* 0x0000000300027213 */ /* 0x000fc40000000000 */
[----:B------:R-:W-:Y:S01]  /*7980*/  ISETP.GE.AND P6, PT, R0, RZ, PT ;  /* 0x000000ff0000720c */ /* 0x000fe20003fc6270 */
[----:B------:R-:W-:Y:S01]  /*7990*/  @!P1 IMAD.MOV R5, RZ, RZ, -R5 ;  /* 0x000000ffff059224 */ /* 0x000fe200078e0a05 */
[----:B------:R-:W-:Y:S01]  /*79a0*/  ISETP.GE.AND P1, PT, R3, RZ, PT ;  /* 0x000000ff0300720c */ /* 0x000fe20003f26270 */
[----:B------:R-:W-:Y:S01]  /*79b0*/  IMAD.MOV.U32 R8, RZ, RZ, R4 ;  /* 0x000000ffff087224 */ /* 0x000fe200078e0004 */
[----:B------:R-:W-:Y:S01]  /*79c0*/  IADD3 R0, R28, 0x16f, RZ ;  /* 0x0000016f1c007810 */ /* 0x000fe20007ffe0ff */
[----:B------:R-:W-:Y:S01]  /*79d0*/  @!P5 IMAD.IADD R14, R14, 0x1, -R7 ;  /* 0x000000010e0ed824 */ /* 0x000fe200078e0a07 */
[----:B------:R0:W-:Y:S01]  /*79e0*/  STL [R1+0x574], R5 ;  /* 0x0005740501007387 */ /* 0x0001e20000100800 */
[----:B------:R-:W-:-:S03]  /*79f0*/  IMAD.HI.U32 R3, R27, R8, RZ ;  /* 0x000000081b037227 */ /* 0x000fc600078e00ff */
[----:B------:R-:W-:Y:S01]  /*7a00*/  ISETP.GT.U32.AND P5, PT, R7, R14, PT ;  /* 0x0000000e0700720c */ /* 0x000fe20003fa4070 */
[----:B------:R-:W-:Y:S01]  /*7a10*/  IMAD.HI.U32 R4, R27, R2, RZ ;  /* 0x000000021b047227 */ /* 0x000fe200078e00ff */
[----:B------:R1:W-:Y:S03]  /*7a20*/  STL [R1+0x5c0], R6 ;  /* 0x0005c00601007387 */ /* 0x0003e60000100800 */
[----:B------:R-:W-:Y:S02]  /*7a30*/  @!P4 IMAD.IADD R11, R11, 0x1, -R7 ;  /* 0x000000010b0bc824 */ /* 0x000fe400078e0a07 */
[----:B0-----:R-:W-:-:S04]  /*7a40*/  IMAD.HI.U32 R5, R27, R12, RZ ;  /* 0x0000000c1b057227 */ /* 0x001fc800078e00ff */
[----:B------:R-:W-:Y:S01]  /*7a50*/  IMAD.MOV R5, RZ, RZ, -R5 ;  /* 0x000000ffff057224 */ /* 0x000fe200078e0a05 */
[C---:B-1----:R-:W-:Y:S01]  /*7a60*/  IADD3 R6, R28.reuse, 0x16d, RZ ;  /* 0x0000016d1c067810 */ /* 0x042fe20007ffe0ff */
[----:B------:R-:W-:Y:S02]  /*7a70*/  IMAD.MOV R3, RZ, RZ, -R3 ;  /* 0x000000ffff037224 */ /* 0x000fe400078e0a03 */
[C---:B------:R-:W-:Y:S01]  /*7a80*/  IMAD R12, R7.reuse, R5, R12 ;  /* 0x00000005070c7224 */ /* 0x040fe200078e020c */
[----:B------:R-:W-:Y:S01]  /*7a90*/  IABS R5, R0 ;  /* 0x0000000000057213 */ /* 0x000fe20000000000 */
[----:B------:R-:W-:Y:S01]  /*7aa0*/  IMAD.MOV R4, RZ, RZ, -R4 ;  /* 0x000000ffff047224 */ /* 0x000fe200078e0a04 */
[----:B------:R-:W-:Y:S01]  /*7ab0*/  IABS R10, R6 ;  /* 0x00000006000a7213 */ /* 0x000fe20000000000 */
[C---:B------:R-:W-:Y:S01]  /*7ac0*/  IMAD R8, R7.reuse, R3, R8 ;  /* 0x0000000307087224 */ /* 0x040fe200078e0208 */
[C---:B------:R-:W-:Y:S01]  /*7ad0*/  ISETP.GT.U32.AND P4, PT, R7.reuse, R12, PT ;  /* 0x0000000c0700720c */ /* 0x040fe20003f84070 */
[----:B------:R-:W-:Y:S01]  /*7ae0*/  IMAD.MOV.U32 R15, RZ, RZ, R11 ;  /* 0x000000ffff0f7224 */ /* 0x000fe200078e000b */
[----:B------:R-:W-:Y:S01]  /*7af0*/  IADD3 R3, R28, 0x16c, RZ ;  /* 0x0000016c1c037810 */ /* 0x000fe20007ffe0ff */
[----:B------:R-:W-:-:S02]  /*7b00*/  IMAD R2, R7, R4, R2 ;  /* 0x0000000407027224 */ /* 0x000fc400078e0202 */
[----:B------:R-:W-:Y:S01]  /*7b10*/  @!P0 IMAD.MOV R15, RZ, RZ, -R15 ;  /* 0x000000ffff0f8224 */ /* 0x000fe200078e0a0f */
[C---:B------:R-:W-:Y:S01]  /*7b20*/  ISETP.GT.U32.AND P0, PT, R7.reuse, R8, PT ;  /* 0x000000080700720c */ /* 0x040fe20003f04070 */
[--C-:B------:R-:W-:Y:S01]  /*7b30*/  @!P5 IMAD.IADD R14, R14, 0x1, -R7.reuse ;  /* 0x000000010e0ed824 */ /* 0x100fe200078e0a07 */
[----:B------:R-:W-:Y:S01]  /*7b40*/  ISETP.GT.U32.AND P5, PT, R7, R2, PT ;  /* 0x000000020700720c */ /* 0x000fe20003fa4070 */
[----:B------:R-:W-:Y:S01]  /*7b50*/  IMAD.HI.U32 R11, R27, R5, RZ ;  /* 0x000000051b0b7227 */ /* 0x000fe200078e00ff */
[----:B------:R-:W-:Y:S01]  /*7b60*/  IABS R4, R3 ;  /* 0x0000000300047213 */ /* 0x000fe20000000000 */
[----:B------:R-:W-:Y:S02]  /*7b70*/  STL [R1+0x588], R15 ;  /* 0x0005880f01007387 */ /* 0x000fe40000100800 */
[----:B------:R-:W-:Y:S02]  /*7b80*/  @!P4 IMAD.IADD R12, R12, 0x1, -R7 ;  /* 0x000000010c0cc824 */ /* 0x000fe400078e0a07 */
[----:B------:R-:W-:-:S02]  /*7b90*/  IMAD.MOV R11, RZ, RZ, -R11 ;  /* 0x000000ffff0b7224 */ /* 0x000fc400078e0a0b */
[----:B------:R-:W-:Y:S01]  /*7ba0*/  @!P3 IMAD.MOV R14, RZ, RZ, -R14 ;  /* 0x000000ffff0eb224 */ /* 0x000fe200078e0a0e */
[C---:B------:R-:W-:Y:S01]  /*7bb0*/  ISETP.GT.U32.AND P4, PT, R7.reuse, R12, PT ;  /* 0x0000000c0700720c */ /* 0x040fe20003f84070 */
[--C-:B------:R-:W-:Y:S01]  /*7bc0*/  @!P0 IMAD.IADD R8, R8, 0x1, -R7.reuse ;  /* 0x0000000108088824 */ /* 0x100fe200078e0a07 */
[----:B------:R-:W-:Y:S01]  /*7bd0*/  ISETP.GE.AND P3, PT, R0, RZ, PT ;  /* 0x000000ff0000720c */ /* 0x000fe20003f66270 */
[----:B------:R-:W-:Y:S01]  /*7be0*/  @!P5 IMAD.IADD R2, R2, 0x1, -R7 ;  /* 0x000000010202d824 */ /* 0x000fe200078e0a07 */
[----:B------:R0:W-:Y:S01]  /*7bf0*/  STL [R1+0x5bc], R14 ;  /* 0x0005bc0e01007387 */ /* 0x0001e20000100800 */
[C---:B------:R-:W-:Y:S01]  /*7c00*/  IMAD R0, R7.reuse, R11, R5 ;  /* 0x0000000b07007224 */ /* 0x040fe200078e0205 */
[----:B------:R-:W-:Y:S01]  /*7c10*/  ISETP.GT.U32.AND P0, PT, R7, R8, PT ;  /* 0x000000080700720c */ /* 0x000fe20003f04070 */
[----:B------:R-:W-:Y:S01]  /*7c20*/  IMAD.HI.U32 R5, R27, R10, RZ ;  /* 0x0000000a1b057227 */ /* 0x000fe200078e00ff */
[----:B------:R-:W-:-:S03]  /*7c30*/  ISETP.GT.U32.AND P5, PT, R7, R2, PT ;  /* 0x000000020700720c */ /* 0x000fc60003fa4070 */
[----:B------:R-:W-:-:S04]  /*7c40*/  IMAD.HI.U32 R11, R27, R4, RZ ;  /* 0x000000041b0b7227 */ /* 0x000fc800078e00ff */
[----:B------:R-:W-:Y:S01]  /*7c50*/  @!P4 IMAD.IADD R12, R12, 0x1, -R7 ;  /* 0x000000010c0cc824 */ /* 0x000fe200078e0a07 */
[----:B------:R-:W-:Y:S01]  /*7c60*/  ISETP.GT.U32.AND P4, PT, R7, R0, PT ;  /* 0x000000000700720c */ /* 0x000fe20003f84070 */
[----:B0-----:R-:W-:-:S04]  /*7c70*/  IMAD.HI.U32 R14, R27, R13, RZ ;  /* 0x0000000d1b0e7227 */ /* 0x001fc800078e00ff */
        /* <DEDUP_REMOVED lines=8> */
[----:B------:R-:W-:Y:S01]  /*7d00*/  IMAD.MOV.U32 R15, RZ, RZ, R12 ;  /* 0x000000ffff0f7224 */ /* 0x000fe200078e000c */
[C---:B------:R-:W-:Y:S01]  /*7d10*/  ISETP.GT.U32.AND P0, PT, R7.reuse, R10, PT ;  /* 0x0000000a0700720c */ /* 0x040fe20003f04070 */
[----:B------:R-:W-:-:S02]  /*7d20*/  IMAD R9, R7, R14, R13 ;  /* 0x0000000e07097224 */ /* 0x000fc400078e020d */
        /* <DEDUP_REMOVED lines=8> */
[C---:B------:R-:W-:Y:S01]  /*7db0*/  ISETP.GT.U32.AND P6, PT, R7.reuse, R4, PT ;  /* 0x000000040700720c */ /* 0x040fe20003fc4070 */
[----:B------:R-:W-:Y:S01]  /*7dc0*/  IMAD.MOV.U32 R13, RZ, RZ, R2 ;  /* 0x000000ffff0d7224 */ /* 0x000fe200078e0002 */
[----:B------:R-:W-:Y:S01]  /*7dd0*/  ISETP.GT.U32.AND P4, PT, R7, R0, PT ;  /* 0x000000000700720c */ /* 0x000fe20003f84070 */
[----:B------:R-:W-:Y:S01]  /*7de0*/  IMAD.MOV.U32 R2, RZ, RZ, R11 ;  /* 0x000000ffff027224 */ /* 0x000fe200078e000b */
[----:B------:R-:W-:Y:S01]  /*7df0*/  IABS R11, R8 ;  /* 0x00000008000b7213 */ /* 0x000fe20000000000 */
[----:B------:R-:W-:Y:S01]  /*7e00*/  @!P1 IMAD.MOV R13, RZ, RZ, -R13 ;  /* 0x000000ffff0d9224 */ /* 0x000fe200078e0a0d */
[----:B------:R-:W-:Y:S01]  /*7e10*/  ISETP.GE.AND P1, PT, R6, RZ, PT ;  /* 0x000000ff0600720c */ /* 0x000fe20003f26270 */
[----:B------:R-:W-:Y:S01]  /*7e20*/  IMAD.HI.U32 R6, R27, R2, RZ ;  /* 0x000000021b067227 */ /* 0x000fe200078e00ff */
[----:B------:R-:W-:Y:S03]  /*7e30*/  STL [R1+0x5a8], R15 ;  /* 0x0005a80f01007387 */ /* 0x000fe60000100800 */
[----:B------:R-:W-:Y:S01]  /*7e40*/  @!P0 IMAD.IADD R10, R10, 0x1, -R7 ;  /* 0x000000010a0a8824 */ /* 0x000fe200078e0a07 */
[----:B------:R-:W-:Y:S01]  /*7e50*/  STL [R1+0x5b0], R13 ;  /* 0x0005b00d01007387 */ /* 0x000fe20000100800 */
[----:B------:R-:W-:-:S02]  /*7e60*/  IMAD.MOV R6, RZ, RZ, -R6 ;  /* 0x000000ffff067224 */ /* 0x000fc400078e0a06 */
[--C-:B------:R-:W-:Y:S01]  /*7e70*/  @!P2 IMAD.IADD R9, R9, 0x1, -R7.reuse ;  /* 0x000000010909a824 */ /* 0x100fe200078e0a07 */
[----:B------:R0:W-:Y:S01]  /*7e80*/  STL [R1+0x5b4], R12 ;  /* 0x0005b40c01007387 */ /* 0x0001e20000100800 */
[--C-:B------:R-:W-:Y:S01]  /*7e90*/  @!P6 IMAD.IADD R4, R4, 0x1, -R7.reuse ;  /* 0x000000010404e824 */ /* 0x100fe200078e0a07 */
[C---:B------:R-:W-:Y:S01]  /*7ea0*/  ISETP.GT.U32.AND P6, PT, R7.reuse, R10, PT ;  /* 0x0000000a0700720c */ /* 0x040fe20003fc4070 */
[----:B------:R-:W-:Y:S01]  /*7eb0*/  @!P4 IMAD.IADD R0, R0, 0x1, -R7 ;  /* 0x000000010000c824 */ /* 0x000fe200078e0a07 */
[C---:B------:R-:W-:Y:S01]  /*7ec0*/  ISETP.GT.U32.AND P0, PT, R7.reuse, R9, PT ;  /* 0x000000090700720c */ /* 0x040fe20003f04070 */
[----:B------:R-:W-:Y:S01]  /*7ed0*/  IMAD R2, R7, R6, R2 ;  /* 0x0000000607027224 */ /* 0x000fe200078e0202 */
[----:B------:R-:W-:Y:S01]  /*7ee0*/  ISETP.GE.AND P2, PT, R5, RZ, PT ;  /* 0x000000ff0500720c */ /* 0x000fe20003f46270 */
[----:B------:R-:W-:Y:S01]  /*7ef0*/  IMAD.HI.U32 R6, R27, R11, RZ ;  /* 0x0000000b1b067227 */ /* 0x000fe200078e00ff */
[----:B------:R-:W-:Y:S02]  /*7f00*/  ISETP.GE.AND P4, PT, R3, RZ, PT ;  /* 0x000000ff0300720c */ /* 0x000fe40003f86270 */
[C---:B------:R-:W-:Y:S01]  /*7f10*/  IADD3 R5, R28.reuse, 0x167, RZ ;  /* 0x000001671c057810 */ /* 0x040fe20007ffe0ff */
[----:B0-----:R-:W-:Y:S01]  /*7f20*/  IMAD.MOV.U32 R12, RZ, RZ, R0 ;  /* 0x000000ffff0c7224 */ /* 0x001fe200078e0000 */
[C---:B------:R-:W-:Y:S01]  /*7f30*/  IADD3 R3, R28.reuse, 0x169, RZ ;  /* 0x000001691c037810 */ /* 0x040fe20007ffe0ff */
[----:B------:R-:W-:Y:S01]  /*7f40*/  IMAD.MOV R6, RZ, RZ, -R6 ;  /* 0x000000ffff067224 */ /* 0x000fe200078e0a06 */
[----:B------:R-:W-:Y:S01]  /*7f50*/  IABS R13, R5 ;  /* 0x00000005000d7213 */ /* 0x000fe20000000000 */
[----:B------:R-:W-:Y:S01]  /*7f60*/  @!P3 IMAD.MOV R12, RZ, RZ, -R12 ;  /* 0x000000ffff0cb224 */ /* 0x000fe200078e0a0c */
[C---:B------:R-:W-:Y:S01]  /*7f70*/  ISETP.GT.U32.AND P3, PT, R7.reuse, R4, PT ;  /* 0x000000040700720c */ /* 0x040fe20003f64070 */
[----:B------:R-:W-:Y:S01]  /*7f80*/  IMAD R11, R7, R6, R11 ;  /* 0x00000006070b7224 */ /* 0x000fe200078e020b */
[----:B------:R-:W-:Y:S01]  /*7f90*/  IADD3 R0, R28, 0x168, RZ ;  /* 0x000001681c007810 */ /* 0x000fe20007ffe0ff */
[--C-:B------:R-:W-:Y:S01]  /*7fa0*/  @!P6 IMAD.IADD R10, R10, 0x1, -R7.reuse ;  /* 0x000000010a0ae824 */ /* 0x100fe200078e0a07 */
[----:B------:R0:W-:Y:S01]  /*7fb0*/  STL [R1+0x5b8], R12 ;  /* 0x0005b80c01007387 */ /* 0x0001e20000100800 */
[----:B------:R-:W-:Y:S01]  /*7fc0*/  @!P0 IMAD.IADD R9, R9, 0x1, -R7 ;  /* 0x0000000109098824 */ /* 0x000fe200078e0a07 */
[C---:B------:R-:W-:Y:S01]  /*7fd0*/  ISETP.GT.U32.AND P6, PT, R7.reuse, R11, PT ;  /* 0x0000000b0700720c */ /* 0x040fe20003fc4070 */
[----:B------:R-:W-:Y:S01]  /*7fe0*/  @!P1 IMAD.MOV R10, RZ, RZ, -R10 ;  /* 0x000000ffff0a9224 */ /* 0x000fe200078e0a0a */
[----:B------:R-:W-:Y:S01]  /*7ff0*/  ISETP.GT.U32.AND P0, PT, R7, R2, PT ;  /* 0x000000020700720c */ /* 0x000fe20003f04070 */
[----:B------:R-:W-:Y:S01]  /*8000*/  IMAD.MOV.U32 R15, RZ, RZ, R9 ;  /* 0x000000ffff0f7224 */ /* 0x000fe200078e0009 */
[----:B------:R-:W-:-:S03]  /*8010*/  IABS R6, R0 ;  /* 0x0000000000067213 */ /* 0x000fc60000000000 */
[----:B------:R-:W-:Y:S01]  /*8020*/  @!P3 IMAD.IADD R4, R4, 0x1, -R7 ;  /* 0x000000010404b824 */ /* 0x000fe200078e0a07 */
[----:B0-----:R-:W-:Y:S01]  /*8030*/  IABS R12, R3 ;  /* 0x00000003000c7213 */ /* 0x001fe20000000000 */
[----:B------:R-:W-:Y:S01]  /*8040*/  IMAD.HI.U32 R14, R27, R6, RZ ;  /* 0x000000061b0e7227 */ /* 0x000fe200078e00ff */
[----:B------:R-:W-:-:S03]  /*8050*/  ISETP.GE.AND P3, PT, R8, RZ, PT ;  /* 0x000000ff0800720c */ /* 0x000fc60003f66270 */
[----:B------:R-:W-:Y:S02]  /*8060*/  IMAD.MOV.U32 R8, RZ, RZ, R13 ;  /* 0x000000ffff087224 */ /* 0x000fe400078e000d */
[----:B------:R-:W-:-:S04]  /*8070*/  IMAD.HI.U32 R13, R27, R12, RZ ;  /* 0x0000000c1b0d7227 */ /* 0x000fc800078e00ff */
[----:B------:R-:W-:Y:S02]  /*8080*/  @!P6 IMAD.IADD R11, R11, 0x1, -R7 ;  /* 0x000000010b0be824 */ /* 0x000fe400078e0a07 */
[----:B------:R-:W-:Y:S02]  /*8090*/  IMAD.MOV R13, RZ, RZ, -R13 ;  /* 0x000000ffff0d7224 */ /* 0x000fe400078e0a0d */
[----:B------:R-:W-:Y:S01]  /*80a0*/  @!P0 IMAD.IADD R2, R2, 0x1, -R7 ;  /* 0x0000000102028824 */ /* 0x000fe200078e0a07 */
[----:B------:R-:W-:Y:S01]  /*80b0*/  ISETP.GE.AND P0, PT, R3, RZ, PT ;  /* 0x000000ff0300720c */ /* 0x000fe20003f06270 */
[----:B------:R-:W-:Y:S01]  /*80c0*/  IMAD.HI.U32 R3, R27, R8, RZ ;  /* 0x000000081b037227 */ /* 0x000fe200078e00ff */
[----:B------:R-:W-:-:S03]  /*80d0*/  ISETP.GT.U32.AND P6, PT, R7, R11, PT ;  /* 0x0000000b0700720c */ /* 0x000fc60003fc4070 */
        /* <DEDUP_REMOVED lines=26> */
[C---:B------:R-:W-:Y:S01]  /*8280*/  ISETP.GT.U32.AND P4, PT, R7.reuse, R12, PT ;  /* 0x0000000c0700720c */ /* 0x040fe20003f84070 */
        /* <DEDUP_REMOVED lines=24> */
[----:B------:R-:W-:Y:S01]  /*8410*/  ISETP.GT.U32.AND P6, PT, R7, R3, PT ;  /* 0x000000030700720c */ /* 0x000fe20003fc4070 */
[----:B------:R-:W-:Y:S01]  /*8420*/  @!P3 IMAD.MOV R11, RZ, RZ, -R11 ;  /* 0x000000ffff0bb224 */ /* 0x000fe200078e0a0b */
[----:B0-----:R-:W-:Y:S01]  /*8430*/  IADD3 R10, R28, 0x162, RZ ;  /* 0x000001621c0a7810 */ /* 0x001fe20007ffe0ff */
[----:B------:R-:W-:Y:S01]  /*8440*/  @!P2 IMAD.IADD R8, R8, 0x1, -R7 ;  /* 0x000000010808a824 */ /* 0x000fe200078e0a07 */
[----:B------:R-:W-:Y:S01]  /*8450*/  ISETP.GE.AND P2, PT, R13, RZ, PT ;  /* 0x000000ff0d00720c */ /* 0x000fe20003f46270 */
[C---:B------:R-:W-:Y:S01]  /*8460*/  IMAD R0, R7.reuse, R16, R15 ;  /* 0x0000001007007224 */ /* 0x040fe200078e020f */
[----:B------:R0:W-:Y:S01]  /*8470*/  STL [R1+0x598], R11 ;  /* 0x0005980b01007387 */ /* 0x0001e20000100800 */
[----:B------:R-:W-:Y:S01]  /*8480*/  IMAD.MOV R14, RZ, RZ, -R14 ;  /* 0x000000ffff0e7224 */ /* 0x000fe200078e0a0e */
[----:B------:R-:W-:Y:S01]  /*8490*/  IABS R13, R10 ;  /* 0x0000000a000d7213 */ /* 0x000fe20000000000 */
[----:B------:R-:W-:Y:S01]  /*84a0*/  IMAD.MOV.U32 R17, RZ, RZ, R12 ;  /* 0x000000ffff117224 */ /* 0x000fe200078e000c */
[----:B------:R-:W-:Y:S01]  /*84b0*/  ISETP.GT.U32.AND P3, PT, R7, R0, PT ;  /* 0x000000000700720c */ /* 0x000fe20003f64070 */
[----:B------:R-:W-:Y:S01]  /*84c0*/  @!P5 IMAD.MOV R6, RZ, RZ, -R6 ;  /* 0x000000ffff06d224 */ /* 0x000fe200078e0a06 */
[----:B------:R-:W-:Y:S01]  /*84d0*/  ISETP.GE.AND P5, PT, R9, RZ, PT ;  /* 0x000000ff0900720c */ /* 0x000fe20003fa6270 */
[----:B------:R-:W-:Y:S01]  /*84e0*/  @!P0 IMAD.MOV R17, RZ, RZ, -R17 ;  /* 0x000000ffff118224 */ /* 0x000fe200078e0a11 */
[----:B------:R-:W-:Y:S01]  /*84f0*/  ISETP.GT.U32.AND P0, PT, R7, R4, PT ;  /* 0x000000040700720c */ /* 0x000fe20003f04070 */
[----:B------:R-:W-:-:S02]  /*8500*/  @!P6 IMAD.IADD R3, R3, 0x1, -R7 ;  /* 0x000000010303e824 */ /* 0x000fc400078e0a07 */
[----:B0-----:R-:W-:Y:S01]  /*8510*/  IMAD.MOV.U32 R11, RZ, RZ, R8 ;  /* 0x000000ffff0b7224 */ /* 0x001fe200078e0008 */
[----:B------:R-:W-:Y:S01]  /*8520*/  STL [R1+0x594], R17 ;  /* 0x0005941101007387 */ /* 0x000fe20000100800 */
[C---:B------:R-:W-:Y:S01]  /*8530*/  IMAD R8, R7.reuse, R14, R2 ;  /* 0x0000000e07087224 */ /* 0x040fe200078e0202 */
[----:B------:R-:W-:Y:S01]  /*8540*/  IADD3 R2, R28, 0x161, RZ ;  /* 0x000001611c027810 */ /* 0x000fe20007ffe0ff */
[----:B------:R-:W-:Y:S01]  /*8550*/  IMAD.MOV.U32 R9, RZ, RZ, R3 ;  /* 0x000000ffff097224 */ /* 0x000fe200078e0003 */
[----:B------:R0:W-:Y:S01]  /*8560*/  STL [R1+0x590], R6 ;  /* 0x0005900601007387 */ /* 0x0001e20000100800 */
[----:B------:R-:W-:Y:S01]  /*8570*/  @!P3 IMAD.IADD R0, R0, 0x1, -R7 ;  /* 0x000000010000b824 */ /* 0x000fe200078e0a07 */
[----:B------:R-:W-:Y:S01]  /*8580*/  ISETP.GT.U32.AND P6, PT, R7, R8, PT ;  /* 0x000000080700720c */ /* 0x000fe20003fc4070 */
[----:B------:R-:W-:Y:S01]  /*8590*/  @!P1 IMAD.MOV R11, RZ, RZ, -R11 ;  /* 0x000000ffff0b9224 */ /* 0x000fe200078e0a0b */
[----:B------:R-:W-:Y:S01]  /*85a0*/  IABS R15, R2 ;  /* 0x00000002000f7213 */ /* 0x000fe20000000000 */
[----:B------:R-:W-:Y:S01]  /*85b0*/  @!P0 IMAD.IADD R4, R4, 0x1, -R7 ;  /* 0x0000000104048824 */ /* 0x000fe200078e0a07 */
[----:B------:R-:W-:Y:S01]  /*85c0*/  ISETP.GE.AND P1, PT, R5, RZ, PT ;  /* 0x000000ff0500720c */ /* 0x000fe20003f26270 */
[----:B------:R-:W-:Y:S01]  /*85d0*/  @!P2 IMAD.MOV R9, RZ, RZ, -R9 ;  /* 0x000000ffff09a224 */ /* 0x000fe200078e0a09 */
[----:B------:R-:W-:Y:S01]  /*85e0*/  IADD3 R5, R28, 0x15f, RZ ;  /* 0x0000015f1c057810 */ /* 0x000fe20007ffe0ff */
[----:B------:R-:W-:Y:S01]  /*85f0*/  @!P4 IMAD.MOV R4, RZ, RZ, -R4 ;  /* 0x000000ffff04c224 */ /* 0x000fe200078e0a04 */
[----:B------:R1:W-:Y:S01]  /*8600*/  STL [R1+0x58c], R11 ;  /* 0x00058c0b01007387 */ /* 0x0003e20000100800 */
[----:B0-----:R-:W-:Y:S01]  /*8610*/  IMAD.HI.U32 R6, R27, R13, RZ ;  /* 0x0000000d1b067227 */ /* 0x001fe200078e00ff */
[----:B------:R-:W-:-:S02]  /*8620*/  IABS R14, R5 ;  /* 0x00000005000e7213 */ /* 0x000fc40000000000 */
[----:B------:R-:W-:Y:S01]  /*8630*/  STL [R1+0x584], R9 ;  /* 0x0005840901007387 */ /* 0x000fe20000100800 */
[----:B------:R-:W-:Y:S01]  /*8640*/  IMAD.MOV R6, RZ, RZ, -R6 ;  /* 0x000000ffff067224 */ /* 0x000fe200078e0a06 */
[----:B------:R-:W-:Y:S01]  /*8650*/  ISETP.GE.AND P3, PT, R2, RZ, PT ;  /* 0x000000ff0200720c */ /* 0x000fe20003f66270 */
[----:B------:R-:W-:Y:S01]  /*8660*/  @!P6 IMAD.IADD R8, R8, 0x1, -R7 ;  /* 0x000000010808e824 */ /* 0x000fe200078e0a07 */
[C---:B------:R-:W-:Y:S01]  /*8670*/  ISETP.GT.U32.AND P6, PT, R7.reuse, R0, PT ;  /* 0x000000000700720c */ /* 0x040fe20003fc4070 */
[----:B------:R-:W-:Y:S01]  /*8680*/  IMAD R16, R7, R6, R13 ;  /* 0x0000000607107224 */ /* 0x000fe200078e020d */
[----:B------:R-:W-:Y:S01]  /*8690*/  IADD3 R6, R28, 0x160, RZ ;  /* 0x000001601c067810 */ /* 0x000fe20007ffe0ff */
[----:B------:R-:W-:Y:S01]  /*86a0*/  IMAD.HI.U32 R3, R27, R15, RZ ;  /* 0x0000000f1b037227 */ /* 0x000fe200078e00ff */
[C---:B------:R-:W-:Y:S01]  /*86b0*/  ISETP.GT.U32.AND P2, PT, R7.reuse, R8, PT ;  /* 0x000000080700720c */ /* 0x040fe20003f44070 */
[----:B------:R0:W-:Y:S01]  /*86c0*/  STL [R1+0x580], R4 ;  /* 0x0005800401007387 */ /* 0x0001e20000100800 */
[----:B------:R-:W-:Y:S01]  /*86d0*/  ISETP.GT.U32.AND P4, PT, R7, R16, PT ;  /* 0x000000100700720c */ /* 0x000fe20003f84070 */
[----:B------:R-:W-:Y:S01]  /*86e0*/  IMAD.MOV R3, RZ, RZ, -R3 ;  /* 0x000000ffff037224 */ /* 0x000fe200078e0a03 */
[----:B-1----:R-:W-:-:S02]  /*86f0*/  IABS R11, R6 ;  /* 0x00000006000b7213 */ /* 0x002fc40000000000 */
[----:B------:R-:W-:Y:S01]  /*8700*/  IADD3 R2, R28, 0x15e, RZ ;  /* 0x0000015e1c027810 */ /* 0x000fe20007ffe0ff */
[----:B------:R-:W-:Y:S01]  /*8710*/  IMAD R15, R7, R3, R15 ;  /* 0x00000003070f7224 */ /* 0x000fe200078e020f */
[----:B------:R-:W-:Y:S01]  /*8720*/  ISETP.GE.AND P0, PT, R10, RZ, PT ;  /* 0x000000ff0a00720c */ /* 0x000fe20003f06270 */
[--C-:B------:R-:W-:Y:S01]  /*8730*/  @!P6 IMAD.IADD R0, R0, 0x1, -R7.reuse ;  /* 0x000000010000e824 */ /* 0x100fe200078e0a07 */
[----:B------:R-:W-:Y:S01]  /*8740*/  IABS R13, R2 ;  /* 0x00000002000d7213 */ /* 0x000fe20000000000 */
[----:B0-----:R-:W-:Y:S01]  /*8750*/  IMAD.HI.U32 R4, R27, R14, RZ ;  /* 0x0000000e1b047227 */ /* 0x001fe200078e00ff */
[----:B------:R-:W-:Y:S02]  /*8760*/  ISETP.GT.U32.AND P6, PT, R7, R15, PT ;  /* 0x0000000f0700720c */ /* 0x000fe40003fc4070 */
[----:B------:R-:W-:Y:S01]  /*8770*/  IADD3 R10, R28, 0x15a, RZ ;  /* 0x0000015a1c0a7810 */ /* 0x000fe20007ffe0ff */
[----:B------:R-:W-:Y:S01]  /*8780*/  @!P4 IMAD.IADD R16, R16, 0x1, -R7 ;  /* 0x000000011010c824 */ /* 0x000fe200078e0a07 */
[----:B------:R-:W-:Y:S01]  /*8790*/  ISETP.GE.AND P4, PT, R5, RZ, PT ;  /* 0x000000ff0500720c */ /* 0x000fe20003f86270 */
[----:B------:R-:W-:Y:S01]  /*87a0*/  IMAD.MOV.U32 R9, RZ, RZ, R0 ;  /* 0x000000ffff097224 */ /* 0x000fe200078e0000 */
[----:B------:R-:W-:Y:S01]  /*87b0*/  IADD3 R0, R28, 0x15c, RZ ;  /* 0x0000015c1c007810 */ /* 0x000fe20007ffe0ff */
[----:B------:R-:W-:-:S03]  /*87c0*/  IMAD.HI.U32 R3, R27, R11, RZ ;  /* 0x0000000b1b037227 */ /* 0x000fc600078e00ff */
[----:B------:R-:W-:Y:S01]  /*87d0*/  IABS R5, R0 ;  /* 0x0000000000057213 */ /* 0x000fe20000000000 */
[----:B------:R-:W-:Y:S01]  /*87e0*/  @!P2 IMAD.IADD R8, R8, 0x1, -R7 ;  /* 0x000000010808a824 */ /* 0x000fe200078e0a07 */
[----:B------:R-:W-:Y:S01]  /*87f0*/  ISETP.GE.AND P2, PT, R6, RZ, PT ;  /* 0x000000ff0600720c */ /* 0x000fe20003f46270 */
[----:B------:R-:W-:Y:S01]  /*8800*/  @!P5 IMAD.MOV R9, RZ, RZ, -R9 ;  /* 0x000000ffff09d224 */ /* 0x000fe200078e0a09 */
[C---:B------:R-:W-:Y:S01]  /*8810*/  ISETP.GT.U32.AND P5, PT, R7.reuse, R16, PT ;  /* 0x000000100700720c */ /* 0x040fe20003fa4070 */
[----:B------:R-:W-:Y:S02]  /*8820*/  IMAD.MOV R4, RZ, RZ, -R4 ;  /* 0x000000ffff047224 */ /* 0x000fe400078e0a04 */
[----:B------:R-:W-:Y:S01]  /*8830*/  IMAD.MOV R6, RZ, RZ, -R3 ;  /* 0x000000ffff067224 */ /* 0x000fe200078e0a03 */
[----:B------:R0:W-:Y:S01]  /*8840*/  STL [R1+0x578], R9 ;  /* 0x0005780901007387 */ /* 0x0001e20000100800 */
[C---:B------:R-:W-:Y:S02]  /*8850*/  IMAD R14, R7.reuse, R4, R14 ;  /* 0x00000004070e7224 */ /* 0x040fe400078e020e */
[----:B------:R-:W-:Y:S01]  /*8860*/  IMAD R11, R7, R6, R11 ;  /* 0x00000006070b7224 */ /* 0x000fe200078e020b */
[C---:B------:R-:W-:Y:S01]  /*8870*/  IADD3 R6, R28.reuse, 0x15d, RZ ;  /* 0x0000015d1c067810 */ /* 0x040fe20007ffe0ff */
[----:B------:R-:W-:Y:S01]  /*8880*/  IMAD.MOV.U32 R4, RZ, RZ, R8 ;  /* 0x000000ffff047224 */ /* 0x000fe200078e0008 */
[----:B------:R-:W-:Y:S01]  /*8890*/  IADD3 R8, R28, 0x15b, RZ ;  /* 0x0000015b1c087810 */ /* 0x000fe20007ffe0ff */
[----:B------:R-:W-:-:S02]  /*88a0*/  @!P6 IMAD.IADD R15, R15, 0x1, -R7 ;  /* 0x000000010f0fe824 */ /* 0x000fc400078e0a07 */
[----:B------:R-:W-:Y:S01]  /*88b0*/  @!P1 IMAD.MOV R4, RZ, RZ, -R4 ;  /* 0x000000ffff049224 */ /* 0x000fe200078e0a04 */
[C---:B------:R-:W-:Y:S01]  /*88c0*/  ISETP.GT.U32.AND P1, PT, R7.reuse, R11, PT ;  /* 0x0000000b0700720c */ /* 0x040fe20003f24070 */
[----:B------:R-:W-:Y:S01]  /*88d0*/  @!P5 IMAD.IADD R16, R16, 0x1, -R7 ;  /* 0x000000011010d824 */ /* 0x000fe200078e0a07 */
[----:B------:R-:W-:Y:S01]  /*88e0*/  ISETP.GT.U32.AND P6, PT, R7, R15, PT ;  /* 0x0000000f0700720c */ /* 0x000fe20003fc4070 */
[----:B------:R-:W-:Y:S01]  /*88f0*/  IMAD.HI.U32 R3, R27, R13, RZ ;  /* 0x0000000d1b037227 */ /* 0x000fe200078e00ff */
[C---:B------:R-:W-:Y:S01]  /*8900*/  ISETP.GT.U32.AND P5, PT, R7.reuse, R14, PT ;  /* 0x0000000e0700720c */ /* 0x040fe20003fa4070 */
[----:B------:R1:W-:Y:S01]  /*8910*/  STL [R1+0x57c], R4 ;  /* 0x00057c0401007387 */ /* 0x0003e20000100800 */
[----:B0-----:R-:W-:Y:S01]  /*8920*/  IABS R9, R6 ;  /* 0x0000000600097213 */ /* 0x001fe20000000000 */
[----:B------:R-:W-:Y:S02]  /*8930*/  IMAD.MOV R3, RZ, RZ, -R3 ;  /* 0x000000ffff037224 */ /* 0x000fe400078e0a03 */
[----:B------:R-:W-:Y:S01]  /*8940*/  IMAD.MOV.U32 R18, RZ, RZ, R16 ;  /* 0x000000ffff127224 */ /* 0x000fe200078e0010 */
[----:B------:R-:W-:Y:S01]  /*8950*/  IADD3 R16, R28, 0x153, RZ ;  /* 0x000001531c107810 */ /* 0x000fe20007ffe0ff */
[----:B------:R-:W-:Y:S01]  /*8960*/  IMAD R13, R7, R3, R13 ;  /* 0x00000003070d7224 */ /* 0x000fe200078e020d */
[----:B------:R-:W-:Y:S01]  /*8970*/  IABS R3, R10 ;  /* 0x0000000a00037213 */ /* 0x000fe20000000000 */
[--C-:B------:R-:W-:Y:S01]  /*8980*/  @!P1 IMAD.IADD R11, R11, 0x1, -R7.reuse ;  /* 0x000000010b0b9824 */ /* 0x100fe200078e0a07 */
[----:B------:R-:W-:Y:S01]  /*8990*/  ISETP.GE.AND P1, PT, R2, RZ, PT ;  /* 0x000000ff0200720c */ /* 0x000fe20003f26270 */
[--C-:B------:R-:W-:Y:S01]  /*89a0*/  @!P6 IMAD.IADD R15, R15, 0x1, -R7.reuse ;  /* 0x000000010f0fe824 */ /* 0x100fe200078e0a07 */
[C---:B------:R-:W-:Y:S01]  /*89b0*/  ISETP.GT.U32.AND P6, PT, R7.reuse, R13, PT ;  /* 0x0000000d0700720c */ /* 0x040fe20003fc4070 */
[----:B------:R-:W-:Y:S01]  /*89c0*/  @!P5 IMAD.IADD R14, R14, 0x1, -R7 ;  /* 0x000000010e0ed824 */ /* 0x000fe200078e0a07 */
[----:B------:R-:W-:Y:S01]  /*89d0*/  ISETP.GT.U32.AND P5, PT, R7, R11, PT ;  /* 0x0000000b0700720c */ /* 0x000fe20003fa4070 */
[----:B------:R-:W-:Y:S01]  /*89e0*/  IMAD.HI.U32 R12, R27, R9, RZ ;  /* 0x000000091b0c7227 */ /* 0x000fe200078e00ff */
[----:B-1----:R-:W-:-:S03]  /*89f0*/  IABS R4, R8 ;  /* 0x0000000800047213 */ /* 0x002fc60000000000 */
[----:B------:R-:W-:Y:S02]  /*8a00*/  IMAD.MOV R12, RZ, RZ, -R12 ;  /* 0x000000ffff0c7224 */ /* 0x000fe400078e0a0c */
[----:B------:R-:W-:-:S04]  /*8a10*/  IMAD.HI.U32 R2, R27, R5, RZ ;  /* 0x000000051b027227 */ /* 0x000fc800078e00ff */
[----:B------:R-:W-:Y:S02]  /*8a20*/  IMAD R9, R7, R12, R9 ;  /* 0x0000000c07097224 */ /* 0x000fe400078e0209 */
[--C-:B------:R-:W-:Y:S01]  /*8a30*/  @!P6 IMAD.IADD R13, R13, 0x1, -R7.reuse ;  /* 0x000000010d0de824 */ /* 0x100fe200078e0a07 */
[----:B------:R-:W-:Y:S01]  /*8a40*/  ISETP.GT.U32.AND P6, PT, R7, R14, PT ;  /* 0x0000000e0700720c */ /* 0x000fe20003fc4070 */
[----:B------:R-:W-:Y:S01]  /*8a50*/  @!P5 IMAD.IADD R11, R11, 0x1, -R7 ;  /* 0x000000010b0bd824 */ /* 0x000fe200078e0a07 */
[C---:B------:R-:W-:Y:S01]  /*8a60*/  ISETP.GT.U32.AND P5, PT, R7.reuse, R9, PT ;  /* 0x000000090700720c */ /* 0x040fe20003fa4070 */
[----:B------:R-:W-:Y:S02]  /*8a70*/  IMAD.MOV.U32 R17, RZ, RZ, R15 ;  /* 0x000000ffff117224 */ /* 0x000fe400078e000f */
[----:B------:R-:W-:Y:S02]  /*8a80*/  IMAD.MOV R2, RZ, RZ, -R2 ;  /* 0x000000ffff027224 */ /* 0x000fe400078e0a02 */
[----:B------:R-:W-:Y:S01]  /*8a90*/  @!P3 IMAD.MOV R17, RZ, RZ, -R17 ;  /* 0x000000ffff11b224 */ /* 0x000fe200078e0a11 */
[----:B------:R-:W-:Y:S01]  /*8aa0*/  ISETP.GE.AND P3, PT, R6, RZ, PT ;  /* 0x000000ff0600720c */ /* 0x000fe20003f66270 */
[----:B------:R-:W-:Y:S01]  /*8ab0*/  IMAD R5, R7, R2, R5 ;  /* 0x0000000207057224 */ /* 0x000fe200078e0205 */
[----:B------:R-:W-:Y:S01]  /*8ac0*/  IADD3 R2, R28, 0x159, RZ ;  /* 0x000001591c027810 */ /* 0x000fe20007ffe0ff */
[----:B------:R-:W-:-:S04]  /*8ad0*/  IMAD.HI.U32 R6, R27, R3, RZ ;  /* 0x000000031b067227 */ /* 0x000fc800078e00ff */
[----:B------:R-:W-:Y:S01]  /*8ae0*/  @!P0 IMAD.MOV R18, RZ, RZ, -R18 ;  /* 0x000000ffff128224 */ /* 0x000fe200078e0a12 */
[C---:B------:R-:W-:Y:S01]  /*8af0*/  ISETP.GT.U32.AND P0, PT, R7.reuse, R13, PT ;  /* 0x0000000d0700720c */ /* 0x040fe20003f04070 */
[----:B------:R-:W-:Y:S02]  /*8b00*/  IMAD.MOV R6, RZ, RZ, -R6 ;  /* 0x000000ffff067224 */ /* 0x000fe400078e0a06 */
[--C-:B------:R-:W-:Y:S01]  /*8b10*/  @!P6 IMAD.IADD R14, R14, 0x1, -R7.reuse ;  /* 0x000000010e0ee824 */ /* 0x100fe200078e0a07 */
[----:B------:R-:W-:Y:S01]  /*8b20*/  ISETP.GT.U32.AND P6, PT, R7, R5, PT ;  /* 0x000000050700720c */ /* 0x000fe20003fc4070 */
[----:B------:R-:W-:Y:S01]  /*8b30*/  @!P5 IMAD.IADD R9, R9, 0x1, -R7 ;  /* 0x000000010909d824 */ /* 0x000fe200078e0a07 */
[----:B------:R-:W-:Y:S01]  /*8b40*/  STL [R1+0x538], R18 ;  /* 0x0005381201007387 */ /* 0x000fe20000100800 */
[----:B------:R-:W-:Y:S02]  /*8b50*/  IMAD.MOV.U32 R15, RZ, RZ, R11 ;  /* 0x000000ffff0f7224 */ /* 0x000fe400078e000b */
[C---:B------:R-:W-:Y:S01]  /*8b60*/  IMAD R3, R7.reuse, R6, R3 ;  /* 0x0000000607037224 */ /* 0x040fe200078e0203 */
[----:B------:R-:W-:Y:S01]  /*8b70*/  IADD3 R6, R28, 0x158, RZ ;  /* 0x000001581c067810 */ /* 0x000fe20007ffe0ff */
[----:B------:R-:W-:Y:S01]  /*8b80*/  @!P2 IMAD.MOV R15, RZ, RZ, -R15 ;  /* 0x000000ffff0fa224 */ /* 0x000fe200078e0a0f */
[----:B------:R-:W-:Y:S01]  /*8b90*/  ISETP.GT.U32.AND P2, PT, R7, R9, PT ;  /* 0x000000090700720c */ /* 0x000fe20003f44070 */
[----:B------:R-:W-:Y:S01]  /*8ba0*/  IMAD.HI.U32 R12, R27, R4, RZ ;  /* 0x000000041b0c7227 */ /* 0x000fe200078e00ff */
[----:B------:R-:W-:Y:S03]  /*8bb0*/  STL [R1+0x548], R17 ;  /* 0x0005481101007387 */ /* 0x000fe60000100800 */
[----:B------:R-:W-:Y:S01]  /*8bc0*/  @!P4 IMAD.MOV R14, RZ, RZ, -R14 ;  /* 0x000000ffff0ec224 */ /* 0x000fe200078e0a0e */
[----:B------:R-:W-:Y:S01]  /*8bd0*/  ISETP.GT.U32.AND P4, PT, R7, R3, PT ;  /* 0x000000030700720c */ /* 0x000fe20003f84070 */
[----:B------:R-:W-:Y:S01]  /*8be0*/  IMAD.MOV R12, RZ, RZ, -R12 ;  /* 0x000000ffff0c7224 */ /* 0x000fe200078e0a0c */
[----:B------:R-:W-:Y:S01]  /*8bf0*/  STL [R1+0x570], R15 ;  /* 0x0005700f01007387 */ /* 0x000fe20000100800 */
[--C-:B------:R-:W-:Y:S01]  /*8c00*/  @!P0 IMAD.IADD R13, R13, 0x1, -R7.reuse ;  /* 0x000000010d0d8824 */ /* 0x100fe200078e0a07 */
[----:B------:R-:W-:Y:S01]  /*8c10*/  ISETP.GE.AND P0, PT, R0, RZ, PT ;  /* 0x000000ff0000720c */ /* 0x000fe20003f06270 */
[----:B------:R-:W-:Y:S01]  /*8c20*/  IMAD R4, R7, R12, R4 ;  /* 0x0000000c07047224 */ /* 0x000fe200078e0204 */
[----:B------:R-:W-:Y:S01]  /*8c30*/  IABS R0, R2 ;  /* 0x0000000200007213 */ /* 0x000fe20000000000 */
[----:B------:R-:W-:Y:S01]  /*8c40*/  @!P6 IMAD.IADD R5, R5, 0x1, -R7 ;  /* 0x000000010505e824 */ /* 0x000fe200078e0a07 */
[----:B------:R-:W-:Y:S01]  /*8c50*/  IABS R12, R6 ;  /* 0x00000006000c7213 */ /* 0x000fe20000000000 */
[----:B------:R-:W-:Y:S01]  /*8c60*/  @!P1 IMAD.MOV R13, RZ, RZ, -R13 ;  /* 0x000000ffff0d9224 */ /* 0x000fe200078e0a0d */
[----:B------:R-:W-:Y:S01]  /*8c70*/  ISETP.GT.U32.AND P5, PT, R7, R4, PT ;  /* 0x000000040700720c */ /* 0x000fe20003fa4070 */
[----:B------:R-:W-:Y:S01]  /*8c80*/  @!P2 IMAD.IADD R9, R9, 0x1, -R7 ;  /* 0x000000010909a824 */ /* 0x000fe200078e0a07 */
[----:B------:R-:W-:Y:S01]  /*8c90*/  ISETP.GT.U32.AND P6, PT, R7, R5, PT ;  /* 0x000000050700720c */ /* 0x000fe20003fc4070 */
[----:B------:R-:W-:Y:S01]  /*8ca0*/  IMAD.HI.U32 R11, R27, R0, RZ ;  /* 0x000000001b0b7227 */ /* 0x000fe200078e00ff */
[----:B------:R-:W-:Y:S01]  /*8cb0*/  STL [R1+0x550], R14 ;  /* 0x0005500e01007387 */ /* 0x000fe20000100800 */
[----:B------:R-:W-:-:S02]  /*8cc0*/  ISETP.GE.AND P1, PT, R8, RZ, PT ;  /* 0x000000ff0800720c */ /* 0x000fc40003f26270 */
[----:B------:R-:W-:Y:S01]  /*8cd0*/  @!P4 IMAD.IADD R3, R3, 0x1, -R7 ;  /* 0x000000010303c824 */ /* 0x000fe200078e0a07 */
[----:B------:R0:W-:Y:S01]  /*8ce0*/  STL [R1+0x554], R13 ;  /* 0x0005540d01007387 */ /* 0x0001e20000100800 */
[----:B------:R-:W-:Y:S01]  /*8cf0*/  IMAD.MOV R11, RZ, RZ, -R11 ;  /* 0x000000ffff0b7224 */ /* 0x000fe200078e0a0b */
[----:B------:R-:W-:Y:S01]  /*8d00*/  ISETP.GE.AND P2, PT, R10, RZ, PT ;  /* 0x000000ff0a00720c */ /* 0x000fe20003f46270 */
[----:B------:R-:W-:Y:S01]  /*8d10*/  IMAD.MOV.U32 R8, RZ, RZ, R12 ;  /* 0x000000ffff087224 */ /* 0x000fe200078e000c */
[----:B------:R-:W-:Y:S01]  /*8d20*/  ISETP.GE.AND P4, PT, R2, RZ, PT ;  /* 0x000000ff0200720c */ /* 0x000fe20003f86270 */
[----:B------:R-:W-:Y:S01]  /*8d30*/  IMAD R0, R7, R11, R0 ;  /* 0x0000000b07007224 */ /* 0x000fe200078e0200 */
[C---:B------:R-:W-:Y:S01]  /*8d40*/  IADD3 R12, R28.reuse, 0x157, RZ ;  /* 0x000001571c0c7810 */ /* 0x040fe20007ffe0ff */
[----:B------:R-:W-:Y:S01]  /*8d50*/  IMAD.HI.U32 R10, R27, R8, RZ ;  /* 0x000000081b0a7227 */ /* 0x000fe200078e00ff */
[----:B------:R-:W-:-:S03]  /*8d60*/  IADD3 R11, R28, 0x152, RZ ;  /* 0x000001521c0b7810 */ /* 0x000fc60007ffe0ff */
[----:B0-----:R-:W-:Y:S01]  /*8d70*/  IMAD.MOV.U32 R13, RZ, RZ, R9 ;  /* 0x000000ffff0d7224 */ /* 0x001fe200078e0009 */
[----:B------:R-:W-:Y:S01]  /*8d80*/  IADD3 R9, R28, 0x156, RZ ;  /* 0x000001561c097810 */ /* 0x000fe20007ffe0ff */
[----:B------:R-:W-:Y:S01]  /*8d90*/  @!P5 IMAD.IADD R4, R4, 0x1, -R7 ;  /* 0x000000010404d824 */ /* 0x000fe200078e0a07 */
[----:B------:R-:W-:Y:S01]  /*8da0*/  IABS R14, R11 ;  /* 0x0000000b000e7213 */ /* 0x000fe20000000000 */
[----:B------:R-:W-:Y:S01]  /*8db0*/  @!P3 IMAD.MOV R13, RZ, RZ, -R13 ;  /* 0x000000ffff0db224 */ /* 0x000fe200078e0a0d */
[----:B------:R-:W-:Y:S01]  /*8dc0*/  ISETP.GT.U32.AND P3, PT, R7, R3, PT ;  /* 0x000000030700720c */ /* 0x000fe20003f64070 */
[----:B------:R-:W-:Y:S01]  /*8dd0*/  @!P6 IMAD.IADD R5, R5, 0x1, -R7 ;  /* 0x000000010505e824 */ /* 0x000fe200078e0a07 */
[C---:B------:R-:W-:Y:S01]  /*8de0*/  ISETP.GT.U32.AND P6, PT, R7.reuse, R0, PT ;  /* 0x000000000700720c */ /* 0x040fe20003fc4070 */
[----:B------:R-:W-:Y:S01]  /*8df0*/  IMAD.MOV R10, RZ, RZ, -R10 ;  /* 0x000000ffff0a7224 */ /* 0x000fe200078e0a0a */
[C---:B------:R-:W-:Y:S01]  /*8e00*/  ISETP.GT.U32.AND P5, PT, R7.reuse, R4, PT ;  /* 0x000000040700720c */ /* 0x040fe20003fa4070 */
[----:B------:R-:W-:Y:S01]  /*8e10*/  @!P0 IMAD.MOV R5, RZ, RZ, -R5 ;  /* 0x000000ffff058224 */ /* 0x000fe200078e0a05 */
[----:B------:R-:W-:Y:S01]  /*8e20*/  STL [R1+0x558], R13 ;  /* 0x0005580d01007387 */ /* 0x000fe20000100800 */
[----:B------:R-:W-:Y:S01]  /*8e30*/  IMAD R2, R7, R10, R8 ;  /* 0x0000000a07027224 */ /* 0x000fe200078e0208 */
[----:B------:R-:W-:-:S02]  /*8e40*/  ISETP.GE.AND P0, PT, R12, RZ, PT ;  /* 0x000000ff0c00720c */ /* 0x000fc40003f06270 */
[----:B------:R0:W-:Y:S01]  /*8e50*/  STL [R1+0x55c], R5 ;  /* 0x00055c0501007387 */ /* 0x0001e20000100800 */
[----:B------:R-:W-:Y:S02]  /*8e60*/  IABS R12, R12 ;  /* 0x0000000c000c7213 */ /* 0x000fe40000000000 */
[--C-:B------:R-:W-:Y:S01]  /*8e70*/  @!P3 IMAD.IADD R3, R3, 0x1, -R7.reuse ;  /* 0x000000010303b824 */ /* 0x100fe200078e0a07 */
[C---:B------:R-:W-:Y:S01]  /*8e80*/  ISETP.GT.U32.AND P3, PT, R7.reuse, R2, PT ;  /* 0x000000020700720c */ /* 0x040fe20003f64070 */
[--C-:B------:R-:W-:Y:S01]  /*8e90*/  @!P6 IMAD.IADD R0, R0, 0x1, -R7.reuse ;  /* 0x000000010000e824 */ /* 0x100fe200078e0a07 */
[----:B------:R-:W-:Y:S01]  /*8ea0*/  IADD3 R8, R28, 0x154, RZ ;  /* 0x000001541c087810 */ /* 0x000fe20007ffe0ff */
[----:B------:R-:W-:Y:S01]  /*8eb0*/  @!P5 IMAD.IADD R4, R4, 0x1, -R7 ;  /* 0x000000010404d824 */ /* 0x000fe200078e0a07 */
[----:B------:R-:W-:Y:S01]  /*8ec0*/  ISETP.GE.AND P5, PT, R6, RZ, PT ;  /* 0x000000ff0600720c */ /* 0x000fe20003fa6270 */
[----:B0-----:R-:W-:Y:S01]  /*8ed0*/  IMAD.MOV.U32 R5, RZ, RZ, R3 ;  /* 0x000000ffff057224 */ /* 0x001fe200078e0003 */
[----:B------:R-:W-:Y:S01]  /*8ee0*/  ISETP.GT.U32.AND P6, PT, R7, R0, PT ;  /* 0x000000000700720c */ /* 0x000fe20003fc4070 */
[----:B------:R-:W-:Y:S01]  /*8ef0*/  @!P1 IMAD.MOV R4, RZ, RZ, -R4 ;  /* 0x000000ffff049224 */ /* 0x000fe200078e0a04 */
[----:B------:R-:W-:Y:S01]  /*8f00*/  IADD3 R6, R28, 0x155, RZ ;  /* 0x000001551c067810 */ /* 0x000fe20007ffe0ff */
[----:B------:R-:W-:Y:S01]  /*8f10*/  @!P2 IMAD.MOV R5, RZ, RZ, -R5 ;  /* 0x000000ffff05a224 */ /* 0x000fe200078e0a05 */
[----:B------:R-:W-:-:S03]  /*8f20*/  ISETP.GE.AND P1, PT, R9, RZ, PT ;  /* 0x000000ff0900720c */ /* 0x000fc60003f26270 */
[--C-:B------:R-:W-:Y:S01]  /*8f30*/  @!P3 IMAD.IADD R2, R2, 0x1, -R7.reuse ;  /* 0x000000010202b824 */ /* 0x100fe200078e0a07 */
[----:B------:R-:W-:Y:S01]  /*8f40*/  STL [R1+0x568], R4 ;  /* 0x0005680401007387 */ /* 0x000fe20000100800 */
[----:B------:R-:W-:Y:S02]  /*8f50*/  ISETP.GE.AND P2, PT, R6, RZ, PT ;  /* 0x000000ff0600720c */ /* 0x000fe40003f46270 */
[----:B------:R-:W-:Y:S01]  /*8f60*/  IABS R6, R6 ;  /* 0x0000000600067213 */ /* 0x000fe20000000000 */
[----:B------:R0:W-:Y:S01]  /*8f70*/  STL [R1+0x56c], R5 ;  /* 0x00056c0501007387 */ /* 0x0001e20000100800 */
[----:B------:R-:W-:Y:S01]  /*8f80*/  ISETP.GT.U32.AND P3, PT, R7, R2, PT ;  /* 0x000000020700720c */ /* 0x000fe20003f64070 */
[----:B------:R-:W-:Y:S01]  /*8f90*/  @!P6 IMAD.IADD R0, R0, 0x1, -R7 ;  /* 0x000000010000e824 */ /* 0x000fe200078e0a07 */
[----:B------:R-:W-:Y:S01]  /*8fa0*/  IABS R9, R9 ;  /* 0x0000000900097213 */ /* 0x000fe20000000000 */
[----:B------:R-:W-:Y:S01]  /*8fb0*/  IMAD.HI.U32 R3, R27, R6, RZ ;  /* 0x000000061b037227 */ /* 0x000fe200078e00ff */
[----:B------:R-:W-:-:S02]  /*8fc0*/  ISETP.GE.AND P6, PT, R8, RZ, PT ;  /* 0x000000ff0800720c */ /* 0x000fc40003fc6270 */
[----:B------:R-:W-:Y:S01]  /*8fd0*/  IABS R8, R8 ;  /* 0x0000000800087213 */ /* 0x000fe20000000000 */
[----:B------:R-:W-:Y:S02]  /*8fe0*/  IMAD.MOV.U32 R10, RZ, RZ, R0 ;  /* 0x000000ffff0a7224 */ /* 0x000fe400078e0000 */
[----:B0-----:R-:W-:-:S04]  /*8ff0*/  IMAD.HI.U32 R5, R27, R12, RZ ;  /* 0x0000000c1b057227 */ /* 0x001fc800078e00ff */
[----:B------:R-:W-:Y:S02]  /*9000*/  IMAD.MOV R5, RZ, RZ, -R5 ;  /* 0x000000ffff057224 */ /* 0x000fe400078e0a05 */
[----:B------:R-:W-:Y:S02]  /*9010*/  IMAD.MOV R3, RZ, RZ, -R3 ;  /* 0x000000ffff037224 */ /* 0x000fe400078e0a03 */
[C---:B------:R-:W-:Y:S02]  /*9020*/  IMAD R12, R7.reuse, R5, R12 ;  /* 0x00000005070c7224 */ /* 0x040fe400078e020c */
[----:B------:R-:W-:Y:S02]  /*9030*/  @!P4 IMAD.MOV R10, RZ, RZ, -R10 ;  /* 0x000000ffff0ac224 */ /* 0x000fe400078e0a0a */
[----:B------:R-:W-:Y:S01]  /*9040*/  @!P3 IMAD.IADD R2, R2, 0x1, -R7 ;  /* 0x000000010202b824 */ /* 0x000fe200078e0a07 */
[C---:B------:R-:W-:Y:S01]  /*9050*/  ISETP.GT.U32.AND P4, PT, R7.reuse, R12, PT ;  /* 0x0000000c0700720c */ /* 0x040fe20003f84070 */
[----:B------:R-:W-:Y:S01]  /*9060*/  IMAD R6, R7, R3, R6 ;  /* 0x0000000307067224 */ /* 0x000fe200078e0206 */
[----:B------:R-:W-:Y:S01]  /*9070*/  IABS R3, R16 ;  /* 0x0000001000037213 */ /* 0x000fe20000000000 */
[----:B------:R-:W-:Y:S01]  /*9080*/  IMAD.MOV.U32 R5, RZ, RZ, R2 ;  /* 0x000000ffff057224 */ /* 0x000fe200078e0002 */
[----:B------:R-:W-:Y:S01]  /*9090*/  STL [R1+0x560], R10 ;  /* 0x0005600a01007387 */ /* 0x000fe20000100800 */
[----:B------:R-:W-:-:S04]  /*90a0*/  IMAD.HI.U32 R4, R27, R9, RZ ;  /* 0x000000091b047227 */ /* 0x000fc800078e00ff */
[----:B------:R-:W-:Y:S01]  /*90b0*/  @!P5 IMAD.MOV R5, RZ, RZ, -R5 ;  /* 0x000000ffff05d224 */ /* 0x000fe200078e0a05 */
[C---:B------:R-:W-:Y:S01]  /*90c0*/  ISETP.GT.U32.AND P5, PT, R7.reuse, R6, PT ;  /* 0x000000060700720c */ /* 0x040fe20003fa4070 */
[----:B------:R-:W-:Y:S02]  /*90d0*/  IMAD.MOV R4, RZ, RZ, -R4 ;  /* 0x000000ffff047224 */ /* 0x000fe400078e0a04 */
[----:B------:R-:W-:Y:S01]  /*90e0*/  @!P4 IMAD.IADD R12, R12, 0x1, -R7 ;  /* 0x000000010c0cc824 */ /* 0x000fe200078e0a07 */
[----:B------:R0:W-:Y:S01]  /*90f0*/  STL [R1+0x564], R5 ;  /* 0x0005640501007387 */ /* 0x0001e20000100800 */
[----:B------:R-:W-:Y:S02]  /*9100*/  IMAD R9, R7, R4, R9 ;  /* 0x0000000407097224 */ /* 0x000fe400078e0209 */
[----:B------:R-:W-:Y:S01]  /*9110*/  IMAD.HI.U32 R0, R27, R8, RZ ;  /* 0x000000081b007227 */ /* 0x000fe200078e00ff */
[C---:B------:R-:W-:Y:S02]  /*9120*/  ISETP.GT.U32.AND P4, PT, R7.reuse, R12, PT ;  /* 0x0000000c0700720c */ /* 0x040fe40003f84070 */
[----:B------:R-:W-:Y:S01]  /*9130*/  ISETP.GT.U32.AND P3, PT, R7, R9, PT ;  /* 0x000000090700720c */ /* 0x000fe20003f64070 */
[----:B------:R-:W-:-:S02]  /*9140*/  IMAD.MOV R0, RZ, RZ, -R0 ;  /* 0x000000ffff007224 */ /* 0x000fc400078e0a00 */
[--C-:B------:R-:W-:Y:S01]  /*9150*/  @!P5 IMAD.IADD R6, R6, 0x1, -R7.reuse ;  /* 0x000000010606d824 */ /* 0x100fe200078e0a07 */
[C---:B0-----:R-:W-:Y:S01]  /*9160*/  IADD3 R5, R28.reuse, 0x150, RZ ;  /* 0x000001501c057810 */ /* 0x041fe20007ffe0ff */
[----:B------:R-:W-:Y:S01]  /*9170*/  IMAD R8, R7, R0, R8 ;  /* 0x0000000007087224 */ /* 0x000fe200078e0208 */
[----:B------:R-:W-:Y:S01]  /*9180*/  IADD3 R0, R28, 0x151, RZ ;  /* 0x000001511c007810 */ /* 0x000fe20007ffe0ff */
[----:B------:R-:W-:Y:S01]  /*9190*/  IMAD.HI.U32 R4, R27, R14, RZ ;  /* 0x0000000e1b047227 */ /* 0x000fe200078e00ff */
[----:B------:R-:W-:Y:S02]  /*91a0*/  ISETP.GT.U32.AND P5, PT, R7, R6, PT ;  /* 0x000000060700720c */ /* 0x000fe40003fa4070 */
[----:B------:R-:W-:Y:S01]  /*91b0*/  IABS R2, R0 ;  /* 0x0000000000027213 */ /* 0x000fe20000000000 */
[----:B------:R-:W-:Y:S01]  /*91c0*/  IMAD.MOV R4, RZ, RZ, -R4 ;  /* 0x000000ffff047224 */ /* 0x000fe200078e0a04 */
[----:B------:R-:W-:Y:S01]  /*91d0*/  IABS R13, R5 ;  /* 0x00000005000d7213 */ /* 0x000fe20000000000 */
[----:B------:R-:W-:-:S02]  /*91e0*/  @!P3 IMAD.IADD R9, R9, 0x1, -R7 ;  /* 0x000000010909b824 */ /* 0x000fc400078e0a07 */
[----:B------:R-:W-:Y:S01]  /*91f0*/  @!P4 IMAD.IADD R12, R12, 0x1, -R7 ;  /* 0x000000010c0cc824 */ /* 0x000fe200078e0a07 */
[C---:B------:R-:W-:Y:S01]  /*9200*/  ISETP.GT.U32.AND P4, PT, R7.reuse, R8, PT ;  /* 0x000000080700720c */ /* 0x040fe20003f84070 */
[C---:B------:R-:W-:Y:S01]  /*9210*/  IMAD R14, R7.reuse, R4, R14 ;  /* 0x00000004070e7224 */ /* 0x040fe200078e020e */
[----:B------:R-:W-:Y:S01]  /*9220*/  ISETP.GT.U32.AND P3, PT, R7, R9, PT ;  /* 0x000000090700720c */ /* 0x000fe20003f64070 */
[----:B------:R-:W-:Y:S01]  /*9230*/  IMAD.HI.U32 R10, R27, R3, RZ ;  /* 0x000000031b0a7227 */ /* 0x000fe200078e00ff */
[----:B------:R-:W-:-:S03]  /*9240*/  IADD3 R4, R28, 0x14f, RZ ;  /* 0x0000014f1c047810 */ /* 0x000fc60007ffe0ff */
[----:B------:R-:W-:Y:S01]  /*9250*/  @!P5 IMAD.IADD R6, R6, 0x1, -R7 ;  /* 0x000000010606d824 */ /* 0x000fe200078e0a07 */
[C---:B------:R-:W-:Y:S01]  /*9260*/  ISETP.GT.U32.AND P5, PT, R7.reuse, R14, PT ;  /* 0x0000000e0700720c */ /* 0x040fe20003fa4070 */
[----:B------:R-:W-:Y:S02]  /*9270*/  IMAD.MOV R10, RZ, RZ, -R10 ;  /* 0x000000ffff0a7224 */ /* 0x000fe400078e0a0a */
[----:B------:R-:W-:Y:S01]  /*9280*/  IMAD.MOV.U32 R17, RZ, RZ, R12 ;  /* 0x000000ffff117224 */ /* 0x000fe200078e000c */
[----:B------:R-:W-:Y:S01]  /*9290*/  IABS R12, R4 ;  /* 0x00000004000c7213 */ /* 0x000fe20000000000 */
[----:B------:R-:W-:Y:S02]  /*92a0*/  IMAD R3, R7, R10, R3 ;  /* 0x0000000a07037224 */ /* 0x000fe400078e0203 */
[--C-:B------:R-:W-:Y:S01]  /*92b0*/  @!P4 IMAD.IADD R8, R8, 0x1, -R7.reuse ;  /* 0x000000010808c824 */ /* 0x100fe200078e0a07 */
[----:B------:R-:W-:Y:S01]  /*92c0*/  ISETP.GE.AND P4, PT, R16, RZ, PT ;  /* 0x000000ff1000720c */ /* 0x000fe20003f86270 */
[----:B------:R-:W-:Y:S01]  /*92d0*/  @!P3 IMAD.IADD R9, R9, 0x1, -R7 ;  /* 0x000000010909b824 */ /* 0x000fe200078e0a07 */
[C---:B------:R-:W-:Y:S01]  /*92e0*/  ISETP.GT.U32.AND P3, PT, R7.reuse, R3, PT ;  /* 0x000000030700720c */ /* 0x040fe20003f64070 */
[----:B------:R-:W-:Y:S01]  /*92f0*/  @!P0 IMAD.MOV R17, RZ, RZ, -R17 ;  /* 0x000000ffff118224 */ /* 0x000fe200078e0a11 */
[----:B------:R-:W-:Y:S01]  /*9300*/  ISETP.GT.U32.AND P0, PT, R7, R8, PT ;  /* 0x000000080700720c */ /* 0x000fe20003f04070 */
[----:B------:R-:W-:-:S02]  /*9310*/  @!P5 IMAD.IADD R14, R14, 0x1, -R7 ;  /* 0x000000010e0ed824 */ /* 0x000fc400078e0a07 */
[----:B------:R-:W-:Y:S01]  /*9320*/  IMAD.HI.U32 R15, R27, R2, RZ ;  /* 0x000000021b0f7227 */ /* 0x000fe200078e00ff */
[----:B------:R0:W-:Y:S02]  /*9330*/  STL [R1+0x54c], R17 ;  /* 0x00054c1101007387 */ /* 0x0001e40000100800 */
[----:B------:R-:W-:Y:S01]  /*9340*/  ISETP.GT.U32.AND P5, PT, R7, R14, PT ;  /* 0x0000000e0700720c */ /* 0x000fe20003fa4070 */
[----:B------:R-:W-:-:S04]  /*9350*/  IMAD.HI.U32 R10, R27, R13, RZ ;  /* 0x0000000d1b0a7227 */ /* 0x000fc800078e00ff */
[----:B------:R-:W-:Y:S02]  /*9360*/  IMAD.MOV R15, RZ, RZ, -R15 ;  /* 0x000000ffff0f7224 */ /* 0x000fe400078e0a0f */
[----:B------:R-:W-:Y:S02]  /*9370*/  IMAD.MOV R10, RZ, RZ, -R10 ;  /* 0x000000ffff0a7224 */ /* 0x000fe400078e0a0a */
[----:B0-----:R-:W-:Y:S02]  /*9380*/  IMAD.MOV.U32 R17, RZ, RZ, R9 ;  /* 0x000000ffff117224 */ /* 0x001fe400078e0009 */
[----:B------:R-:W-:-:S04]  /*9390*/  IMAD.HI.U32 R9, R27, R12, RZ ;  /* 0x0000000c1b097227 */ /* 0x000fc800078e00ff */
[----:B------:R-:W-:Y:S02]  /*93a0*/  IMAD R2, R7, R15, R2 ;  /* 0x0000000f07027224 */ /* 0x000fe400078e0202 */
[--C-:B------:R-:W-:Y:S01]  /*93b0*/  @!P3 IMAD.IADD R3, R3, 0x1, -R7.reuse ;  /* 0x000000010303b824 */ /* 0x100fe200078e0a07 */
[----:B------:R-:W-:Y:S01]  /*93c0*/  ISETP.GE.AND P3, PT, R11, RZ, PT ;  /* 0x000000ff0b00720c */ /* 0x000fe20003f66270 */
[----:B------:R-:W-:Y:S01]  /*93d0*/  @!P0 IMAD.IADD R8, R8, 0x1, -R7 ;  /* 0x0000000108088824 */ /* 0x000fe200078e0a07 */
[C---:B------:R-:W-:Y:S01]  /*93e0*/  ISETP.GT.U32.AND P0, PT, R7.reuse, R2, PT ;  /* 0x000000020700720c */ /* 0x040fe20003f04070 */
[----:B------:R-:W-:Y:S01]  /*93f0*/  IMAD.MOV R9, RZ, RZ, -R9 ;  /* 0x000000ffff097224 */ /* 0x000fe200078e0a09 */
[C---:B------:R-:W-:Y:S01]  /*9400*/  IADD3 R11, R28.reuse, 0x14c, RZ ;  /* 0x0000014c1c0b7810 */ /* 0x040fe20007ffe0ff */
[C---:B------:R-:W-:Y:S02]  /*9410*/  IMAD R13, R7.reuse, R10, R13 ;  /* 0x0000000a070d7224 */ /* 0x040fe400078e020d */
[----:B------:R-:W-:Y:S01]  /*9420*/  @!P1 IMAD.MOV R17, RZ, RZ, -R17 ;  /* 0x000000ffff119224 */ /* 0x000fe200078e0a11 */
[C---:B------:R-:W-:Y:S01]  /*9430*/  ISETP.GT.U32.AND P1, PT, R7.reuse, R3, PT ;  /* 0x000000030700720c */ /* 0x040fe20003f24070 */
[----:B------:R-:W-:Y:S01]  /*9440*/  IMAD.MOV.U32 R10, RZ, RZ, R8 ;  /* 0x000000ffff0a7224 */ /* 0x000fe200078e0008 */
[----:B------:R-:W-:Y:S01]  /*9450*/  IADD3 R8, R28, 0x14d, RZ ;  /* 0x0000014d1c087810 */ /* 0x000fe20007ffe0ff */
        /* <DEDUP_REMOVED lines=10> */
[----:B------:R-:W-:Y:S01]  /*9500*/  @!P1 IMAD.IADD R3, R3, 0x1, -R7 ;  /* 0x0000000103039824 */ /* 0x000fe200078e0a07 */
[----:B------:R0:W-:Y:S01]  /*9510*/  STL [R1+0x540], R6 ;  /* 0x0005400601007387 */ /* 0x0001e20000100800 */
[----:B------:R-:W-:Y:S01]  /*9520*/  ISETP.GE.AND P0, PT, R4, RZ, PT ;  /* 0x000000ff0400720c */ /* 0x000fe20003f06270 */
[----:B------:R-:W-:Y:S01]  /*9530*/  @!P3 IMAD.MOV R14, RZ, RZ, -R14 ;  /* 0x000000ffff0eb224 */ /* 0x000fe200078e0a0e */
[----:B------:R-:W-:Y:S01]  /*9540*/  IABS R4, R8 ;  /* 0x0000000800047213 */ /* 0x000fe20000000000 */
[----:B------:R-:W-:Y:S01]  /*9550*/  IMAD.MOV.U32 R9, RZ, RZ, R3 ;  /* 0x000000ffff097224 */ /* 0x000fe200078e0003 */
[----:B------:R-:W-:Y:S01]  /*9560*/  ISETP.GE.AND P1, PT, R5, RZ, PT ;  /* 0x000000ff0500720c */ /* 0x000fe20003f26270 */
[--C-:B------:R-:W-:Y:S01]  /*9570*/  @!P6 IMAD.IADD R13, R13, 0x1, -R7.reuse ;  /* 0x000000010d0de824 */ /* 0x100fe200078e0a07 */
[C---:B------:R-:W-:Y:S01]  /*9580*/  ISETP.GT.U32.AND P6, PT, R7.reuse, R2, PT ;  /* 0x000000020700720c */ /* 0x040fe20003fc4070 */
[----:B------:R-:W-:Y:S01]  /*9590*/  @!P5 IMAD.IADD R12, R12, 0x1, -R7 ;  /* 0x000000010c0cd824 */ /* 0x000fe200078e0a07 */
[----:B------:R1:W-:Y:S01]  /*95a0*/  STL [R1+0x53c], R10 ;  /* 0x00053c0a01007387 */ /* 0x0003e20000100800 */
[----:B0-----:R-:W-:Y:S01]  /*95b0*/  IABS R6, R0 ;  /* 0x0000000000067213 */ /* 0x001fe20000000000 */
[----:B------:R-:W-:Y:S01]  /*95c0*/  IMAD.MOV.U32 R3, RZ, RZ, R4 ;  /* 0x000000ffff037224 */ /* 0x000fe200078e0004 */
[C---:B------:R-:W-:Y:S01]  /*95d0*/  ISETP.GT.U32.AND P5, PT, R7.reuse, R13, PT ;  /* 0x0000000d0700720c */ /* 0x040fe20003fa4070 */
[----:B------:R-:W-:Y:S01]  /*95e0*/  @!P4 IMAD.MOV R9, RZ, RZ, -R9 ;  /* 0x000000ffff09c224 */ /* 0x000fe200078e0a09 */
[----:B------:R-:W-:Y:S01]  /*95f0*/  ISETP.GT.U32.AND P4, PT, R7, R12, PT ;  /* 0x0000000c0700720c */ /* 0x000fe20003f84070 */
[----:B------:R-:W-:-:S03]  /*9600*/  IMAD.HI.U32 R5, R27, R6, RZ ;  /* 0x000000061b057227 */ /* 0x000fc600078e00ff */
[----:B------:R0:W-:Y:S01]  /*9610*/  STL [R1+0x514], R9 ;  /* 0x0005140901007387 */ /* 0x0001e20000100800 */
[----:B------:R-:W-:Y:S01]  /*9620*/  IMAD.MOV R5, RZ, RZ, -R5 ;  /* 0x000000ffff057224 */ /* 0x000fe200078e0a05 */
[----:B-1----:R-:W-:Y:S01]  /*9630*/  IABS R10, R11 ;  /* 0x0000000b000a7213 */ /* 0x002fe20000000000 */
[----:B------:R-:W-:Y:S01]  /*9640*/  IMAD.HI.U32 R4, R27, R3, RZ ;  /* 0x000000031b047227 */ /* 0x000fe200078e00ff */
[----:B------:R1:W-:Y:S03]  /*9650*/  STL [R1+0x518], R14 ;  /* 0x0005180e01007387 */ /* 0x0003e60000100800 */
[C---:B------:R-:W-:Y:S02]  /*9660*/  IMAD R6, R7.reuse, R5, R6 ;  /* 0x0000000507067224 */ /* 0x040fe400078e0206 */
[----:B------:R-:W-:Y:S01]  /*9670*/  IMAD.MOV R4, RZ, RZ, -R4 ;  /* 0x000000ffff047224 */ /* 0x000fe200078e0a04 */
[----:B0-----:R-:W-:Y:S01]  /*9680*/  IADD3 R9, R28, 0x14b, RZ ;  /* 0x0000014b1c097810 */ /* 0x001fe20007ffe0ff */
[----:B------:R-:W-:Y:S01]  /*9690*/  @!P6 IMAD.IADD R2, R2, 0x1, -R7 ;  /* 0x000000010202e824 */ /* 0x000fe200078e0a07 */
[C---:B------:R-:W-:Y:S01]  /*96a0*/  ISETP.GT.U32.AND P6, PT, R7.reuse, R6, PT ;  /* 0x000000060700720c */ /* 0x040fe20003fc4070 */
[----:B------:R-:W-:Y:S01]  /*96b0*/  IMAD R3, R7, R4, R3 ;  /* 0x0000000407037224 */ /* 0x000fe200078e0203 */
[----:B------:R-:W-:Y:S01]  /*96c0*/  IABS R16, R9 ;  /* 0x0000000900107213 */ /* 0x000fe20000000000 */
[----:B------:R-:W-:-:S02]  /*96d0*/  @!P4 IMAD.IADD R12, R12, 0x1, -R7 ;  /* 0x000000010c0cc824 */ /* 0x000fc400078e0a07 */
[----:B------:R-:W-:Y:S01]  /*96e0*/  IMAD.HI.U32 R4, R27, R10, RZ ;  /* 0x0000000a1b047227 */ /* 0x000fe200078e00ff */
[----:B------:R-:W-:-:S03]  /*96f0*/  ISETP.GT.U32.AND P4, PT, R7, R3, PT ;  /* 0x000000030700720c */ /* 0x000fc60003f84070 */
[----:B------:R-:W-:Y:S01]  /*9700*/  @!P5 IMAD.IADD R13, R13, 0x1, -R7 ;  /* 0x000000010d0dd824 */ /* 0x000fe200078e0a07 */
[----:B------:R-:W-:Y:S01]  /*9710*/  ISETP.GE.AND P5, PT, R0, RZ, PT ;  /* 0x000000ff0000720c */ /* 0x000fe20003fa6270 */
[----:B------:R-:W-:Y:S01]  /*9720*/  IMAD.HI.U32 R5, R27, R16, RZ ;  /* 0x000000101b057227 */ /* 0x000fe200078e00ff */
[----:B------:R-:W-:-:S03]  /*9730*/  IADD3 R0, R28, 0x14a, RZ ;  /* 0x0000014a1c007810 */ /* 0x000fc60007ffe0ff */
[--C-:B------:R-:W-:Y:S01]  /*9740*/  @!P6 IMAD.IADD R6, R6, 0x1, -R7.reuse ;  /* 0x000000010606e824 */ /* 0x100fe200078e0a07 */
[----:B------:R-:W-:Y:S01]  /*9750*/  ISETP.GE.AND P6, PT, R8, RZ, PT ;  /* 0x000000ff0800720c */ /* 0x000fe20003fc6270 */
[----:B------:R-:W-:Y:S01]  /*9760*/  IMAD.MOV R4, RZ, RZ, -R4 ;  /* 0x000000ffff047224 */ /* 0x000fe200078e0a04 */
[----:B------:R-:W-:Y:S01]  /*9770*/  IADD3 R8, R28, 0x149, RZ ;  /* 0x000001491c087810 */ /* 0x000fe20007ffe0ff */
[----:B------:R-:W-:Y:S01]  /*9780*/  @!P4 IMAD.IADD R3, R3, 0x1, -R7 ;  /* 0x000000010303c824 */ /* 0x000fe200078e0a07 */
[C---:B------:R-:W-:Y:S01]  /*9790*/  ISETP.GT.U32.AND P3, PT, R7.reuse, R6, PT ;  /* 0x000000060700720c */ /* 0x040fe20003f64070 */
[----:B------:R-:W-:Y:S02]  /*97a0*/  IMAD.MOV R5, RZ, RZ, -R5 ;  /* 0x000000ffff057224 */ /* 0x000fe400078e0a05 */
[C---:B------:R-:W-:Y:S01]  /*97b0*/  IMAD R10, R7.reuse, R4, R10 ;  /* 0x00000004070a7224 */ /* 0x040fe200078e020a */
[----:B------:R-:W-:Y:S01]  /*97c0*/  IABS R4, R0 ;  /* 0x0000000000047213 */ /* 0x000fe20000000000 */
[----:B------:R-:W-:Y:S01]  /*97d0*/  IMAD.MOV.U32 R15, RZ, RZ, R2 ;  /* 0x000000ffff0f7224 */ /* 0x000fe200078e0002 */
[C---:B------:R-:W-:Y:S01]  /*97e0*/  ISETP.GT.U32.AND P4, PT, R7.reuse, R3, PT ;  /* 0x000000030700720c */ /* 0x040fe20003f84070 */
[C---:B------:R-:W-:Y:S01]  /*97f0*/  IMAD R16, R7.reuse, R5, R16 ;  /* 0x0000000507107224 */ /* 0x040fe200078e0210 */
[----:B------:R-:W-:Y:S01]  /*9800*/  IABS R5, R8 ;  /* 0x0000000800057213 */ /* 0x000fe20000000000 */
[----:B------:R-:W-:Y:S01]  /*9810*/  @!P2 IMAD.MOV R15, RZ, RZ, -R15 ;  /* 0x000000ffff0fa224 */ /* 0x000fe200078e0a0f */
[----:B------:R-:W-:Y:S01]  /*9820*/  ISETP.GT.U32.AND P2, PT, R7, R10, PT ;  /* 0x0000000a0700720c */ /* 0x000fe20003f44070 */
[----:B-1----:R-:W-:-:S02]  /*9830*/  IMAD.MOV.U32 R14, RZ, RZ, R12 ;  /* 0x000000ffff0e7224 */ /* 0x002fc400078e000c */
[----:B------:R-:W-:Y:S01]  /*9840*/  IMAD.HI.U32 R2, R27, R4, RZ ;  /* 0x000000041b027227 */ /* 0x000fe200078e00ff */
[----:B------:R-:W-:Y:S03]  /*9850*/  STL [R1+0x534], R15 ;  /* 0x0005340f01007387 */ /* 0x000fe60000100800 */
[----:B------:R-:W-:Y:S01]  /*9860*/  @!P1 IMAD.MOV R13, RZ, RZ, -R13 ;  /* 0x000000ffff0d9224 */ /* 0x000fe200078e0a0d */
[----:B------:R-:W-:Y:S01]  /*9870*/  ISETP.GT.U32.AND P1, PT, R7, R16, PT ;  /* 0x000000100700720c */ /* 0x000fe20003f24070 */
[----:B------:R-:W-:Y:S01]  /*9880*/  @!P0 IMAD.MOV R14, RZ, RZ, -R14 ;  /* 0x000000ffff0e8224 */ /* 0x000fe200078e0a0e */
[----:B------:R-:W-:Y:S01]  /*9890*/  ISETP.GE.AND P0, PT, R11, RZ, PT ;  /* 0x000000ff0b00720c */ /* 0x000fe20003f06270 */
[----:B------:R-:W-:Y:S01]  /*98a0*/  IMAD.HI.U32 R12, R27, R5, RZ ;  /* 0x000000051b0c7227 */ /* 0x000fe200078e00ff */
[----:B------:R-:W-:Y:S03]  /*98b0*/  STL [R1+0x520], R13 ;  /* 0x0005200d01007387 */ /* 0x000fe60000100800 */
[----:B------:R-:W-:Y:S01]  /*98c0*/  @!P3 IMAD.IADD R6, R6, 0x1, -R7 ;  /* 0x000000010606b824 */ /* 0x000fe200078e0a07 */
[----:B------:R0:W-:Y:S01]  /*98d0*/  STL [R1+0x530], R14 ;  /* 0x0005300e01007387 */ /* 0x0001e20000100800 */
[----:B------:R-:W-:Y:S01]  /*98e0*/  IMAD.MOV R2, RZ, RZ, -R2 ;  /* 0x000000ffff027224 */ /* 0x000fe200078e0a02 */
[----:B------:R-:W-:Y:S01]  /*98f0*/  ISETP.GE.AND P3, PT, R9, RZ, PT ;  /* 0x000000ff0900720c */ /* 0x000fe20003f66270 */
[----:B------:R-:W-:-:S02]  /*9900*/  IMAD.MOV R12, RZ, RZ, -R12 ;  /* 0x000000ffff0c7224 */ /* 0x000fc400078e0a0c */
[--C-:B------:R-:W-:Y:S01]  /*9910*/  @!P4 IMAD.IADD R3, R3, 0x1, -R7.reuse ;  /* 0x000000010303c824 */ /* 0x100fe200078e0a07 */
[----:B------:R-:W-:Y:S01]  /*9920*/  ISETP.GE.AND P4, PT, R0, RZ, PT ;  /* 0x000000ff0000720c */ /* 0x000fe20003f86270 */
[C---:B------:R-:W-:Y:S01]  /*9930*/  IMAD R4, R7.reuse, R2, R4 ;  /* 0x0000000207047224 */ /* 0x040fe200078e0204 */
[----:B------:R-:W-:Y:S01]  /*9940*/  IADD3 R0, R28, 0x148, RZ ;  /* 0x000001481c007810 */ /* 0x000fe20007ffe0ff */
[----:B------:R-:W-:Y:S01]  /*9950*/  @!P2 IMAD.IADD R10, R10, 0x1, -R7 ;  /* 0x000000010a0aa824 */ /* 0x000fe200078e0a07 */
[----:B------:R-:W-:Y:S01]  /*9960*/  IADD3 R2, R28, 0x147, RZ ;  /* 0x000001471c027810 */ /* 0x000fe20007ffe0ff */
[----:B0-----:R-:W-:Y:S01]  /*9970*/  IMAD.MOV.U32 R14, RZ, RZ, R6 ;  /* 0x000000ffff0e7224 */ /* 0x001fe200078e0006 */
[----:B------:R-:W-:Y:S01]  /*9980*/  IABS R6, R0 ;  /* 0x0000000000067213 */ /* 0x000fe20000000000 */
[C---:B------:R-:W-:Y:S01]  /*9990*/  IMAD R5, R7.reuse, R12, R5 ;  /* 0x0000000c07057224 */ /* 0x040fe200078e0205 */
[C---:B------:R-:W-:Y:S01]  /*99a0*/  ISETP.GT.U32.AND P2, PT, R7.reuse, R10, PT ;  /* 0x0000000a0700720c */ /* 0x040fe20003f44070 */
[----:B------:R-:W-:Y:S01]  /*99b0*/  IMAD.MOV.U32 R13, RZ, RZ, R3 ;  /* 0x000000ffff0d7224 */ /* 0x000fe200078e0003 */
[----:B------:R-:W-:Y:S01]  /*99c0*/  IABS R3, R2 ;  /* 0x0000000200037213 */ /* 0x000fe20000000000 */
[----:B------:R-:W-:Y:S01]  /*99d0*/  @!P5 IMAD.MOV R14, RZ, RZ, -R14 ;  /* 0x000000ffff0ed224 */ /* 0x000fe200078e0a0e */
[C---:B------:R-:W-:Y:S01]  /*99e0*/  ISETP.GT.U32.AND P5, PT, R7.reuse, R4, PT ;  /* 0x000000040700720c */ /* 0x040fe20003fa4070 */
[----:B------:R-:W-:Y:S01]  /*99f0*/  @!P1 IMAD.IADD R16, R16, 0x1, -R7 ;  /* 0x0000000110109824 */ /* 0x000fe200078e0a07 */
[----:B------:R-:W-:Y:S01]  /*9a00*/  IADD3 R12, R28, 0x146, RZ ;  /* 0x000001461c0c7810 */ /* 0x000fe20007ffe0ff */
[----:B------:R-:W-:Y:S01]  /*9a10*/  @!P6 IMAD.MOV R13, RZ, RZ, -R13 ;  /* 0x000000ffff0de224 */ /* 0x000fe200078e0a0d */
[C---:B------:R-:W-:Y:S01]  /*9a20*/  ISETP.GT.U32.AND P6, PT, R7.reuse, R5, PT ;  /* 0x000000050700720c */ /* 0x040fe20003fc4070 */
[----:B------:R0:W-:Y:S01]  /*9a30*/  STL [R1+0x524], R14 ;  /* 0x0005240e01007387 */ /* 0x0001e20000100800 */
[----:B------:R-:W-:-:S02]  /*9a40*/  ISETP.GT.U32.AND P1, PT, R7, R16, PT ;  /* 0x000000100700720c */ /* 0x000fc40003f24070 */
[----:B------:R-:W-:Y:S01]  /*9a50*/  IABS R9, R12 ;  /* 0x0000000c00097213 */ /* 0x000fe20000000000 */
[--C-:B------:R-:W-:Y:S01]  /*9a60*/  @!P2 IMAD.IADD R10, R10, 0x1, -R7.reuse ;  /* 0x000000010a0aa824 */ /* 0x100fe200078e0a07 */
[----:B------:R-:W-:Y:S01]  /*9a70*/  ISETP.GE.AND P2, PT, R8, RZ, PT ;  /* 0x000000ff0800720c */ /* 0x000fe20003f46270 */
[----:B------:R-:W-:Y:S01]  /*9a80*/  IMAD.HI.U32 R8, R27, R6, RZ ;  /* 0x000000061b087227 */ /* 0x000fe200078e00ff */
[----:B------:R-:W-:Y:S03]  /*9a90*/  STL [R1+0x52c], R13 ;  /* 0x00052c0d01007387 */ /* 0x000fe60000100800 */
[--C-:B------:R-:W-:Y:S02]  /*9aa0*/  @!P5 IMAD.IADD R4, R4, 0x1, -R7.reuse ;  /* 0x000000010404d824 */ /* 0x100fe400078e0a07 */
[--C-:B------:R-:W-:Y:S02]  /*9ab0*/  @!P6 IMAD.IADD R5, R5, 0x1, -R7.reuse ;  /* 0x000000010505e824 */ /* 0x100fe400078e0a07 */
[----:B------:R-:W-:Y:S01]  /*9ac0*/  @!P1 IMAD.IADD R16, R16, 0x1, -R7 ;  /* 0x0000000110109824 */ /* 0x000fe200078e0a07 */
[----:B------:R-:W-:Y:S01]  /*9ad0*/  ISETP.GT.U32.AND P5, PT, R7, R4, PT ;  /* 0x000000040700720c */ /* 0x000fe20003fa4070 */
[----:B------:R-:W-:Y:S01]  /*9ae0*/  IMAD.MOV R8, RZ, RZ, -R8 ;  /* 0x000000ffff087224 */ /* 0x000fe200078e0a08 */
[----:B------:R-:W-:Y:S01]  /*9af0*/  ISETP.GE.AND P1, PT, R0, RZ, PT ;  /* 0x000000ff0000720c */ /* 0x000fe20003f26270 */
[----:B------:R-:W-:Y:S01]  /*9b00*/  IMAD.HI.U32 R0, R27, R3, RZ ;  /* 0x000000031b007227 */ /* 0x000fe200078e00ff */
[----:B------:R-:W-:-:S03]  /*9b10*/  ISETP.GT.U32.AND P6, PT, R7, R5, PT ;  /* 0x000000050700720c */ /* 0x000fc60003fc4070 */
[----:B------:R-:W-:Y:S02]  /*9b20*/  IMAD.MOV R0, RZ, RZ, -R0 ;  /* 0x000000ffff007224 */ /* 0x000fe400078e0a00 */
[C---:B------:R-:W-:Y:S01]  /*9b30*/  IMAD R6, R7.reuse, R8, R6 ;  /* 0x0000000807067224 */ /* 0x040fe200078e0206 */
[C---:B------:R-:W-:Y:S01]  /*9b40*/  IADD3 R8, R28.reuse, 0x145, RZ ;  /* 0x000001451c087810 */ /* 0x040fe20007ffe0ff */
[C---:B------:R-:W-:Y:S01]  /*9b50*/  IMAD R3, R7.reuse, R0, R3 ;  /* 0x0000000007037224 */ /* 0x040fe200078e0203 */
[----:B------:R-:W-:Y:S01]  /*9b60*/  IADD3 R0, R28, 0x143, RZ ;  /* 0x000001431c007810 */ /* 0x000fe20007ffe0ff */
[--C-:B------:R-:W-:Y:S01]  /*9b70*/  @!P5 IMAD.IADD R4, R4, 0x1, -R7.reuse ;  /* 0x000000010404d824 */ /* 0x100fe200078e0a07 */
[----:B------:R-:W-:Y:S01]  /*9b80*/  ISETP.GT.U32.AND P5, PT, R7, R6, PT ;  /* 0x000000060700720c */ /* 0x000fe20003fa4070 */
[----:B------:R-:W-:Y:S01]  /*9b90*/  IMAD.MOV.U32 R11, RZ, RZ, R10 ;  /* 0x000000ffff0b7224 */ /* 0x000fe200078e000a */
[----:B0-----:R-:W-:Y:S01]  /*9ba0*/  IABS R14, R8 ;  /* 0x00000008000e7213 */ /* 0x001fe20000000000 */
[----:B------:R-:W-:Y:S01]  /*9bb0*/  @!P6 IMAD.IADD R5, R5, 0x1, -R7 ;  /* 0x000000010505e824 */ /* 0x000fe200078e0a07 */
[----:B------:R-:W-:Y:S01]  /*9bc0*/  ISETP.GT.U32.AND P6, PT, R7, R3, PT ;  /* 0x000000030700720c */ /* 0x000fe20003fc4070 */
[----:B------:R-:W-:Y:S01]  /*9bd0*/  @!P0 IMAD.MOV R11, RZ, RZ, -R11 ;  /* 0x000000ffff0b8224 */ /* 0x000fe200078e0a0b */
[----:B------:R-:W-:Y:S01]  /*9be0*/  ISETP.GE.AND P0, PT, R2, RZ, PT ;  /* 0x000000ff0200720c */ /* 0x000fe20003f06270 */
[----:B------:R-:W-:Y:S01]  /*9bf0*/  IMAD.HI.U32 R2, R27, R9, RZ ;  /* 0x000000091b027227 */ /* 0x000fe200078e00ff */
[----:B------:R-:W-:-:S02]  /*9c00*/  IABS R10, R0 ;  /* 0x00000000000a7213 */ /* 0x000fc40000000000 */
[----:B------:R0:W-:Y:S01]  /*9c10*/  STL [R1+0x528], R11 ;  /* 0x0005280b01007387 */ /* 0x0001e20000100800 */
[----:B------:R-:W-:Y:S02]  /*9c20*/  IMAD.MOV R2, RZ, RZ, -R2 ;  /* 0x000000ffff027224 */ /* 0x000fe400078e0a02 */
[----:B------:R-:W-:Y:S02]  /*9c30*/  @!P5 IMAD.IADD R6, R6, 0x1, -R7 ;  /* 0x000000010606d824 */ /* 0x000fe400078e0a07 */
[----:B------:R-:W-:-:S04]  /*9c40*/  IMAD.HI.U32 R17, R27, R14, RZ ;  /* 0x0000000e1b117227 */ /* 0x000fc800078e00ff */
[----:B------:R-:W-:Y:S01]  /*9c50*/  @!P6 IMAD.IADD R3, R3, 0x1, -R7 ;  /* 0x000000010303e824 */ /* 0x000fe200078e0a07 */
[----:B0-----:R-:W-:Y:S01]  /*9c60*/  IADD3 R11, R28, 0x144, RZ ;  /* 0x000001441c0b7810 */ /* 0x001fe20007ffe0ff */
[C---:B------:R-:W-:Y:S01]  /*9c70*/  IMAD R9, R7.reuse, R2, R9 ;  /* 0x0000000207097224 */ /* 0x040fe200078e0209 */
[C---:B------:R-:W-:Y:S01]  /*9c80*/  ISETP.GT.U32.AND P6, PT, R7.reuse, R6, PT ;  /* 0x000000060700720c */ /* 0x040fe20003fc4070 */
[----:B------:R-:W-:Y:S01]  /*9c90*/  IMAD.MOV R17, RZ, RZ, -R17 ;  /* 0x000000ffff117224 */ /* 0x000fe200078e0a11 */
[----:B------:R-:W-:Y:S01]  /*9ca0*/  IABS R13, R11 ;  /* 0x0000000b000d7213 */ /* 0x000fe20000000000 */
[----:B------:R-:W-:Y:S01]  /*9cb0*/  @!P3 IMAD.MOV R16, RZ, RZ, -R16 ;  /* 0x000000ffff10b224 */ /* 0x000fe200078e0a10 */
[----:B------:R-:W-:Y:S01]  /*9cc0*/  ISETP.GT.U32.AND P5, PT, R7, R9, PT ;  /* 0x000000090700720c */ /* 0x000fe20003fa4070 */
[----:B------:R-:W-:Y:S01]  /*9cd0*/  IMAD.MOV.U32 R18, RZ, RZ, R4 ;  /* 0x000000ffff127224 */ /* 0x000fe200078e0004 */
[----:B------:R-:W-:Y:S01]  /*9ce0*/  ISETP.GE.AND P3, PT, R12, RZ, PT ;  /* 0x000000ff0c00720c */ /* 0x000fe20003f66270 */
[----:B------:R-:W-:Y:S01]  /*9cf0*/  IMAD.HI.U32 R15, R27, R13, RZ ;  /* 0x0000000d1b0f7227 */ /* 0x000fe200078e00ff */
[----:B------:R0:W-:Y:S01]  /*9d00*/  STL [R1+0x51c], R16 ;  /* 0x00051c1001007387 */ /* 0x0001e20000100800 */
[----:B------:R-:W-:-:S02]  /*9d10*/  IADD3 R2, R28, 0x142, RZ ;  /* 0x000001421c027810 */ /* 0x000fc40007ffe0ff */
[C---:B------:R-:W-:Y:S02]  /*9d20*/  IMAD R12, R7.reuse, R17, R14 ;  /* 0x00000011070c7224 */ /* 0x040fe400078e020e */
[----:B------:R-:W-:Y:S01]  /*9d30*/  IMAD.MOV R15, RZ, RZ, -R15 ;  /* 0x000000ffff0f7224 */ /* 0x000fe200078e0a0f */
[----:B------:R-:W-:Y:S01]  /*9d40*/  IABS R14, R2 ;  /* 0x00000002000e7213 */ /* 0x000fe20000000000 */
[----:B------:R-:W-:Y:S01]  /*9d50*/  @!P6 IMAD.IADD R6, R6, 0x1, -R7 ;  /* 0x000000010606e824 */ /* 0x000fe200078e0a07 */
[C---:B------:R-:W-:Y:S01]  /*9d60*/  ISETP.GT.U32.AND P6, PT, R7.reuse, R12, PT ;  /* 0x0000000c0700720c */ /* 0x040fe20003fc4070 */
[----:B------:R-:W-:Y:S01]  /*9d70*/  @!P4 IMAD.MOV R18, RZ, RZ, -R18 ;  /* 0x000000ffff12c224 */ /* 0x000fe200078e0a12 */
[C---:B------:R-:W-:Y:S01]  /*9d80*/  ISETP.GT.U32.AND P4, PT, R7.reuse, R3, PT ;  /* 0x000000030700720c */ /* 0x040fe20003f84070 */
[----:B0-----:R-:W-:Y:S02]  /*9d90*/  IMAD.MOV.U32 R16, RZ, RZ, R10 ;  /* 0x000000ffff107224 */ /* 0x001fe400078e000a */
[----:B------:R-:W-:Y:S01]  /*9da0*/  IMAD R10, R7, R15, R13 ;  /* 0x0000000f070a7224 */ /* 0x000fe200078e020d */
[----:B------:R-:W-:Y:S01]  /*9db0*/  STL [R1+0x510], R18 ;  /* 0x0005101201007387 */ /* 0x000fe20000100800 */
[----:B------:R-:W-:-:S04]  /*9dc0*/  IMAD.HI.U32 R4, R27, R16, RZ ;  /* 0x000000101b047227 */ /* 0x000fc800078e00ff */
[----:B------:R-:W-:Y:S02]  /*9dd0*/  IMAD.MOV.U32 R13, RZ, RZ, R6 ;  /* 0x000000ffff0d7224 */ /* 0x000fe400078e0006 */
[----:B------:R-:W-:Y:S02]  /*9de0*/  IMAD.MOV R4, RZ, RZ, -R4 ;  /* 0x000000ffff047224 */ /* 0x000fe400078e0a04 */
[----:B------:R-:W-:Y:S02]  /*9df0*/  @!P5 IMAD.IADD R9, R9, 0x1, -R7 ;  /* 0x000000010909d824 */ /* 0x000fe400078e0a07 */
[----:B------:R-:W-:Y:S01]  /*9e00*/  @!P1 IMAD.MOV R13, RZ, RZ, -R13 ;  /* 0x000000ffff0d9224 */ /* 0x000fe200078e0a0d */
[C---:B------:R-:W-:Y:S01]  /*9e10*/  ISETP.GT.U32.AND P1, PT, R7.reuse, R10, PT ;  /* 0x0000000a0700720c */ /* 0x040fe20003f24070 */
[C---:B------:R-:W-:Y:S01]  /*9e20*/  IMAD R6, R7.reuse, R4, R16 ;  /* 0x0000000407067224 */ /* 0x040fe200078e0210 */
[C---:B------:R-:W-:Y:S01]  /*9e30*/  ISETP.GT.U32.AND P5, PT, R7.reuse, R9, PT ;  /* 0x000000090700720c */ /* 0x040fe20003fa4070 */
[----:B------:R-:W-:Y:S01]  /*9e40*/  @!P6 IMAD.IADD R12, R12, 0x1, -R7 ;  /* 0x000000010c0ce824 */ /* 0x000fe200078e0a07 */
[----:B------:R-:W-:Y:S01]  /*9e50*/  IADD3 R4, R28, 0x141, RZ ;  /* 0x000001411c047810 */ /* 0x000fe20007ffe0ff */
[----:B------:R-:W-:Y:S01]  /*9e60*/  IMAD.MOV.U32 R15, RZ, RZ, R5 ;  /* 0x000000ffff0f7224 */ /* 0x000fe200078e0005 */
[----:B------:R-:W-:Y:S01]  /*9e70*/  ISETP.GT.U32.AND P6, PT, R7, R6, PT ;  /* 0x000000060700720c */ /* 0x000fe20003fc4070 */
[----:B------:R-:W-:Y:S01]  /*9e80*/  @!P4 IMAD.IADD R3, R3, 0x1, -R7 ;  /* 0x000000010303c824 */ /* 0x000fe200078e0a07 */
[----:B------:R-:W-:Y:S01]  /*9e90*/  ISETP.GE.AND P4, PT, R11, RZ, PT ;  /* 0x000000ff0b00720c */ /* 0x000fe20003f86270 */
[----:B------:R-:W-:-:S04]  /*9ea0*/  IMAD.HI.U32 R5, R27, R14, RZ ;  /* 0x0000000e1b057227 */ /* 0x000fc800078e00ff */
[----:B------:R-:W-:Y:S01]  /*9eb0*/  @!P2 IMAD.MOV R15, RZ, RZ, -R15 ;  /* 0x000000ffff0fa224 */ /* 0x000fe200078e0a0f */
[----:B------:R-:W-:Y:S01]  /*9ec0*/  ISETP.GE.AND P2, PT, R8, RZ, PT ;  /* 0x000000ff0800720c */ /* 0x000fe20003f46270 */
[----:B------:R-:W-:Y:S01]  /*9ed0*/  IMAD.MOV.U32 R8, RZ, RZ, R3 ;  /* 0x000000ffff087224 */ /* 0x000fe200078e0003 */
[----:B------:R-:W-:Y:S01]  /*9ee0*/  IADD3 R3, R28, 0x13f, RZ ;  /* 0x0000013f1c037810 */ /* 0x000fe20007ffe0ff */
[----:B------:R-:W-:Y:S01]  /*9ef0*/  @!P1 IMAD.IADD R10, R10, 0x1, -R7 ;  /* 0x000000010a0a9824 */ /* 0x000fe200078e0a07 */
[----:B------:R-:W-:Y:S01]  /*9f00*/  ISETP.GT.U32.AND P1, PT, R7, R12, PT ;  /* 0x0000000c0700720c */ /* 0x000fe20003f24070 */
[----:B------:R-:W-:Y:S01]  /*9f10*/  IMAD.MOV R5, RZ, RZ, -R5 ;  /* 0x000000ffff057224 */ /* 0x000fe200078e0a05 */
[----:B------:R0:W-:Y:S01]  /*9f20*/  STL [R1+0x50c], R15 ;  /* 0x00050c0f01007387 */ /* 0x0001e20000100800 */
[--C-:B------:R-:W-:Y:S01]  /*9f30*/  @!P5 IMAD.IADD R9, R9, 0x1, -R7.reuse ;  /* 0x000000010909d824 */ /* 0x100fe200078e0a07 */
[----:B------:R-:W-:Y:S01]  /*9f40*/  ISETP.GE.AND P5, PT, R0, RZ, PT ;  /* 0x000000ff0000720c */ /* 0x000fe20003fa6270 */
[----:B------:R-:W-:Y:S01]  /*9f50*/  @!P0 IMAD.MOV R8, RZ, RZ, -R8 ;  /* 0x000000ffff088224 */ /* 0x000fe200078e0a08 */
[C---:B------:R-:W-:Y:S01]  /*9f60*/  ISETP.GT.U32.AND P0, PT, R7.reuse, R10, PT ;  /* 0x0000000a0700720c */ /* 0x040fe20003f04070 */
[----:B------:R-:W-:Y:S01]  /*9f70*/  IMAD R0, R7, R5, R14 ;  /* 0x0000000507007224 */ /* 0x000fe200078e020e */
[----:B------:R-:W-:Y:S01]  /*9f80*/  IABS R14, R4 ;  /* 0x00000004000e7213 */ /* 0x000fe20000000000 */
[----:B------:R-:W-:Y:S01]  /*9f90*/  @!P6 IMAD.IADD R6, R6, 0x1, -R7 ;  /* 0x000000010606e824 */ /* 0x000fe200078e0a07 */
[----:B------:R-:W-:Y:S01]  /*9fa0*/  IADD3 R5, R28, 0x140, RZ ;  /* 0x000001401c057810 */ /* 0x000fe20007ffe0ff */
[----:B------:R1:W-:Y:S01]  /*9fb0*/  STL [R1+0x508], R13 ;  /* 0x0005080d01007387 */ /* 0x0003e20000100800 */
[----:B------:R-:W-:Y:S01]  /*9fc0*/  IABS R11, R3 ;  /* 0x00000003000b7213 */ /* 0x000fe20000000000 */
[----:B------:R-:W-:Y:S01]  /*9fd0*/  IMAD.HI.U32 R16, R27, R14, RZ ;  /* 0x0000000e1b107227 */ /* 0x000fe200078e00ff */
[----:B------:R-:W-:Y:S01]  /*9fe0*/  ISETP.GT.U32.AND P6, PT, R7, R6, PT ;  /* 0x000000060700720c */ /* 0x000fe20003fc4070 */
[----:B------:R2:W-:Y:S01]  /*9ff0*/  STL [R1+0x504], R8 ;  /* 0x0005040801007387 */ /* 0x0005e20000100800 */
[----:B0-----:R-:W-:Y:S01]  /*a000*/  IABS R15, R5 ;  /* 0x00000005000f7213 */ /* 0x001fe20000000000 */
[----:B------:R-:W-:-:S02]  /*a010*/  IMAD.MOV R16, RZ, RZ, -R16 ;  /* 0x000000ffff107224 */ /* 0x000fc400078e0a10 */
[--C-:B------:R-:W-:Y:S01]  /*a020*/  @!P0 IMAD.IADD R10, R10, 0x1, -R7.reuse ;  /* 0x000000010a0a8824 */ /* 0x100fe200078e0a07 */
[----:B------:R-:W-:Y:S01]  /*a030*/  ISETP.GE.AND P0, PT, R2, RZ, PT ;  /* 0x000000ff0200720c */ /* 0x000fe20003f06270 */
[----:B------:R-:W-:Y:S01]  /*a040*/  @!P1 IMAD.IADD R12, R12, 0x1, -R7 ;  /* 0x000000010c0c9824 */ /* 0x000fe200078e0a07 */
[C---:B------:R-:W-:Y:S01]  /*a050*/  ISETP.GT.U32.AND P1, PT, R7.reuse, R0, PT ;  /* 0x000000000700720c */ /* 0x040fe20003f24070 */
[----:B------:R-:W-:Y:S01]  /*a060*/  IMAD R2, R7, R16, R14 ;  /* 0x0000001007027224 */ /* 0x000fe200078e020e */
[----:B-1----:R-:W-:Y:S01]  /*a070*/  IADD3 R13, R28, 0x13e, RZ ;  /* 0x0000013e1c0d7810 */ /* 0x002fe20007ffe0ff */
[----:B------:R-:W-:-:S03]  /*a080*/  IMAD.HI.U32 R14, R27, R15, RZ ;  /* 0x0000000f1b0e7227 */ /* 0x000fc600078e00ff */
[----:B--2---:R-:W-:Y:S01]  /*a090*/  IABS R8, R13 ;  /* 0x0000000d00087213 */ /* 0x004fe20000000000 */
[----:B------:R-:W-:Y:S01]  /*a0a0*/  @!P6 IMAD.IADD R6, R6, 0x1, -R7 ;  /* 0x000000010606e824 */ /* 0x000fe200078e0a07 */
[----:B------:R-:W-:Y:S01]  /*a0b0*/  ISETP.GT.U32.AND P6, PT, R7, R2, PT ;  /* 0x000000020700720c */ /* 0x000fe20003fc4070 */
[----:B------:R-:W-:-:S04]  /*a0c0*/  IMAD.HI.U32 R17, R27, R11, RZ ;  /* 0x0000000b1b117227 */ /* 0x000fc800078e00ff */
[----:B------:R-:W-:Y:S02]  /*a0d0*/  IMAD.MOV R14, RZ, RZ, -R14 ;  /* 0x000000ffff0e7224 */ /* 0x000fe400078e0a0e */
[----:B------:R-:W-:Y:S01]  /*a0e0*/  @!P1 IMAD.IADD R0, R0, 0x1, -R7 ;  /* 0x0000000100009824 */ /* 0x000fe200078e0a07 */
[----:B------:R-:W-:Y:S01]  /*a0f0*/  ISETP.GE.AND P1, PT, R4, RZ, PT ;  /* 0x000000ff0400720c */ /* 0x000fe20003f26270 */
[----:B------:R-:W-:Y:S01]  /*a100*/  IMAD.MOV R17, RZ, RZ, -R17 ;  /* 0x000000ffff117224 */ /* 0x000fe200078e0a11 */
[C---:B------:R-:W-:Y:S01]  /*a110*/  IADD3 R4, R28.reuse, 0x13d, RZ ;  /* 0x0000013d1c047810 */ /* 0x040fe20007ffe0ff */
[C---:B------:R-:W-:Y:S01]  /*a120*/  IMAD R14, R7.reuse, R14, R15 ;  /* 0x0000000e070e7224 */ /* 0x040fe200078e020f */
[----:B------:R-:W-:Y:S01]  /*a130*/  IADD3 R15, R28, 0x13c, RZ ;  /* 0x0000013c1c0f7810 */ /* 0x000fe20007ffe0ff */
[----:B------:R-:W-:Y:S02]  /*a140*/  IMAD.MOV.U32 R18, RZ, RZ, R12 ;  /* 0x000000ffff127224 */ /* 0x000fe400078e000c */
[----:B------:R-:W-:Y:S01]  /*a150*/  @!P6 IMAD.IADD R2, R2, 0x1, -R7 ;  /* 0x000000010202e824 */ /* 0x000fe200078e0a07 */
[----:B------:R-:W-:Y:S01]  /*a160*/  ISETP.GT.U32.AND P6, PT, R7, R0, PT ;  /* 0x000000000700720c */ /* 0x000fe20003fc4070 */
[----:B------:R-:W-:Y:S01]  /*a170*/  IMAD.HI.U32 R16, R27, R8, RZ ;  /* 0x000000081b107227 */ /* 0x000fe200078e00ff */
[----:B------:R-:W-:-:S03]  /*a180*/  IABS R12, R15 ;  /* 0x0000000f000c7213 */ /* 0x000fc60000000000 */
[C---:B------:R-:W-:Y:S02]  /*a190*/  IMAD R11, R7.reuse, R17, R11 ;  /* 0x00000011070b7224 */ /* 0x040fe400078e020b */
[----:B------:R-:W-:Y:S01]  /*a1a0*/  IMAD.MOV.U32 R19, RZ, RZ, R9 ;  /* 0x000000ffff137224 */ /* 0x000fe200078e0009 */
[----:B------:R-:W-:Y:S01]  /*a1b0*/  IABS R9, R4 ;  /* 0x0000000400097213 */ /* 0x000fe20000000000 */
[----:B------:R-:W-:Y:S01]  /*a1c0*/  @!P2 IMAD.MOV R18, RZ, RZ, -R18 ;  /* 0x000000ffff12a224 */ /* 0x000fe200078e0a12 */
[C---:B------:R-:W-:Y:S01]  /*a1d0*/  ISETP.GT.U32.AND P2, PT, R7.reuse, R14, PT ;  /* 0x0000000e0700720c */ /* 0x040fe20003f44070 */
[----:B------:R-:W-:Y:S02]  /*a1e0*/  IMAD.MOV R16, RZ, RZ, -R16 ;  /* 0x000000ffff107224 */ /* 0x000fe400078e0a10 */
[----:B------:R-:W-:Y:S01]  /*a1f0*/  @!P3 IMAD.MOV R19, RZ, RZ, -R19 ;  /* 0x000000ffff13b224 */ /* 0x000fe200078e0a13 */
[C---:B------:R-:W-:Y:S01]  /*a200*/  ISETP.GT.U32.AND P3, PT, R7.reuse, R2, PT ;  /* 0x000000020700720c */ /* 0x040fe20003f64070 */
[----:B------:R-:W-:Y:S01]  /*a210*/  @!P4 IMAD.MOV R10, RZ, RZ, -R10 ;  /* 0x000000ffff0ac224 */ /* 0x000fe200078e0a0a */
[C---:B------:R-:W-:Y:S01]  /*a220*/  ISETP.GT.U32.AND P4, PT, R7.reuse, R11, PT ;  /* 0x0000000b0700720c */ /* 0x040fe20003f84070 */
[----:B------:R-:W-:Y:S01]  /*a230*/  IMAD R8, R7, R16, R8 ;  /* 0x0000001007087224 */ /* 0x000fe200078e0208 */
[----:B------:R-:W-:Y:S01]  /*a240*/  STL [R1+0x500], R19 ;  /* 0x0005001301007387 */ /* 0x000fe20000100800 */
[----:B------:R-:W-:-:S02]  /*a250*/  IMAD.MOV.U32 R16, RZ, RZ, R6 ;  /* 0x000000ffff107224 */ /* 0x000fc400078e0006 */
[----:B------:R-:W-:Y:S01]  /*a260*/  IMAD.HI.U32 R6, R27, R9, RZ ;  /* 0x000000091b067227 */ /* 0x000fe200078e00ff */
[----:B------:R-:W-:Y:S03]  /*a270*/  STL [R1+0x4fc], R18 ;  /* 0x0004fc1201007387 */ /* 0x000fe60000100800 */
[--C-:B------:R-:W-:Y:S01]  /*a280*/  @!P6 IMAD.IADD R0, R0, 0x1, -R7.reuse ;  /* 0x000000010000e824 */ /* 0x100fe200078e0a07 */
[----:B------:R-:W-:Y:S01]  /*a290*/  ISETP.GT.U32.AND P6, PT, R7, R8, PT ;  /* 0x000000080700720c */ /* 0x000fe20003fc4070 */
[----:B------:R-:W-:Y:S01]  /*a2a0*/  IMAD.MOV R6, RZ, RZ, -R6 ;  /* 0x000000ffff067224 */ /* 0x000fe200078e0a06 */
[----:B------:R0:W-:Y:S01]  /*a2b0*/  STL [R1+0x4f8], R10 ;  /* 0x0004f80a01007387 */ /* 0x0001e20000100800 */
[--C-:B------:R-:W-:Y:S01]  /*a2c0*/  @!P2 IMAD.IADD R14, R14, 0x1, -R7.reuse ;  /* 0x000000010e0ea824 */ /* 0x100fe200078e0a07 */
[----:B------:R-:W-:Y:S01]  /*a2d0*/  ISETP.GE.AND P2, PT, R13, RZ, PT ;  /* 0x000000ff0d00720c */ /* 0x000fe20003f46270 */
[----:B------:R-:W-:Y:S01]  /*a2e0*/  @!P3 IMAD.IADD R2, R2, 0x1, -R7 ;  /* 0x000000010202b824 */ /* 0x000fe200078e0a07 */
[----:B------:R-:W-:Y:S01]  /*a2f0*/  ISETP.GE.AND P3, PT, R3, RZ, PT ;  /* 0x000000ff0300720c */ /* 0x000fe20003f66270 */
[----:B------:R-:W-:Y:S01]  /*a300*/  IMAD R6, R7, R6, R9 ;  /* 0x0000000607067224 */ /* 0x000fe200078e0209 */
[----:B------:R-:W-:Y:S01]  /*a310*/  IADD3 R9, R28, 0x139, RZ ;  /* 0x000001391c097810 */ /* 0x000fe20007ffe0ff */
[----:B------:R-:W-:Y:S01]  /*a320*/  @!P4 IMAD.IADD R11, R11, 0x1, -R7 ;  /* 0x000000010b0bc824 */ /* 0x000fe200078e0a07 */
[----:B------:R-:W-:Y:S01]  /*a330*/  ISETP.GT.U32.AND P4, PT, R7, R14, PT ;  /* 0x0000000e0700720c */ /* 0x000fe20003f84070 */
[----:B------:R-:W-:Y:S01]  /*a340*/  @!P5 IMAD.MOV R16, RZ, RZ, -R16 ;  /* 0x000000ffff10d224 */ /* 0x000fe200078e0a10 */
[----:B------:R-:W-:Y:S01]  /*a350*/  ISETP.GE.AND P5, PT, R5, RZ, PT ;  /* 0x000000ff0500720c */ /* 0x000fe20003fa6270 */
[----:B------:R-:W-:-:S02]  /*a360*/  IMAD.MOV.U32 R5, RZ, RZ, R12 ;  /* 0x000000ffff057224 */ /* 0x000fc400078e000c */
[----:B------:R-:W-:Y:S01]  /*a370*/  @!P1 IMAD.MOV R2, RZ, RZ, -R2 ;  /* 0x000000ffff029224 */ /* 0x000fe200078e0a02 */
[----:B------:R-:W-:Y:S01]  /*a380*/  ISETP.GT.U32.AND P1, PT, R7, R6, PT ;  /* 0x000000060700720c */ /* 0x000fe20003f24070 */
[----:B------:R-:W-:Y:S01]  /*a390*/  IMAD.HI.U32 R3, R27, R5, RZ ;  /* 0x000000051b037227 */ /* 0x000fe200078e00ff */
[----:B------:R1:W-:Y:S03]  /*a3a0*/  STL [R1+0x4f4], R16 ;  /* 0x0004f41001007387 */ /* 0x0003e60000100800 */
[----:B------:R-:W-:Y:S01]  /*a3b0*/  @!P6 IMAD.IADD R8, R8, 0x1, -R7 ;  /* 0x000000010808e824 */ /* 0x000fe200078e0a07 */
[----:B------:R-:W-:Y:S01]  /*a3c0*/  ISETP.GT.U32.AND P6, PT, R7, R11, PT ;  /* 0x0000000b0700720c */ /* 0x000fe20003fc4070 */
[----:B0-----:R-:W-:Y:S02]  /*a3d0*/  IMAD.MOV.U32 R10, RZ, RZ, R0 ;  /* 0x000000ffff0a7224 */ /* 0x001fe400078e0000 */
[----:B------:R-:W-:-:S02]  /*a3e0*/  IMAD.MOV R3, RZ, RZ, -R3 ;  /* 0x000000ffff037224 */ /* 0x000fc400078e0a03 */
[----:B------:R-:W-:Y:S01]  /*a3f0*/  @!P0 IMAD.MOV R10, RZ, RZ, -R10 ;  /* 0x000000ffff0a8224 */ /* 0x000fe200078e0a0a */
[C---:B------:R-:W-:Y:S01]  /*a400*/  ISETP.GT.U32.AND P0, PT, R7.reuse, R8, PT ;  /* 0x000000080700720c */ /* 0x040fe20003f04070 */
[----:B------:R-:W-:Y:S01]  /*a410*/  @!P4 IMAD.IADD R14, R14, 0x1, -R7 ;  /* 0x000000010e0ec824 */ /* 0x000fe200078e0a07 */
[----:B------:R-:W-:Y:S01]  /*a420*/  ISETP.GE.AND P4, PT, R4, RZ, PT ;  /* 0x000000ff0400720c */ /* 0x000fe20003f86270 */
[----:B------:R-:W-:Y:S01]  /*a430*/  IMAD R0, R7, R3, R5 ;  /* 0x0000000307007224 */ /* 0x000fe200078e0205 */
[----:B------:R-:W-:Y:S01]  /*a440*/  IADD3 R5, R28, 0x13a, RZ ;  /* 0x0000013a1c057810 */ /* 0x000fe20007ffe0ff */
[----:B------:R0:W-:Y:S01]  /*a450*/  STL [R1+0x4f0], R10 ;  /* 0x0004f00a01007387 */ /* 0x0001e20000100800 */
[--C-:B------:R-:W-:Y:S01]  /*a460*/  @!P1 IMAD.IADD R6, R6, 0x1, -R7.reuse ;  /* 0x0000000106069824 */ /* 0x100fe200078e0a07 */
[----:B------:R-:W-:Y:S01]  /*a470*/  IABS R4, R9 ;  /* 0x0000000900047213 */ /* 0x000fe20000000000 */
[----:B-1----:R-:W-:Y:S01]  /*a480*/  IMAD.MOV.U32 R16, RZ, RZ, R14 ;  /* 0x000000ffff107224 */ /* 0x002fe200078e000e */
[----:B------:R1:W-:Y:S01]  /*a490*/  STL [R1+0x4ec], R2 ;  /* 0x0004ec0201007387 */ /* 0x0003e20000100800 */
[--C-:B------:R-:W-:Y:S01]  /*a4a0*/  @!P6 IMAD.IADD R11, R11, 0x1, -R7.reuse ;  /* 0x000000010b0be824 */ /* 0x100fe200078e0a07 */
[C---:B------:R-:W-:Y:S01]  /*a4b0*/  ISETP.GT.U32.AND P6, PT, R7.reuse, R0, PT ;  /* 0x000000000700720c */ /* 0x040fe20003fc4070 */
[----:B------:R-:W-:Y:S01]  /*a4c0*/  @!P5 IMAD.MOV R16, RZ, RZ, -R16 ;  /* 0x000000ffff10d224 */ /* 0x000fe200078e0a10 */
[----:B------:R-:W-:Y:S01]  /*a4d0*/  ISETP.GT.U32.AND P5, PT, R7, R6, PT ;  /* 0x000000060700720c */ /* 0x000fe20003fa4070 */
[----:B------:R-:W-:Y:S01]  /*a4e0*/  @!P0 IMAD.IADD R8, R8, 0x1, -R7 ;  /* 0x0000000108088824 */ /* 0x000fe200078e0a07 */
[----:B0-----:R-:W-:Y:S01]  /*a4f0*/  IADD3 R10, R28, 0x13b, RZ ;  /* 0x0000013b1c0a7810 */ /* 0x001fe20007ffe0ff */
[----:B------:R-:W-:Y:S01]  /*a500*/  @!P3 IMAD.MOV R11, RZ, RZ, -R11 ;  /* 0x000000ffff0bb224 */ /* 0x000fe200078e0a0b */
[----:B------:R-:W-:Y:S01]  /*a510*/  STL [R1+0x4e8], R16 ;  /* 0x0004e81001007387 */ /* 0x000fe20000100800 */
[----:B------:R-:W-:-:S02]  /*a520*/  ISETP.GE.AND P0, PT, R15, RZ, PT ;  /* 0x000000ff0f00720c */ /* 0x000fc40003f06270 */
[----:B-1----:R-:W-:Y:S01]  /*a530*/  IABS R2, R5 ;  /* 0x0000000500027213 */ /* 0x002fe20000000000 */
[----:B------:R-:W-:Y:S01]  /*a540*/  STL [R1+0x4c8], R11 ;  /* 0x0004c80b01007387 */ /* 0x000fe20000100800 */
[----:B------:R-:W-:Y:S02]  /*a550*/  IABS R3, R10 ;  /* 0x0000000a00037213 */ /* 0x000fe40000000000 */
[----:B------:R-:W-:Y:S01]  /*a560*/  ISETP.GE.AND P1, PT, R10, RZ, PT ;  /* 0x000000ff0a00720c */ /* 0x000fe20003f26270 */
[----:B------:R-:W-:Y:S01]  /*a570*/  IMAD.HI.U32 R12, R27, R2, RZ ;  /* 0x000000021b0c7227 */ /* 0x000fe200078e00ff */
[----:B------:R-:W-:-:S03]  /*a580*/  IADD3 R14, R28, 0x133, RZ ;  /* 0x000001331c0e7810 */ /* 0x000fc60007ffe0ff */
[----:B------:R-:W-:Y:S02]  /*a590*/  IMAD.MOV R10, RZ, RZ, -R12 ;  /* 0x000000ffff0a7224 */ /* 0x000fe400078e0a0c */
[----:B------:R-:W-:Y:S02]  /*a5a0*/  IMAD.MOV.U32 R12, RZ, RZ, R8 ;  /* 0x000000ffff0c7224 */ /* 0x000fe400078e0008 */
[----:B------:R-:W-:-:S04]  /*a5b0*/  IMAD.HI.U32 R13, R27, R3, RZ ;  /* 0x000000031b0d7227 */ /* 0x000fc800078e00ff */
[----:B------:R-:W-:-:S04]  /*a5c0*/  IMAD.HI.U32 R8, R27, R4, RZ ;  /* 0x000000041b087227 */ /* 0x000fc800078e00ff */
[----:B------:R-:W-:Y:S01]  /*a5d0*/  @!P2 IMAD.MOV R12, RZ, RZ, -R12 ;  /* 0x000000ffff0ca224 */ /* 0x000fe200078e0a0c */
[----:B------:R-:W-:Y:S01]  /*a5e0*/  ISETP.GE.AND P2, PT, R5, RZ, PT ;  /* 0x000000ff0500720c */ /* 0x000fe20003f46270 */
[----:B------:R-:W-:Y:S02]  /*a5f0*/  @!P6 IMAD.IADD R0, R0, 0x1, -R7 ;  /* 0x000000010000e824 */ /* 0x000fe400078e0a07 */
[----:B------:R-:W-:Y:S01]  /*a600*/  IMAD.MOV R13, RZ, RZ, -R13 ;  /* 0x000000ffff0d7224 */ /* 0x000fe200078e0a0d */
[----:B------:R0:W-:Y:S01]  /*a610*/  STL [R1+0x4cc], R12 ;  /* 0x0004cc0c01007387 */ /* 0x0001e20000100800 */
[----:B------:R-:W-:Y:S01]  /*a620*/  IMAD.MOV R5, RZ, RZ, -R8 ;  /* 0x000000ffff057224 */ /* 0x000fe200078e0a08 */
[C---:B------:R-:W-:Y:S01]  /*a630*/  ISETP.GT.U32.AND P6, PT, R7.reuse, R0, PT ;  /* 0x000000000700720c */ /* 0x040fe20003fc4070 */
[----:B------:R-:W-:Y:S01]  /*a640*/  @!P5 IMAD.IADD R6, R6, 0x1, -R7 ;  /* 0x000000010606d824 */ /* 0x000fe200078e0a07 */
[----:B------:R-:W-:Y:S01]  /*a650*/  IADD3 R8, R28, 0x136, RZ ;  /* 0x000001361c087810 */ /* 0x000fe20007ffe0ff */
[----:B------:R-:W-:-:S02]  /*a660*/  IMAD R3, R7, R13, R3 ;  /* 0x0000000d07037224 */ /* 0x000fc400078e0203 */
[C---:B------:R-:W-:Y:S01]  /*a670*/  IMAD R5, R7.reuse, R5, R4 ;  /* 0x0000000507057224 */ /* 0x040fe200078e0204 */
[----:B------:R-:W-:Y:S01]  /*a680*/  IABS R4, R8 ;  /* 0x0000000800047213 */ /* 0x000fe20000000000 */
[C---:B------:R-:W-:Y:S01]  /*a690*/  IMAD R2, R7.reuse, R10, R2 ;  /* 0x0000000a07027224 */ /* 0x040fe200078e0202 */
[C---:B------:R-:W-:Y:S01]  /*a6a0*/  ISETP.GT.U32.AND P3, PT, R7.reuse, R3, PT ;  /* 0x000000030700720c */ /* 0x040fe20003f64070 */
[----:B0-----:R-:W-:Y:S01]  /*a6b0*/  IMAD.MOV.U32 R12, RZ, RZ, R6 ;  /* 0x000000ffff0c7224 */ /* 0x001fe200078e0006 */
[----:B------:R-:W-:Y:S02]  /*a6c0*/  IADD3 R10, R28, 0x138, RZ ;  /* 0x000001381c0a7810 */ /* 0x000fe40007ffe0ff */
[C---:B------:R-:W-:Y:S01]  /*a6d0*/  ISETP.GT.U32.AND P5, PT, R7.reuse, R2, PT ;  /* 0x000000020700720c */ /* 0x040fe20003fa4070 */
[----:B------:R-:W-:Y:S01]  /*a6e0*/  @!P4 IMAD.MOV R12, RZ, RZ, -R12 ;  /* 0x000000ffff0cc224 */ /* 0x000fe200078e0a0c */
[----:B------:R-:W-:Y:S01]  /*a6f0*/  ISETP.GT.U32.AND P4, PT, R7, R5, PT ;  /* 0x000000050700720c */ /* 0x000fe20003f84070 */
[----:B------:R-:W-:Y:S01]  /*a700*/  @!P6 IMAD.IADD R0, R0, 0x1, -R7 ;  /* 0x000000010000e824 */ /* 0x000fe200078e0a07 */
[----:B------:R-:W-:-:S02]  /*a710*/  ISETP.GE.AND P6, PT, R9, RZ, PT ;  /* 0x000000ff0900720c */ /* 0x000fc40003fc6270 */
[----:B------:R-:W-:Y:S01]  /*a720*/  IADD3 R9, R28, 0x137, RZ ;  /* 0x000001371c097810 */ /* 0x000fe20007ffe0ff */
[----:B------:R-:W-:Y:S01]  /*a730*/  IMAD.MOV.U32 R11, RZ, RZ, R0 ;  /* 0x000000ffff0b7224 */ /* 0x000fe200078e0000 */
[----:B------:R-:W-:Y:S01]  /*a740*/  IABS R17, R10 ;  /* 0x0000000a00117213 */ /* 0x000fe20000000000 */
[----:B------:R-:W-:Y:S01]  /*a750*/  @!P3 IMAD.IADD R3, R3, 0x1, -R7 ;  /* 0x000000010303b824 */ /* 0x000fe200078e0a07 */
[----:B------:R-:W-:Y:S01]  /*a760*/  IABS R18, R9 ;  /* 0x0000000900127213 */ /* 0x000fe20000000000 */
[----:B------:R-:W-:Y:S01]  /*a770*/  @!P0 IMAD.MOV R11, RZ, RZ, -R11 ;  /* 0x000000ffff0b8224 */ /* 0x000fe200078e0a0b */
[----:B------:R-:W-:Y:S01]  /*a780*/  ISETP.GE.AND P0, PT, R10, RZ, PT ;  /* 0x000000ff0a00720c */ /* 0x000fe20003f06270 */
[--C-:B------:R-:W-:Y:S01]  /*a790*/  @!P5 IMAD.IADD R2, R2, 0x1, -R7.reuse ;  /* 0x000000010202d824 */ /* 0x100fe200078e0a07 */
[----:B------:R-:W-:Y:S01]  /*a7a0*/  ISETP.GT.U32.AND P3, PT, R7, R3, PT ;  /* 0x000000030700720c */ /* 0x000fe20003f64070 */
[----:B------:R-:W-:Y:S01]  /*a7b0*/  @!P4 IMAD.IADD R5, R5, 0x1, -R7 ;  /* 0x000000010505c824 */ /* 0x000fe200078e0a07 */
[----:B------:R0:W-:Y:S01]  /*a7c0*/  STL [R1+0x4d4], R12 ;  /* 0x0004d40c01007387 */ /* 0x0001e20000100800 */
[----:B------:R-:W-:Y:S01]  /*a7d0*/  IMAD.HI.U32 R6, R27, R18, RZ ;  /* 0x000000121b067227 */ /* 0x000fe200078e00ff */
[----:B------:R-:W-:-:S02]  /*a7e0*/  ISETP.GT.U32.AND P5, PT, R7, R2, PT ;  /* 0x000000020700720c */ /* 0x000fc40003fa4070 */
[----:B------:R-:W-:Y:S01]  /*a7f0*/  ISETP.GT.U32.AND P4, PT, R7, R5, PT ;  /* 0x000000050700720c */ /* 0x000fe20003f84070 */
[----:B------:R-:W-:Y:S01]  /*a800*/  IMAD.MOV R6, RZ, RZ, -R6 ;  /* 0x000000ffff067224 */ /* 0x000fe200078e0a06 */
[----:B------:R1:W-:Y:S01]  /*a810*/  STL [R1+0x4dc], R11 ;  /* 0x0004dc0b01007387 */ /* 0x0003e20000100800 */
[----:B------:R-:W-:Y:S01]  /*a820*/  IMAD.HI.U32 R10, R27, R17, RZ ;  /* 0x000000111b0a7227 */ /* 0x000fe200078e00ff */
[----:B0-----:R-:W-:-:S03]  /*a830*/  IADD3 R12, R28, 0x135, RZ ;  /* 0x000001351c0c7810 */ /* 0x001fc60007ffe0ff */
[----:B------:R-:W-:Y:S02]  /*a840*/  IMAD R18, R7, R6, R18 ;  /* 0x0000000607127224 */ /* 0x000fe400078e0212 */
[--C-:B------:R-:W-:Y:S01]  /*a850*/  @!P3 IMAD.IADD R3, R3, 0x1, -R7.reuse ;  /* 0x000000010303b824 */ /* 0x100fe200078e0a07 */
[----:B------:R-:W-:Y:S01]  /*a860*/  ISETP.GE.AND P3, PT, R9, RZ, PT ;  /* 0x000000ff0900720c */ /* 0x000fe20003f66270 */
[----:B------:R-:W-:Y:S01]  /*a870*/  IMAD.MOV R9, RZ, RZ, -R10 ;  /* 0x000000ffff097224 */ /* 0x000fe200078e0a0a */
[----:B------:R-:W-:Y:S01]  /*a880*/  IABS R10, R14 ;  /* 0x0000000e000a7213 */ /* 0x000fe20000000000 */
[--C-:B------:R-:W-:Y:S01]  /*a890*/  @!P4 IMAD.IADD R5, R5, 0x1, -R7.reuse ;  /* 0x000000010505c824 */ /* 0x100fe200078e0a07 */
[----:B------:R-:W-:Y:S01]  /*a8a0*/  ISETP.GT.U32.AND P4, PT, R7, R18, PT ;  /* 0x000000120700720c */ /* 0x000fe20003f84070 */
[----:B------:R-:W-:Y:S01]  /*a8b0*/  @!P5 IMAD.IADD R2, R2, 0x1, -R7 ;  /* 0x000000010202d824 */ /* 0x000fe200078e0a07 */
[----:B------:R-:W-:Y:S01]  /*a8c0*/  ISETP.GE.AND P5, PT, R8, RZ, PT ;  /* 0x000000ff0800720c */ /* 0x000fe20003fa6270 */
[----:B------:R-:W-:Y:S01]  /*a8d0*/  IMAD.HI.U32 R0, R27, R4, RZ ;  /* 0x000000041b007227 */ /* 0x000fe200078e00ff */
[----:B------:R-:W-:-:S03]  /*a8e0*/  IADD3 R8, R28, 0x134, RZ ;  /* 0x000001341c087810 */ /* 0x000fc60007ffe0ff */
[C---:B------:R-:W-:Y:S02]  /*a8f0*/  IMAD R17, R7.reuse, R9, R17 ;  /* 0x0000000907117224 */ /* 0x040fe400078e0211 */
[----:B------:R-:W-:Y:S01]  /*a900*/  IMAD.MOV.U32 R13, RZ, RZ, R3 ;  /* 0x000000ffff0d7224 */ /* 0x000fe200078e0003 */
[----:B------:R-:W-:Y:S01]  /*a910*/  IADD3 R3, R28, 0x132, RZ ;  /* 0x000001321c037810 */ /* 0x000fe20007ffe0ff */
[----:B-1----:R-:W-:Y:S01]  /*a920*/  IMAD.MOV.U32 R11, RZ, RZ, R2 ;  /* 0x000000ffff0b7224 */ /* 0x002fe200078e0002 */
[----:B------:R-:W-:Y:S01]  /*a930*/  IABS R2, R8 ;  /* 0x0000000800027213 */ /* 0x000fe20000000000 */
[----:B------:R-:W-:Y:S02]  /*a940*/  IMAD.MOV R0, RZ, RZ, -R0 ;  /* 0x000000ffff007224 */ /* 0x000fe400078e0a00 */
[----:B------:R-:W-:Y:S01]  /*a950*/  @!P1 IMAD.MOV R13, RZ, RZ, -R13 ;  /* 0x000000ffff0d9224 */ /* 0x000fe200078e0a0d */
[C---:B------:R-:W-:Y:S01]  /*a960*/  ISETP.GT.U32.AND P1, PT, R7.reuse, R17, PT ;  /* 0x000000110700720c */ /* 0x040fe20003f24070 */
[----:B------:R-:W-:Y:S01]  /*a970*/  @!P2 IMAD.MOV R11, RZ, RZ, -R11 ;  /* 0x000000ffff0ba224 */ /* 0x000fe200078e0a0b */
[----:B------:R-:W-:Y:S01]  /*a980*/  ISETP.GE.AND P2, PT, R12, RZ, PT ;  /* 0x000000ff0c00720c */ /* 0x000fe20003f46270 */
[----:B------:R-:W-:Y:S01]  /*a990*/  IMAD R0, R7, R0, R4 ;  /* 0x0000000007007224 */ /* 0x000fe200078e0204 */
[----:B------:R-:W-:Y:S01]  /*a9a0*/  IABS R12, R12 ;  /* 0x0000000c000c7213 */ /* 0x000fe20000000000 */
[----:B------:R-:W-:Y:S01]  /*a9b0*/  @!P4 IMAD.IADD R18, R18, 0x1, -R7 ;  /* 0x000000011212c824 */ /* 0x000fe200078e0a07 */
[----:B------:R0:W-:Y:S01]  /*a9c0*/  STL [R1+0x4e0], R13 ;  /* 0x0004e00d01007387 */ /* 0x0001e20000100800 */
[----:B------:R-:W-:-:S02]  /*a9d0*/  IMAD.MOV.U32 R15, RZ, RZ, R5 ;  /* 0x000000ffff0f7224 */ /* 0x000fc400078e0005 */
[----:B------:R-:W-:Y:S01]  /*a9e0*/  IMAD.HI.U32 R9, R27, R12, RZ ;  /* 0x0000000c1b097227 */ /* 0x000fe200078e00ff */
[C---:B------:R-:W-:Y:S01]  /*a9f0*/  ISETP.GT.U32.AND P4, PT, R7.reuse, R18, PT ;  /* 0x000000120700720c */ /* 0x040fe20003f84070 */
[----:B------:R1:W-:Y:S02]  /*aa00*/  STL [R1+0x4e4], R11 ;  /* 0x0004e40b01007387 */ /* 0x0003e40000100800 */
[----:B------:R-:W-:Y:S01]  /*aa10*/  @!P6 IMAD.MOV R15, RZ, RZ, -R15 ;  /* 0x000000ffff0fe224 */ /* 0x000fe200078e0a0f */
[----:B------:R-:W-:Y:S01]  /*aa20*/  ISETP.GT.U32.AND P6, PT, R7, R0, PT ;  /* 0x000000000700720c */ /* 0x000fe20003fc4070 */
[----:B------:R-:W-:Y:S01]  /*aa30*/  IMAD.HI.U32 R6, R27, R2, RZ ;  /* 0x000000021b067227 */ /* 0x000fe200078e00ff */
[----:B0-----:R-:W-:Y:S02]  /*aa40*/  IABS R13, R3 ;  /* 0x00000003000d7213 */ /* 0x001fe40000000000 */
[----:B------:R0:W-:Y:S01]  /*aa50*/  STL [R1+0x4d8], R15 ;  /* 0x0004d80f01007387 */ /* 0x0001e20000100800 */
[----:B------:R-:W-:-:S02]  /*aa60*/  @!P1 IMAD.IADD R17, R17, 0x1, -R7 ;  /* 0x0000000111119824 */ /* 0x000fc400078e0a07 */
[----:B------:R-:W-:Y:S02]  /*aa70*/  IMAD.MOV R9, RZ, RZ, -R9 ;  /* 0x000000ffff097224 */ /* 0x000fe400078e0a09 */
[----:B------:R-:W-:Y:S01]  /*aa80*/  IMAD.MOV R6, RZ, RZ, -R6 ;  /* 0x000000ffff067224 */ /* 0x000fe200078e0a06 */
[C---:B------:R-:W-:Y:S01]  /*aa90*/  ISETP.GT.U32.AND P1, PT, R7.reuse, R17, PT ;  /* 0x000000110700720c */ /* 0x040fe20003f24070 */
        /* <DEDUP_REMOVED lines=8> */
[----:B-1----:R-:W-:Y:S01]  /*ab20*/  IMAD.HI.U32 R11, R27, R10, RZ ;  /* 0x0000000a1b0b7227 */ /* 0x002fe200078e00ff */
[----:B0-----:R-:W-:-:S03]  /*ab30*/  IABS R15, R9 ;  /* 0x00000009000f7213 */ /* 0x001fc60000000000 */
[----:B------:R-:W-:Y:S02]  /*ab40*/  IMAD.MOV R5, RZ, RZ, -R11 ;  /* 0x000000ffff057224 */ /* 0x000fe400078e0a0b */
[--C-:B------:R-:W-:Y:S01]  /*ab50*/  @!P1 IMAD.IADD R17, R17, 0x1, -R7.reuse ;  /* 0x0000000111119824 */ /* 0x100fe200078e0a07 */
[----:B------:R-:W-:Y:S01]  /*ab60*/  ISETP.GE.AND P1, PT, R8, RZ, PT ;  /* 0x000000ff0800720c */ /* 0x000fe20003f26270 */
[C---:B------:R-:W-:Y:S01]  /*ab70*/  IMAD R10, R7.reuse, R5, R10 ;  /* 0x00000005070a7224 */ /* 0x040fe200078e020a */
[----:B------:R-:W-:Y:S01]  /*ab80*/  IABS R5, R6 ;  /* 0x0000000600057213 */ /* 0x000fe20000000000 */
[----:B------:R-:W-:Y:S01]  /*ab90*/  @!P4 IMAD.IADD R12, R12, 0x1, -R7 ;  /* 0x000000010c0cc824 */ /* 0x000fe200078e0a07 */
[----:B------:R-:W-:Y:S01]  /*aba0*/  ISETP.GT.U32.AND P4, PT, R7, R0, PT ;  /* 0x000000000700720c */ /* 0x000fe20003f84070 */
[----:B------:R-:W-:Y:S01]  /*abb0*/  IMAD.MOV.U32 R20, RZ, RZ, R17 ;  /* 0x000000ffff147224 */ /* 0x000fe200078e0011 */
[----:B------:R-:W-:Y:S01]  /*abc0*/  IADD3 R8, R28, 0x12e, RZ ;  /* 0x0000012e1c087810 */ /* 0x000fe20007ffe0ff */
[----:B------:R-:W-:-:S02]  /*abd0*/  @!P6 IMAD.IADD R2, R2, 0x1, -R7 ;  /* 0x000000010202e824 */ /* 0x000fc400078e0a07 */
[----:B------:R-:W-:Y:S01]  /*abe0*/  IMAD.HI.U32 R4, R27, R13, RZ ;  /* 0x0000000d1b047227 */ /* 0x000fe200078e00ff */
[----:B------:R-:W-:Y:S02]  /*abf0*/  IABS R11, R8 ;  /* 0x00000008000b7213 */ /* 0x000fe40000000000 */
[C---:B------:R-:W-:Y:S01]  /*ac00*/  ISETP.GT.U32.AND P6, PT, R7.reuse, R2, PT ;  /* 0x000000020700720c */ /* 0x040fe20003fc4070 */
[----:B------:R-:W-:Y:S01]  /*ac10*/  @!P0 IMAD.MOV R20, RZ, RZ, -R20 ;  /* 0x000000ffff148224 */ /* 0x000fe200078e0a14 */
[----:B------:R-:W-:Y:S01]  /*ac20*/  ISETP.GT.U32.AND P0, PT, R7, R12, PT ;  /* 0x0000000c0700720c */ /* 0x000fe20003f04070 */
[----:B------:R-:W-:Y:S02]  /*ac30*/  IMAD.MOV R4, RZ, RZ, -R4 ;  /* 0x000000ffff047224 */ /* 0x000fe400078e0a04 */
[C---:B------:R-:W-:Y:S01]  /*ac40*/  IMAD.HI.U32 R19, R27.reuse, R5, RZ ;  /* 0x000000051b137227 */ /* 0x040fe200078e00ff */
[----:B------:R-:W-:Y:S03]  /*ac50*/  STL [R1+0x4c4], R20 ;  /* 0x0004c41401007387 */ /* 0x000fe60000100800 */
[----:B------:R-:W-:-:S04]  /*ac60*/  IMAD.HI.U32 R17, R27, R15, RZ ;  /* 0x0000000f1b117227 */ /* 0x000fc800078e00ff */
[C---:B------:R-:W-:Y:S01]  /*ac70*/  IMAD R13, R7.reuse, R4, R13 ;  /* 0x00000004070d7224 */ /* 0x040fe200078e020d */
[----:B------:R-:W-:Y:S01]  /*ac80*/  IADD3 R4, R28, 0x12f, RZ ;  /* 0x0000012f1c047810 */ /* 0x000fe20007ffe0ff */
[----:B------:R-:W-:Y:S02]  /*ac90*/  IMAD.MOV R19, RZ, RZ, -R19 ;  /* 0x000000ffff137224 */ /* 0x000fe400078e0a13 */
[----:B------:R-:W-:Y:S01]  /*aca0*/  IMAD.MOV R17, RZ, RZ, -R17 ;  /* 0x000000ffff117224 */ /* 0x000fe200078e0a11 */
[----:B------:R-:W-:Y:S01]  /*acb0*/  IABS R16, R4 ;  /* 0x0000000400107213 */ /* 0x000fe20000000000 */
[----:B------:R-:W-:Y:S01]  /*acc0*/  @!P4 IMAD.IADD R0, R0, 0x1, -R7 ;  /* 0x000000010000c824 */ /* 0x000fe200078e0a07 */
[C---:B------:R-:W-:Y:S01]  /*acd0*/  ISETP.GT.U32.AND P4, PT, R7.reuse, R13, PT ;  /* 0x0000000d0700720c */ /* 0x040fe20003f84070 */
[C---:B------:R-:W-:Y:S02]  /*ace0*/  IMAD R5, R7.reuse, R19, R5 ;  /* 0x0000001307057224 */ /* 0x040fe400078e0205 */
[----:B------:R-:W-:-:S02]  /*acf0*/  IMAD R15, R7, R17, R15 ;  /* 0x00000011070f7224 */ /* 0x000fc400078e020f */
[----:B------:R-:W-:Y:S01]  /*ad00*/  @!P3 IMAD.MOV R18, RZ, RZ, -R18 ;  /* 0x000000ffff12b224 */ /* 0x000fe200078e0a12 */
[C---:B------:R-:W-:Y:S01]  /*ad10*/  ISETP.GT.U32.AND P3, PT, R7.reuse, R10, PT ;  /* 0x0000000a0700720c */ /* 0x040fe20003f64070 */
[--C-:B------:R-:W-:Y:S01]  /*ad20*/  @!P0 IMAD.IADD R12, R12, 0x1, -R7.reuse ;  /* 0x000000010c0c8824 */ /* 0x100fe200078e0a07 */
[C---:B------:R-:W-:Y:S01]  /*ad30*/  ISETP.GT.U32.AND P0, PT, R7.reuse, R5, PT ;  /* 0x000000050700720c */ /* 0x040fe20003f04070 */
[--C-:B------:R-:W-:Y:S01]  /*ad40*/  @!P6 IMAD.IADD R2, R2, 0x1, -R7.reuse ;  /* 0x000000010202e824 */ /* 0x100fe200078e0a07 */
[----:B------:R-:W-:Y:S01]  /*ad50*/  ISETP.GT.U32.AND P6, PT, R7, R15, PT ;  /* 0x0000000f0700720c */ /* 0x000fe20003fc4070 */
[----:B------:R0:W-:Y:S01]  /*ad60*/  STL [R1+0x4c0], R18 ;  /* 0x0004c01201007387 */ /* 0x0001e20000100800 */
[----:B------:R-:W-:Y:S02]  /*ad70*/  IMAD.MOV.U32 R21, RZ, RZ, R0 ;  /* 0x000000ffff157224 */ /* 0x000fe400078e0000 */
[----:B------:R-:W-:Y:S01]  /*ad80*/  @!P4 IMAD.IADD R13, R13, 0x1, -R7 ;  /* 0x000000010d0dc824 */ /* 0x000fe200078e0a07 */
[----:B------:R-:W-:Y:S01]  /*ad90*/  ISETP.GE.AND P4, PT, R3, RZ, PT ;  /* 0x000000ff0300720c */ /* 0x000fe20003f86270 */
[----:B------:R-:W-:Y:S01]  /*ada0*/  IMAD.HI.U32 R19, R27, R11, RZ ;  /* 0x0000000b1b137227 */ /* 0x000fe200078e00ff */
[----:B------:R-:W-:-:S03]  /*adb0*/  IADD3 R3, R28, 0x12c, RZ ;  /* 0x0000012c1c037810 */ /* 0x000fc60007ffe0ff */
[----:B------:R-:W-:Y:S01]  /*adc0*/  @!P3 IMAD.IADD R10, R10, 0x1, -R7 ;  /* 0x000000010a0ab824 */ /* 0x000fe200078e0a07 */
[----:B------:R-:W-:Y:S01]  /*add0*/  ISETP.GE.AND P3, PT, R14, RZ, PT ;  /* 0x000000ff0e00720c */ /* 0x000fe20003f66270 */
[----:B0-----:R-:W-:Y:S01]  /*ade0*/  IMAD.HI.U32 R18, R27, R16, RZ ;  /* 0x000000101b127227 */ /* 0x001fe200078e00ff */
[----:B------:R-:W-:-:S03]  /*adf0*/  IADD3 R14, R28, 0x12d, RZ ;  /* 0x0000012d1c0e7810 */ /* 0x000fc60007ffe0ff */
[--C-:B------:R-:W-:Y:S01]  /*ae00*/  @!P0 IMAD.IADD R5, R5, 0x1, -R7.reuse ;  /* 0x0000000105058824 */ /* 0x100fe200078e0a07 */
[----:B------:R-:W-:Y:S01]  /*ae10*/  ISETP.GT.U32.AND P0, PT, R7, R10, PT ;  /* 0x0000000a0700720c */ /* 0x000fe20003f04070 */
[----:B------:R-:W-:Y:S01]  /*ae20*/  @!P6 IMAD.IADD R15, R15, 0x1, -R7 ;  /* 0x000000010f0fe824 */ /* 0x000fe200078e0a07 */
[C---:B------:R-:W-:Y:S01]  /*ae30*/  ISETP.GT.U32.AND P6, PT, R7.reuse, R13, PT ;  /* 0x0000000d0700720c */ /* 0x040fe20003fc4070 */
[----:B------:R-:W-:Y:S01]  /*ae40*/  IMAD.MOV R18, RZ, RZ, -R18 ;  /* 0x000000ffff127224 */ /* 0x000fe200078e0a12 */
[----:B------:R-:W-:Y:S01]  /*ae50*/  IABS R0, R14 ;  /* 0x0000000e00007213 */ /* 0x000fe20000000000 */
[----:B------:R-:W-:Y:S02]  /*ae60*/  IMAD.MOV.U32 R20, RZ, RZ, R12 ;  /* 0x000000ffff147224 */ /* 0x000fe400078e000c */
[----:B------:R-:W-:Y:S01]  /*ae70*/  @!P5 IMAD.MOV R21, RZ, RZ, -R21 ;  /* 0x000000ffff15d224 */ /* 0x000fe200078e0a15 */
[C---:B------:R-:W-:Y:S01]  /*ae80*/  ISETP.GT.U32.AND P5, PT, R7.reuse, R5, PT ;  /* 0x000000050700720c */ /* 0x040fe20003fa4070 */
[----:B------:R-:W-:-:S02]  /*ae90*/  IMAD R16, R7, R18, R16 ;  /* 0x0000001207107224 */ /* 0x000fc400078e0210 */
[----:B------:R-:W-:Y:S01]  /*aea0*/  IMAD.MOV.U32 R12, RZ, RZ, R2 ;  /* 0x000000ffff0c7224 */ /* 0x000fe200078e0002 */
[----:B------:R-:W-:Y:S01]  /*aeb0*/  IABS R2, R3 ;  /* 0x0000000300027213 */ /* 0x000fe20000000000 */
[----:B------:R-:W-:Y:S01]  /*aec0*/  IMAD.MOV R19, RZ, RZ, -R19 ;  /* 0x000000ffff137224 */ /* 0x000fe200078e0a13 */
[----:B------:R-:W-:Y:S01]  /*aed0*/  STL [R1+0x4bc], R21 ;  /* 0x0004bc1501007387 */ /* 0x000fe20000100800 */
[----:B------:R-:W-:Y:S01]  /*aee0*/  @!P2 IMAD.MOV R20, RZ, RZ, -R20 ;  /* 0x000000ffff14a224 */ /* 0x000fe200078e0a14 */
[C---:B------:R-:W-:Y:S01]  /*aef0*/  ISETP.GT.U32.AND P2, PT, R7.reuse, R15, PT ;  /* 0x0000000f0700720c */ /* 0x040fe20003f44070 */
[----:B------:R-:W-:Y:S01]  /*af00*/  @!P1 IMAD.MOV R12, RZ, RZ, -R12 ;  /* 0x000000ffff0c9224 */ /* 0x000fe200078e0a0c */
[C---:B------:R-:W-:Y:S01]  /*af10*/  ISETP.GT.U32.AND P1, PT, R7.reuse, R16, PT ;  /* 0x000000100700720c */ /* 0x040fe20003f24070 */
[----:B------:R-:W-:Y:S01]  /*af20*/  IMAD R11, R7, R19, R11 ;  /* 0x00000013070b7224 */ /* 0x000fe200078e020b */
[----:B------:R-:W-:Y:S01]  /*af30*/  STL [R1+0x4b8], R20 ;  /* 0x0004b81401007387 */ /* 0x000fe20000100800 */
[----:B------:R-:W-:-:S02]  /*af40*/  @!P6 IMAD.IADD R13, R13, 0x1, -R7 ;  /* 0x000000010d0de824 */ /* 0x000fc400078e0a07 */
[--C-:B------:R-:W-:Y:S01]  /*af50*/  @!P0 IMAD.IADD R10, R10, 0x1, -R7.reuse ;  /* 0x000000010a0a8824 */ /* 0x100fe200078e0a07 */
[----:B------:R-:W-:Y:S01]  /*af60*/  ISETP.GT.U32.AND P6, PT, R7, R11, PT ;  /* 0x0000000b0700720c */ /* 0x000fe20003fc4070 */
[--C-:B------:R-:W-:Y:S01]  /*af70*/  @!P5 IMAD.IADD R5, R5, 0x1, -R7.reuse ;  /* 0x000000010505d824 */ /* 0x100fe200078e0a07 */
[----:B------:R-:W-:Y:S01]  /*af80*/  ISETP.GE.AND P0, PT, R6, RZ, PT ;  /* 0x000000ff0600720c */ /* 0x000fe20003f06270 */
[----:B------:R-:W-:Y:S01]  /*af90*/  IMAD.MOV.U32 R17, RZ, RZ, R10 ;  /* 0x000000ffff117224 */ /* 0x000fe200078e000a */
[----:B------:R-:W-:Y:S01]  /*afa0*/  ISETP.GE.AND P5, PT, R9, RZ, PT ;  /* 0x000000ff0900720c */ /* 0x000fe20003fa6270 */
[----:B------:R-:W-:Y:S01]  /*afb0*/  IMAD.HI.U32 R9, R27, R0, RZ ;  /* 0x000000001b097227 */ /* 0x000fe200078e00ff */
[----:B------:R0:W-:Y:S01]  /*afc0*/  STL [R1+0x4b4], R12 ;  /* 0x0004b40c01007387 */ /* 0x0001e20000100800 */
[----:B------:R-:W-:Y:S02]  /*afd0*/  IADD3 R10, R28, 0x129, RZ ;  /* 0x000001291c0a7810 */ /* 0x000fe40007ffe0ff */
[--C-:B------:R-:W-:Y:S01]  /*afe0*/  @!P2 IMAD.IADD R15, R15, 0x1, -R7.reuse ;  /* 0x000000010f0fa824 */ /* 0x100fe200078e0a07 */
[----:B------:R-:W-:Y:S01]  /*aff0*/  ISETP.GE.AND P2, PT, R4, RZ, PT ;  /* 0x000000ff0400720c */ /* 0x000fe20003f46270 */
[----:B------:R-:W-:Y:S01]  /*b000*/  @!P1 IMAD.IADD R16, R16, 0x1, -R7 ;  /* 0x0000000110109824 */ /* 0x000fe200078e0a07 */
[----:B------:R-:W-:Y:S01]  /*b010*/  ISETP.GE.AND P1, PT, R8, RZ, PT ;  /* 0x000000ff0800720c */ /* 0x000fe20003f26270 */
[----:B------:R-:W-:-:S04]  /*b020*/  IMAD.HI.U32 R6, R27, R2, RZ ;  /* 0x000000021b067227 */ /* 0x000fc800078e00ff */
[----:B------:R-:W-:Y:S01]  /*b030*/  IMAD.MOV R4, RZ, RZ, -R9 ;  /* 0x000000ffff047224 */ /* 0x000fe200078e0a09 */
[----:B------:R-:W-:Y:S01]  /*b040*/  IADD3 R9, R28, 0x127, RZ ;  /* 0x000001271c097810 */ /* 0x000fe20007ffe0ff */
[----:B------:R-:W-:Y:S01]  /*b050*/  @!P3 IMAD.MOV R17, RZ, RZ, -R17 ;  /* 0x000000ffff11b224 */ /* 0x000fe200078e0a11 */
[----:B------:R-:W-:Y:S01]  /*b060*/  ISETP.GT.U32.AND P3, PT, R7, R16, PT ;  /* 0x000000100700720c */ /* 0x000fe20003f64070 */
[----:B------:R-:W-:Y:S02]  /*b070*/  IMAD.MOV R6, RZ, RZ, -R6 ;  /* 0x000000ffff067224 */ /* 0x000fe400078e0a06 */
[----:B0-----:R-:W-:Y:S01]  /*b080*/  IMAD.MOV.U32 R12, RZ, RZ, R13 ;  /* 0x000000ffff0c7224 */ /* 0x001fe200078e000d */
[----:B------:R-:W-:Y:S01]  /*b090*/  STL [R1+0x4b0], R17 ;  /* 0x0004b01101007387 */ /* 0x000fe20000100800 */
[----:B------:R-:W-:Y:S01]  /*b0a0*/  @!P6 IMAD.IADD R11, R11, 0x1, -R7 ;  /* 0x000000010b0be824 */ /* 0x000fe200078e0a07 */
[----:B------:R-:W-:Y:S01]  /*b0b0*/  ISETP.GE.AND P6, PT, R14, RZ, PT ;  /* 0x000000ff0e00720c */ /* 0x000fe20003fc6270 */
[C---:B------:R-:W-:Y:S01]  /*b0c0*/  IMAD R4, R7.reuse, R4, R0 ;  /* 0x0000000407047224 */ /* 0x040fe200078e0200 */
[----:B------:R-:W-:Y:S01]  /*b0d0*/  IADD3 R0, R28, 0x12b, RZ ;  /* 0x0000012b1c007810 */ /* 0x000fe20007ffe0ff */
[----:B------:R-:W-:Y:S01]  /*b0e0*/  @!P4 IMAD.MOV R12, RZ, RZ, -R12 ;  /* 0x000000ffff0cc224 */ /* 0x000fe200078e0a0c */
[C---:B------:R-:W-:Y:S01]  /*b0f0*/  ISETP.GT.U32.AND P4, PT, R7.reuse, R11, PT ;  /* 0x0000000b0700720c */ /* 0x040fe20003f84070 */
[C---:B------:R-:W-:Y:S01]  /*b100*/  IMAD R2, R7.reuse, R6, R2 ;  /* 0x0000000607027224 */ /* 0x040fe200078e0202 */
[----:B------:R-:W-:Y:S01]  /*b110*/  IABS R6, R0 ;  /* 0x0000000000067213 */ /* 0x000fe20000000000 */
[----:B------:R-:W-:Y:S01]  /*b120*/  IMAD.MOV.U32 R8, RZ, RZ, R15 ;  /* 0x000000ffff087224 */ /* 0x000fe200078e000f */
[----:B------:R-:W-:Y:S01]  /*b130*/  STL [R1+0x4ac], R12 ;  /* 0x0004ac0c01007387 */ /* 0x000fe20000100800 */
[----:B------:R-:W-:Y:S01]  /*b140*/  @!P0 IMAD.MOV R5, RZ, RZ, -R5 ;  /* 0x000000ffff058224 */ /* 0x000fe200078e0a05 */
[C---:B------:R-:W-:Y:S01]  /*b150*/  ISETP.GT.U32.AND P0, PT, R7.reuse, R4, PT ;  /* 0x000000040700720c */ /* 0x040fe20003f04070 */
[----:B------:R-:W-:Y:S01]  /*b160*/  @!P5 IMAD.MOV R8, RZ, RZ, -R8 ;  /* 0x000000ffff08d224 */ /* 0x000fe200078e0a08 */
[----:B------:R-:W-:Y:S01]  /*b170*/  ISETP.GT.U32.AND P5, PT, R7, R2, PT ;  /* 0x000000020700720c */ /* 0x000fe20003fa4070 */
[----:B------:R-:W-:Y:S01]  /*b180*/  @!P3 IMAD.IADD R16, R16, 0x1, -R7 ;  /* 0x000000011010b824 */ /* 0x000fe200078e0a07 */
[----:B------:R0:W-:Y:S01]  /*b190*/  STL [R1+0x4a8], R5 ;  /* 0x0004a80501007387 */ /* 0x0001e20000100800 */
[----:B------:R-:W-:-:S02]  /*b1a0*/  ISETP.GE.AND P3, PT, R3, RZ, PT ;  /* 0x000000ff0300720c */ /* 0x000fc40003f66270 */
[--C-:B------:R-:W-:Y:S01]  /*b1b0*/  @!P4 IMAD.IADD R11, R11, 0x1, -R7.reuse ;  /* 0x000000010b0bc824 */ /* 0x100fe200078e0a07 */
[----:B------:R1:W-:Y:S01]  /*b1c0*/  STL [R1+0x48c], R8 ;  /* 0x00048c0801007387 */ /* 0x0003e20000100800 */
[----:B------:R-:W-:Y:S01]  /*b1d0*/  ISETP.GE.AND P4, PT, R0, RZ, PT ;  /* 0x000000ff0000720c */ /* 0x000fe20003f86270 */
[----:B------:R-:W-:Y:S01]  /*b1e0*/  IMAD.MOV.U32 R0, RZ, RZ, R6 ;  /* 0x000000ffff007224 */ /* 0x000fe200078e0006 */
[----:B------:R-:W-:Y:S02]  /*b1f0*/  IADD3 R13, R28, 0x124, RZ ;  /* 0x000001241c0d7810 */ /* 0x000fe40007ffe0ff */
[--C-:B------:R-:W-:Y:S01]  /*b200*/  @!P0 IMAD.IADD R4, R4, 0x1, -R7.reuse ;  /* 0x0000000104048824 */ /* 0x100fe200078e0a07 */
[----:B0-----:R-:W-:Y:S01]  /*b210*/  IADD3 R5, R28, 0x12a, RZ ;  /* 0x0000012a1c057810 */ /* 0x001fe20007ffe0ff */
[----:B------:R-:W-:Y:S02]  /*b220*/  @!P5 IMAD.IADD R2, R2, 0x1, -R7 ;  /* 0x000000010202d824 */ /* 0x000fe400078e0a07 */
[----:B------:R-:W-:Y:S01]  /*b230*/  IMAD.HI.U32 R6, R27, R0, RZ ;  /* 0x000000001b067227 */ /* 0x000fe200078e00ff */
[----:B------:R-:W-:-:S02]  /*b240*/  ISETP.GT.U32.AND P5, PT, R7, R4, PT ;  /* 0x000000040700720c */ /* 0x000fc40003fa4070 */
[----:B------:R-:W-:Y:S01]  /*b250*/  IABS R3, R5 ;  /* 0x0000000500037213 */ /* 0x000fe20000000000 */
[----:B-1----:R-:W-:Y:S01]  /*b260*/  IMAD.MOV.U32 R8, RZ, RZ, R16 ;  /* 0x000000ffff087224 */ /* 0x002fe200078e0010 */
[----:B------:R-:W-:Y:S02]  /*b270*/  ISETP.GE.AND P0, PT, R5, RZ, PT ;  /* 0x000000ff0500720c */ /* 0x000fe40003f06270 */
[----:B------:R-:W-:Y:S01]  /*b280*/  IADD3 R16, R28, 0x125, RZ ;  /* 0x000001251c107810 */ /* 0x000fe20007ffe0ff */
[----:B------:R-:W-:Y:S01]  /*b290*/  @!P2 IMAD.MOV R8, RZ, RZ, -R8 ;  /* 0x000000ffff08a224 */ /* 0x000fe200078e0a08 */
[----:B------:R-:W-:Y:S01]  /*b2a0*/  ISETP.GT.U32.AND P2, PT, R7, R2, PT ;  /* 0x000000020700720c */ /* 0x000fe20003f44070 */
[----:B------:R-:W-:-:S03]  /*b2b0*/  IMAD.HI.U32 R5, R27, R3, RZ ;  /* 0x000000031b057227 */ /* 0x000fc600078e00ff */
[----:B------:R0:W-:Y:S01]  /*b2c0*/  STL [R1+0x490], R8 ;  /* 0x0004900801007387 */ /* 0x0001e20000100800 */
[----:B------:R-:W-:Y:S02]  /*b2d0*/  @!P5 IMAD.IADD R4, R4, 0x1, -R7 ;  /* 0x000000010404d824 */ /* 0x000fe400078e0a07 */
[----:B------:R-:W-:Y:S02]  /*b2e0*/  IMAD.MOV R5, RZ, RZ, -R5 ;  /* 0x000000ffff057224 */ /* 0x000fe400078e0a05 */
[----:B------:R-:W-:Y:S02]  /*b2f0*/  IMAD.MOV.U32 R12, RZ, RZ, R4 ;  /* 0x000000ffff0c7224 */ /* 0x000fe400078e0004 */
[C---:B------:R-:W-:Y:S02]  /*b300*/  IMAD R3, R7.reuse, R5, R3 ;  /* 0x0000000507037224 */ /* 0x040fe400078e0203 */
[----:B------:R-:W-:Y:S02]  /*b310*/  @!P6 IMAD.MOV R12, RZ, RZ, -R12 ;  /* 0x000000ffff0ce224 */ /* 0x000fe400078e0a0c */
[----:B0-----:R-:W-:Y:S01]  /*b320*/  IMAD.MOV.U32 R8, RZ, RZ, R11 ;  /* 0x000000ffff087224 */ /* 0x001fe200078e000b */
[C---:B------:R-:W-:Y:S01]  /*b330*/  ISETP.GT.U32.AND P6, PT, R7.reuse, R3, PT ;  /* 0x000000030700720c */ /* 0x040fe20003fc4070 */
[----:B------:R-:W-:Y:S01]  /*b340*/  IMAD.MOV R11, RZ, RZ, -R6 ;  /* 0x000000ffff0b7224 */ /* 0x000fe200078e0a06 */
[----:B------:R-:W-:Y:S01]  /*b350*/  IADD3 R6, R28, 0x128, RZ ;  /* 0x000001281c067810 */ /* 0x000fe20007ffe0ff */
[----:B------:R-:W-:Y:S01]  /*b360*/  @!P1 IMAD.MOV R8, RZ, RZ, -R8 ;  /* 0x000000ffff089224 */ /* 0x000fe200078e0a08 */
[----:B------:R-:W-:Y:S01]  /*b370*/  ISETP.GE.AND P1, PT, R10, RZ, PT ;  /* 0x000000ff0a00720c */ /* 0x000fe20003f26270 */
[----:B------:R-:W-:Y:S01]  /*b380*/  IMAD R11, R7, R11, R0 ;  /* 0x0000000b070b7224 */ /* 0x000fe200078e0200 */
[----:B------:R-:W-:Y:S01]  /*b390*/  IABS R10, R10 ;  /* 0x0000000a000a7213 */ /* 0x000fe20000000000 */
[----:B------:R-:W-:Y:S01]  /*b3a0*/  @!P2 IMAD.IADD R2, R2, 0x1, -R7 ;  /* 0x000000010202a824 */ /* 0x000fe200078e0a07 */
[----:B------:R0:W-:Y:S01]  /*b3b0*/  STL [R1+0x494], R8 ;  /* 0x0004940801007387 */ /* 0x0001e20000100800 */
[----:B------:R-:W-:-:S02]  /*b3c0*/  IADD3 R0, R28, 0x126, RZ ;  /* 0x000001261c007810 */ /* 0x000fc40007ffe0ff */
[----:B------:R-:W-:Y:S01]  /*b3d0*/  ISETP.GT.U32.AND P5, PT, R7, R11, PT ;  /* 0x0000000b0700720c */ /* 0x000fe20003fa4070 */
[----:B------:R-:W-:Y:S01]  /*b3e0*/  IMAD.HI.U32 R5, R27, R10, RZ ;  /* 0x0000000a1b057227 */ /* 0x000fe200078e00ff */
[----:B------:R-:W-:Y:S01]  /*b3f0*/  STL [R1+0x498], R12 ;  /* 0x0004980c01007387 */ /* 0x000fe20000100800 */
[----:B------:R-:W-:Y:S02]  /*b400*/  ISETP.GE.AND P2, PT, R6, RZ, PT ;  /* 0x000000ff0600720c */ /* 0x000fe40003f46270 */
[----:B------:R-:W-:Y:S01]  /*b410*/  IMAD.MOV R4, RZ, RZ, -R5 ;  /* 0x000000ffff047224 */ /* 0x000fe200078e0a05 */
[----:B------:R-:W-:Y:S01]  /*b420*/  IABS R6, R6 ;  /* 0x0000000600067213 */ /* 0x000fe20000000000 */
[----:B0-----:R-:W-:Y:S02]  /*b430*/  IMAD.MOV.U32 R8, RZ, RZ, R2 ;  /* 0x000000ffff087224 */ /* 0x001fe400078e0002 */
[--C-:B------:R-:W-:Y:S02]  /*b440*/  @!P6 IMAD.IADD R3, R3, 0x1, -R7.reuse ;  /* 0x000000010303e824 */ /* 0x100fe400078e0a07 */
[----:B------:R-:W-:Y:S01]  /*b450*/  @!P3 IMAD.MOV R8, RZ, RZ, -R8 ;  /* 0x000000ffff08b224 */ /* 0x000fe200078e0a08 */
[----:B------:R-:W-:Y:S01]  /*b460*/  ISETP.GE.AND P3, PT, R9, RZ, PT ;  /* 0x000000ff0900720c */ /* 0x000fe20003f66270 */
[----:B------:R-:W-:Y:S01]  /*b470*/  @!P5 IMAD.IADD R11, R11, 0x1, -R7 ;  /* 0x000000010b0bd824 */ /* 0x000fe200078e0a07 */
[----:B------:R-:W-:Y:S01]  /*b480*/  IABS R9, R9 ;  /* 0x0000000900097213 */ /* 0x000fe20000000000 */
[C---:B------:R-:W-:Y:S01]  /*b490*/  IMAD R10, R7.reuse, R4, R10 ;  /* 0x00000004070a7224 */ /* 0x040fe200078e020a */
[----:B------:R0:W-:Y:S01]  /*b4a0*/  STL [R1+0x4a4], R8 ;  /* 0x0004a40801007387 */ /* 0x0001e20000100800 */
[----:B------:R-:W-:Y:S01]  /*b4b0*/  ISETP.GT.U32.AND P6, PT, R7, R3, PT ;  /* 0x000000030700720c */ /* 0x000fe20003fc4070 */
[----:B------:R-:W-:Y:S01]  /*b4c0*/  IMAD.HI.U32 R2, R27, R6, RZ ;  /* 0x000000061b027227 */ /* 0x000fe200078e00ff */
[----:B------:R-:W-:-:S03]  /*b4d0*/  ISETP.GT.U32.AND P5, PT, R7, R11, PT ;  /* 0x0000000b0700720c */ /* 0x000fc60003fa4070 */
[----:B------:R-:W-:Y:S01]  /*b4e0*/  IMAD.HI.U32 R4, R27, R9, RZ ;  /* 0x000000091b047227 */ /* 0x000fe200078e00ff */
[----:B0-----:R-:W-:-:S03]  /*b4f0*/  IABS R8, R0 ;  /* 0x0000000000087213 */ /* 0x001fc60000000000 */
[----:B------:R-:W-:Y:S02]  /*b500*/  IMAD.MOV R4, RZ, RZ, -R4 ;  /* 0x000000ffff047224 */ /* 0x000fe400078e0a04 */
[----:B------:R-:W-:Y:S02]  /*b510*/  IMAD.MOV R2, RZ, RZ, -R2 ;  /* 0x000000ffff027224 */ /* 0x000fe400078e0a02 */
[----:B------:R-:W-:-:S04]  /*b520*/  IMAD.HI.U32 R5, R27, R8, RZ ;  /* 0x000000081b057227 */ /* 0x000fc800078e00ff */
[----:B------:R-:W-:Y:S01]  /*b530*/  @!P5 IMAD.IADD R11, R11, 0x1, -R7 ;  /* 0x000000010b0bd824 */ /* 0x000fe200078e0a07 */
[C---:B------:R-:W-:Y:S01]  /*b540*/  ISETP.GT.U32.AND P5, PT, R7.reuse, R10, PT ;  /* 0x0000000a0700720c */ /* 0x040fe20003fa4070 */
        /* <DEDUP_REMOVED lines=105> */
[----:B------:R-:W-:Y:S01]  /*bbe0*/  @!P6 IMAD.IADD R15, R15, 0x1, -R7 ;  /* 0x000000010f0fe824 */ /* 0x000fe200078e0a07 */
[----:B------:R-:W-:Y:S01]  /*bbf0*/  ISETP.GT.U32.AND P6, PT, R7, R10, PT ;  /* 0x0000000a0700720c */ /* 0x000fe20003fc4070 */
[----:B------:R-:W-:Y:S01]  /*bc00*/  IMAD.HI.U32 R16, R27, R11, RZ ;  /* 0x0000000b1b107227 */ /* 0x000fe200078e00ff */
[----:B------:R-:W-:Y:S02]  /*bc10*/  ISETP.GT.U32.AND P5, PT, R7, R3, PT ;  /* 0x000000030700720c */ /* 0x000fe40003fa4070 */
[----:B------:R-:W-:Y:S01]  /*bc20*/  IABS R9, R5 ;  /* 0x0000000500097213 */ /* 0x000fe20000000000 */
[----:B------:R-:W-:-:S02]  /*bc30*/  IMAD.MOV.U32 R17, RZ, RZ, R15 ;  /* 0x000000ffff117224 */ /* 0x000fc400078e000f */
[----:B------:R-:W-:Y:S01]  /*bc40*/  @!P0 IMAD.IADD R14, R14, 0x1, -R7 ;  /* 0x000000010e0e8824 */ /* 0x000fe200078e0a07 */
[----:B------:R-:W-:Y:S01]  /*bc50*/  ISETP.GE.AND P0, PT, R0, RZ, PT ;  /* 0x000000ff0000720c */ /* 0x000fe20003f06270 */
[----:B------:R-:W-:Y:S02]  /*bc60*/  @!P3 IMAD.MOV R17, RZ, RZ, -R17 ;  /* 0x000000ffff11b224 */ /* 0x000fe400078e0a11 */
[----:B------:R-:W-:-:S03]  /*bc70*/  IMAD.HI.U32 R12, R27, R9, RZ ;  /* 0x000000091b0c7227 */ /* 0x000fc600078e00ff */
[----:B------:R-:W-:Y:S01]  /*bc80*/  STL [R1+0x414], R17 ;  /* 0x0004141101007387 */ /* 0x000fe20000100800 */
[--C-:B------:R-:W-:Y:S02]  /*bc90*/  @!P5 IMAD.IADD R3, R3, 0x1, -R7.reuse ;  /* 0x000000010303d824 */ /* 0x100fe400078e0a07 */
[----:B------:R-:W-:Y:S01]  /*bca0*/  @!P6 IMAD.IADD R10, R10, 0x1, -R7 ;  /* 0x000000010a0ae824 */ /* 0x000fe200078e0a07 */
[----:B------:R-:W-:Y:S01]  /*bcb0*/  ISETP.GE.AND P6, PT, R4, RZ, PT ;  /* 0x000000ff0400720c */ /* 0x000fe20003fc6270 */
[----:B------:R-:W-:Y:S01]  /*bcc0*/  IMAD.HI.U32 R0, R27, R6, RZ ;  /* 0x000000061b007227 */ /* 0x000fe200078e00ff */
[C---:B------:R-:W-:Y:S02]  /*bcd0*/  ISETP.GT.U32.AND P3, PT, R7.reuse, R3, PT ;  /* 0x000000030700720c */ /* 0x040fe40003f64070 */
[----:B------:R-:W-:Y:S01]  /*bce0*/  ISETP.GT.U32.AND P4, PT, R7, R10, PT ;  /* 0x0000000a0700720c */ /* 0x000fe20003f84070 */
[----:B------:R-:W-:Y:S01]  /*bcf0*/  IMAD.MOV R16, RZ, RZ, -R16 ;  /* 0x000000ffff107224 */ /* 0x000fe200078e0a10 */
[----:B------:R-:W-:Y:S01]  /*bd00*/  IADD3 R4, R28, 0x11b, RZ ;  /* 0x0000011b1c047810 */ /* 0x000fe20007ffe0ff */
[----:B------:R-:W-:-:S02]  /*bd10*/  IMAD.MOV R12, RZ, RZ, -R12 ;  /* 0x000000ffff0c7224 */ /* 0x000fc400078e0a0c */
[----:B------:R-:W-:Y:S01]  /*bd20*/  @!P1 IMAD.MOV R14, RZ, RZ, -R14 ;  /* 0x000000ffff0e9224 */ /* 0x000fe200078e0a0e */
[----:B------:R-:W-:Y:S01]  /*bd30*/  ISETP.GE.AND P1, PT, R8, RZ, PT ;  /* 0x000000ff0800720c */ /* 0x000fe20003f26270 */
[----:B------:R-:W-:Y:S02]  /*bd40*/  IMAD.MOV R0, RZ, RZ, -R0 ;  /* 0x000000ffff007224 */ /* 0x000fe400078e0a00 */
[C---:B------:R-:W-:Y:S01]  /*bd50*/  IMAD R11, R7.reuse, R16, R11 ;  /* 0x00000010070b7224 */ /* 0x040fe200078e020b */
[----:B------:R-:W-:Y:S01]  /*bd60*/  STL [R1+0x424], R14 ;  /* 0x0004240e01007387 */ /* 0x000fe20000100800 */
[C---:B------:R-:W-:Y:S02]  /*bd70*/  IMAD R8, R7.reuse, R12, R9 ;  /* 0x0000000c07087224 */ /* 0x040fe400078e0209 */
[C---:B------:R-:W-:Y:S01]  /*bd80*/  IMAD R6, R7.reuse, R0, R6 ;  /* 0x0000000007067224 */ /* 0x040fe200078e0206 */
[----:B------:R-:W-:Y:S01]  /*bd90*/  ISETP.GT.U32.AND P5, PT, R7, R11, PT ;  /* 0x0000000b0700720c */ /* 0x000fe20003fa4070 */
[----:B------:R-:W-:Y:S01]  /*bda0*/  @!P3 IMAD.IADD R3, R3, 0x1, -R7 ;  /* 0x000000010303b824 */ /* 0x000fe200078e0a07 */
[C---:B------:R-:W-:Y:S01]  /*bdb0*/  ISETP.GT.U32.AND P3, PT, R7.reuse, R8, PT ;  /* 0x000000080700720c */ /* 0x040fe20003f64070 */
[----:B------:R-:W-:Y:S01]  /*bdc0*/  @!P2 IMAD.MOV R13, RZ, RZ, -R13 ;  /* 0x000000ffff0da224 */ /* 0x000fe200078e0a0d */
[----:B------:R-:W-:Y:S01]  /*bdd0*/  ISETP.GT.U32.AND P2, PT, R7, R6, PT ;  /* 0x000000060700720c */ /* 0x000fe20003f44070 */
[----:B------:R-:W-:Y:S01]  /*bde0*/  @!P4 IMAD.IADD R10, R10, 0x1, -R7 ;  /* 0x000000010a0ac824 */ /* 0x000fe200078e0a07 */
[----:B------:R-:W-:-:S02]  /*bdf0*/  ISETP.GE.AND P4, PT, R2, RZ, PT ;  /* 0x000000ff0200720c */ /* 0x000fc40003f86270 */
[C---:B------:R-:W-:Y:S01]  /*be00*/  IADD3 R2, R28.reuse, 0x11a, RZ ;  /* 0x0000011a1c027810 */ /* 0x040fe20007ffe0ff */
[----:B------:R-:W-:Y:S01]  /*be10*/  IMAD.MOV.U32 R12, RZ, RZ, R10 ;  /* 0x000000ffff0c7224 */ /* 0x000fe200078e000a */
[----:B------:R-:W-:Y:S01]  /*be20*/  IABS R0, R4 ;  /* 0x0000000400007213 */ /* 0x000fe20000000000 */
[----:B------:R-:W-:Y:S01]  /*be30*/  STL [R1+0x468], R13 ;  /* 0x0004680d01007387 */ /* 0x000fe20000100800 */
[----:B------:R-:W-:Y:S01]  /*be40*/  IABS R10, R2 ;  /* 0x00000002000a7213 */ /* 0x000fe20000000000 */
[--C-:B------:R-:W-:Y:S01]  /*be50*/  @!P5 IMAD.IADD R11, R11, 0x1, -R7.reuse ;  /* 0x000000010b0bd824 */ /* 0x100fe200078e0a07 */
[----:B------:R-:W-:Y:S01]  /*be60*/  ISETP.GE.AND P5, PT, R5, RZ, PT ;  /* 0x000000ff0500720c */ /* 0x000fe20003fa6270 */
[----:B------:R-:W-:Y:S01]  /*be70*/  @!P0 IMAD.MOV R12, RZ, RZ, -R12 ;  /* 0x000000ffff0c8224 */ /* 0x000fe200078e0a0c */
[----:B------:R-:W-:Y:S01]  /*be80*/  IADD3 R5, R28, 0x119, RZ ;  /* 0x000001191c057810 */ /* 0x000fe20007ffe0ff */
[--C-:B------:R-:W-:Y:S02]  /*be90*/  @!P3 IMAD.IADD R8, R8, 0x1, -R7.reuse ;  /* 0x000000010808b824 */ /* 0x100fe400078e0a07 */
[----:B------:R-:W-:Y:S01]  /*bea0*/  @!P2 IMAD.IADD R6, R6, 0x1, -R7 ;  /* 0x000000010606a824 */ /* 0x000fe200078e0a07 */
[----:B------:R-:W-:Y:S01]  /*beb0*/  ISETP.GT.U32.AND P2, PT, R7, R11, PT ;  /* 0x0000000b0700720c */ /* 0x000fe20003f44070 */
[----:B------:R0:W-:Y:S01]  /*bec0*/  STL [R1+0x46c], R12 ;  /* 0x00046c0c01007387 */ /* 0x0001e20000100800 */
[----:B------:R-:W-:Y:S01]  /*bed0*/  IMAD.HI.U32 R9, R27, R0, RZ ;  /* 0x000000001b097227 */ /* 0x000fe200078e00ff */
[----:B------:R-:W-:-:S02]  /*bee0*/  ISETP.GT.U32.AND P3, PT, R7, R8, PT ;  /* 0x000000080700720c */ /* 0x000fc40003f64070 */
[----:B------:R-:W-:Y:S01]  /*bef0*/  ISETP.GT.U32.AND P0, PT, R7, R6, PT ;  /* 0x000000060700720c */ /* 0x000fe20003f04070 */
[----:B------:R-:W-:-:S04]  /*bf00*/  IMAD.MOV R9, RZ, RZ, -R9 ;  /* 0x000000ffff097224 */ /* 0x000fc800078e0a09 */
[----:B------:R-:W-:Y:S01]  /*bf10*/  IMAD R0, R7, R9, R0 ;  /* 0x0000000907007224 */ /* 0x000fe200078e0200 */
[----:B------:R-:W-:Y:S01]  /*bf20*/  IABS R9, R5 ;  /* 0x0000000500097213 */ /* 0x000fe20000000000 */
[----:B0-----:R-:W-:Y:S02]  /*bf30*/  IMAD.MOV.U32 R12, RZ, RZ, R3 ;  /* 0x000000ffff0c7224 */ /* 0x001fe400078e0003 */
[----:B------:R-:W-:-:S04]  /*bf40*/  IMAD.HI.U32 R3, R27, R10, RZ ;  /* 0x0000000a1b037227 */ /* 0x000fc800078e00ff */
[----:B------:R-:W-:Y:S02]  /*bf50*/  IMAD.MOV R3, RZ, RZ, -R3 ;  /* 0x000000ffff037224 */ /* 0x000fe400078e0a03 */
[--C-:B------:R-:W-:Y:S01]  /*bf60*/  @!P2 IMAD.IADD R11, R11, 0x1, -R7.reuse ;  /* 0x000000010b0ba824 */ /* 0x100fe200078e0a07 */
[C---:B------:R-:W-:Y:S01]  /*bf70*/  ISETP.GT.U32.AND P2, PT, R7.reuse, R0, PT ;  /* 0x000000000700720c */ /* 0x040fe20003f44070 */
[C---:B------:R-:W-:Y:S01]  /*bf80*/  IMAD R10, R7.reuse, R3, R10 ;  /* 0x00000003070a7224 */ /* 0x040fe200078e020a */
[----:B------:R-:W-:Y:S01]  /*bf90*/  IADD3 R3, R28, 0x117, RZ ;  /* 0x000001171c037810 */ /* 0x000fe20007ffe0ff */
[--C-:B------:R-:W-:Y:S02]  /*bfa0*/  @!P3 IMAD.IADD R8, R8, 0x1, -R7.reuse ;  /* 0x000000010808b824 */ /* 0x100fe400078e0a07 */
[----:B------:R-:W-:Y:S01]  /*bfb0*/  @!P0 IMAD.IADD R6, R6, 0x1, -R7 ;  /* 0x0000000106068824 */ /* 0x000fe200078e0a07 */
[----:B------:R-:W-:Y:S01]  /*bfc0*/  ISETP.GT.U32.AND P3, PT, R7, R10, PT ;  /* 0x0000000a0700720c */ /* 0x000fe20003f64070 */
[----:B------:R-:W-:Y:S01]  /*bfd0*/  @!P6 IMAD.MOV R12, RZ, RZ, -R12 ;  /* 0x000000ffff0ce224 */ /* 0x000fe200078e0a0c */
[----:B------:R-:W-:Y:S01]  /*bfe0*/  ISETP.GE.AND P0, PT, R2, RZ, PT ;  /* 0x000000ff0200720c */ /* 0x000fe20003f06270 */
[----:B------:R-:W-:Y:S01]  /*bff0*/  IMAD.MOV.U32 R14, RZ, RZ, R11 ;  /* 0x000000ffff0e7224 */ /* 0x000fe200078e000b */
[----:B------:R-:W-:Y:S01]  /*c000*/  IADD3 R2, R28, 0x118, RZ ;  /* 0x000001181c027810 */ /* 0x000fe20007ffe0ff */
[----:B------:R-:W-:Y:S01]  /*c010*/  IMAD.HI.U32 R13, R27, R9, RZ ;  /* 0x000000091b0d7227 */ /* 0x000fe200078e00ff */
[----:B------:R-:W-:Y:S01]  /*c020*/  ISETP.GE.AND P6, PT, R4, RZ, PT ;  /* 0x000000ff0400720c */ /* 0x000fe20003fc6270 */
[----:B------:R0:W-:Y:S01]  /*c030*/  STL [R1+0x474], R12 ;  /* 0x0004740c01007387 */ /* 0x0001e20000100800 */
[----:B------:R-:W-:Y:S01]  /*c040*/  IABS R4, R2 ;  /* 0x0000000200047213 */ /* 0x000fe20000000000 */
[----:B------:R-:W-:Y:S01]  /*c050*/  @!P2 IMAD.IADD R0, R0, 0x1, -R7 ;  /* 0x000000010000a824 */ /* 0x000fe200078e0a07 */
[----:B------:R-:W-:Y:S01]  /*c060*/  ISETP.GE.AND P2, PT, R5, RZ, PT ;  /* 0x000000ff0500720c */ /* 0x000fe20003f46270 */
[----:B------:R-:W-:-:S02]  /*c070*/  @!P1 IMAD.MOV R14, RZ, RZ, -R14 ;  /* 0x000000ffff0e9224 */ /* 0x000fc400078e0a0e */
[----:B------:R-:W-:Y:S01]  /*c080*/  @!P3 IMAD.IADD R10, R10, 0x1, -R7 ;  /* 0x000000010a0ab824 */ /* 0x000fe200078e0a07 */
[----:B------:R-:W-:Y:S01]  /*c090*/  ISETP.GT.U32.AND P1, PT, R7, R0, PT ;  /* 0x000000000700720c */ /* 0x000fe20003f24070 */
[----:B------:R-:W-:Y:S01]  /*c0a0*/  IMAD.MOV R13, RZ, RZ, -R13 ;  /* 0x000000ffff0d7224 */ /* 0x000fe200078e0a0d */
[----:B------:R-:W-:Y:S01]  /*c0b0*/  STL [R1+0x470], R14 ;  /* 0x0004700e01007387 */ /* 0x000fe20000100800 */
[----:B------:R-:W-:Y:S01]  /*c0c0*/  IMAD.HI.U32 R5, R27, R4, RZ ;  /* 0x000000041b057227 */ /* 0x000fe200078e00ff */
[C---:B------:R-:W-:Y:S02]  /*c0d0*/  ISETP.GT.U32.AND P3, PT, R7.reuse, R10, PT ;  /* 0x0000000a0700720c */ /* 0x040fe40003f64070 */
[----:B0-----:R-:W-:Y:S01]  /*c0e0*/  IABS R12, R3 ;  /* 0x00000003000c7213 */ /* 0x001fe20000000000 */
[----:B------:R-:W-:Y:S02]  /*c0f0*/  IMAD R9, R7, R13, R9 ;  /* 0x0000000d07097224 */ /* 0x000fe400078e0209 */
[----:B------:R-:W-:-:S02]  /*c100*/  IMAD.MOV.U32 R11, RZ, RZ, R6 ;  /* 0x000000ffff0b7224 */ /* 0x000fc400078e0006 */
[----:B------:R-:W-:Y:S02]  /*c110*/  IMAD.MOV R5, RZ, RZ, -R5 ;  /* 0x000000ffff057224 */ /* 0x000fe400078e0a05 */
[----:B------:R-:W-:Y:S01]  /*c120*/  @!P4 IMAD.MOV R11, RZ, RZ, -R11 ;  /* 0x000000ffff0bc224 */ /* 0x000fe200078e0a0b */
[----:B------:R-:W-:Y:S01]  /*c130*/  ISETP.GT.U32.AND P4, PT, R7, R9, PT ;  /* 0x000000090700720c */ /* 0x000fe20003f84070 */
[----:B------:R-:W-:-:S03]  /*c140*/  IMAD.HI.U32 R6, R27, R12, RZ ;  /* 0x0000000c1b067227 */ /* 0x000fc600078e00ff */
[----:B------:R0:W-:Y:S01]  /*c150*/  STL [R1+0x44c], R11 ;  /* 0x00044c0b01007387 */ /* 0x0001e20000100800 */
[----:B------:R-:W-:Y:S02]  /*c160*/  IMAD R4, R7, R5, R4 ;  /* 0x0000000507047224 */ /* 0x000fe400078e0204 */
[----:B------:R-:W-:Y:S02]  /*c170*/  IMAD.MOV R6, RZ, RZ, -R6 ;  /* 0x000000ffff067224 */ /* 0x000fe400078e0a06 */
[--C-:B------:R-:W-:Y:S01]  /*c180*/  @!P1 IMAD.IADD R0, R0, 0x1, -R7.reuse ;  /* 0x0000000100009824 */ /* 0x100fe200078e0a07 */
[----:B------:R-:W-:Y:S01]  /*c190*/  ISETP.GE.AND P1, PT, R3, RZ, PT ;  /* 0x000000ff0300720c */ /* 0x000fe20003f26270 */
[----:B------:R-:W-:Y:S01]  /*c1a0*/  @!P3 IMAD.IADD R10, R10, 0x1, -R7 ;  /* 0x000000010a0ab824 */ /* 0x000fe200078e0a07 */
[C---:B------:R-:W-:Y:S01]  /*c1b0*/  ISETP.GT.U32.AND P3, PT, R7.reuse, R4, PT ;  /* 0x000000040700720c */ /* 0x040fe20003f64070 */
[----:B------:R-:W-:Y:S01]  /*c1c0*/  IMAD R12, R7, R6, R12 ;  /* 0x00000006070c7224 */ /* 0x000fe200078e020c */
[----:B------:R-:W-:Y:S01]  /*c1d0*/  IADD3 R6, R28, 0x115, RZ ;  /* 0x000001151c067810 */ /* 0x000fe20007ffe0ff */
[----:B------:R-:W-:-:S02]  /*c1e0*/  IMAD.MOV.U32 R13, RZ, RZ, R0 ;  /* 0x000000ffff0d7224 */ /* 0x000fc400078e0000 */
[----:B------:R-:W-:Y:S01]  /*c1f0*/  @!P4 IMAD.IADD R9, R9, 0x1, -R7 ;  /* 0x000000010909c824 */ /* 0x000fe200078e0a07 */
[----:B------:R-:W-:Y:S01]  /*c200*/  IABS R5, R6 ;  /* 0x0000000600057213 */ /* 0x000fe20000000000 */
[----:B------:R-:W-:Y:S01]  /*c210*/  @!P6 IMAD.MOV R13, RZ, RZ, -R13 ;  /* 0x000000ffff0de224 */ /* 0x000fe200078e0a0d */
[C---:B------:R-:W-:Y:S01]  /*c220*/  ISETP.GT.U32.AND P6, PT, R7.reuse, R12, PT ;  /* 0x0000000c0700720c */ /* 0x040fe20003fc4070 */
[----:B------:R-:W-:Y:S01]  /*c230*/  @!P5 IMAD.MOV R8, RZ, RZ, -R8 ;  /* 0x000000ffff08d224 */ /* 0x000fe200078e0a08 */
[----:B------:R-:W-:Y:S01]  /*c240*/  ISETP.GT.U32.AND P4, PT, R7, R9, PT ;  /* 0x000000090700720c */ /* 0x000fe20003f84070 */
[----:B0-----:R-:W-:Y:S01]  /*c250*/  IMAD.MOV.U32 R11, RZ, RZ, R10 ;  /* 0x000000ffff0b7224 */ /* 0x001fe200078e000a */
[----:B------:R-:W-:Y:S01]  /*c260*/  ISETP.GE.AND P5, PT, R2, RZ, PT ;  /* 0x000000ff0200720c */ /* 0x000fe20003fa6270 */
[----:B------:R-:W-:Y:S01]  /*c270*/  @!P3 IMAD.IADD R4, R4, 0x1, -R7 ;  /* 0x000000010404b824 */ /* 0x000fe200078e0a07 */
[----:B------:R0:W-:Y:S01]  /*c280*/  STL [R1+0x450], R8 ;  /* 0x0004500801007387 */ /* 0x0001e20000100800 */
[----:B------:R-:W-:Y:S01]  /*c290*/  @!P0 IMAD.MOV R11, RZ, RZ, -R11 ;  /* 0x000000ffff0b8224 */ /* 0x000fe200078e0a0b */
[----:B------:R-:W-:-:S02]  /*c2a0*/  IADD3 R2, R28, 0x114, RZ ;  /* 0x000001141c027810 */ /* 0x000fc40007ffe0ff */
[----:B------:R-:W-:Y:S01]  /*c2b0*/  ISETP.GT.U32.AND P3, PT, R7, R4, PT ;  /* 0x000000040700720c */ /* 0x000fe20003f64070 */
[----:B------:R-:W-:Y:S01]  /*c2c0*/  STL [R1+0x464], R13 ;  /* 0x0004640d01007387 */ /* 0x000fe20000100800 */
[----:B------:R-:W-:Y:S01]  /*c2d0*/  IABS R0, R2 ;  /* 0x0000000200007213 */ /* 0x000fe20000000000 */
[--C-:B------:R-:W-:Y:S02]  /*c2e0*/  @!P6 IMAD.IADD R12, R12, 0x1, -R7.reuse ;  /* 0x000000010c0ce824 */ /* 0x100fe400078e0a07 */
[----:B------:R-:W-:Y:S01]  /*c2f0*/  @!P4 IMAD.IADD R9, R9, 0x1, -R7 ;  /* 0x000000010909c824 */ /* 0x000fe200078e0a07 */
[----:B0-----:R-:W-:Y:S01]  /*c300*/  IADD3 R8, R28, 0x116, RZ ;  /* 0x000001161c087810 */ /* 0x001fe20007ffe0ff */
[----:B------:R0:W-:Y:S01]  /*c310*/  STL [R1+0x460], R11 ;  /* 0x0004600b01007387 */ /* 0x0001e20000100800 */
[----:B------:R-:W-:Y:S02]  /*c320*/  ISETP.GT.U32.AND P6, PT, R7, R12, PT ;  /* 0x0000000c0700720c */ /* 0x000fe40003fc4070 */
[----:B------:R-:W-:-:S02]  /*c330*/  IABS R3, R8 ;  /* 0x0000000800037213 */ /* 0x000fc40000000000 */
[----:B------:R-:W-:Y:S01]  /*c340*/  ISETP.GE.AND P4, PT, R6, RZ, PT ;  /* 0x000000ff0600720c */ /* 0x000fe20003f86270 */
[----:B------:R-:W-:Y:S01]  /*c350*/  IMAD.HI.U32 R6, R27, R5, RZ ;  /* 0x000000051b067227 */ /* 0x000fe200078e00ff */
[----:B------:R-:W-:-:S03]  /*c360*/  ISETP.GE.AND P0, PT, R8, RZ, PT ;  /* 0x000000ff0800720c */ /* 0x000fc60003f06270 */
[----:B------:R-:W-:-:S04]  /*c370*/  IMAD.HI.U32 R10, R27, R3, RZ ;  /* 0x000000031b0a7227 */ /* 0x000fc800078e00ff */
[----:B------:R-:W-:Y:S02]  /*c380*/  IMAD.MOV R10, RZ, RZ, -R10 ;  /* 0x000000ffff0a7224 */ /* 0x000fe400078e0a0a */
[----:B0-----:R-:W-:Y:S02]  /*c390*/  IMAD.MOV.U32 R11, RZ, RZ, R9 ;  /* 0x000000ffff0b7224 */ /* 0x001fe400078e0009 */
[----:B------:R-:W-:Y:S02]  /*c3a0*/  IMAD.MOV R6, RZ, RZ, -R6 ;  /* 0x000000ffff067224 */ /* 0x000fe400078e0a06 */
[----:B------:R-:W-:Y:S02]  /*c3b0*/  @!P3 IMAD.IADD R4, R4, 0x1, -R7 ;  /* 0x000000010404b824 */ /* 0x000fe400078e0a07 */
[----:B------:R-:W-:Y:S02]  /*c3c0*/  IMAD R3, R7, R10, R3 ;  /* 0x0000000a07037224 */ /* 0x000fe400078e0203 */
[----:B------:R-:W-:Y:S01]  /*c3d0*/  @!P2 IMAD.MOV R11, RZ, RZ, -R11 ;  /* 0x000000ffff0ba224 */ /* 0x000fe200078e0a0b */
[----:B------:R-:W-:Y:S01]  /*c3e0*/  ISETP.GE.AND P2, PT, R2, RZ, PT ;  /* 0x000000ff0200720c */ /* 0x000fe20003f46270 */
[----:B------:R-:W-:Y:S01]  /*c3f0*/  IMAD.HI.U32 R8, R27, R0, RZ ;  /* 0x000000001b087227 */ /* 0x000fe200078e00ff */
[----:B------:R-:W-:-:S02]  /*c400*/  ISETP.GT.U32.AND P3, PT, R7, R3, PT ;  /* 0x000000030700720c */ /* 0x000fc40003f64070 */
[----:B------:R-:W-:Y:S01]  /*c410*/  STL [R1+0x458], R11 ;  /* 0x0004580b01007387 */ /* 0x000fe20000100800 */
[C---:B------:R-:W-:Y:S01]  /*c420*/  IMAD R2, R7.reuse, R6, R5 ;  /* 0x0000000607027224 */ /* 0x040fe200078e0205 */
[C---:B------:R-:W-:Y:S01]  /*c430*/  IADD3 R6, R28.reuse, 0x110, RZ ;  /* 0x000001101c067810 */ /* 0x040fe20007ffe0ff */
[----:B------:R-:W-:Y:S01]  /*c440*/  IMAD.MOV.U32 R9, RZ, RZ, R4 ;  /* 0x000000ffff097224 */ /* 0x000fe200078e0004 */
[C---:B------:R-:W-:Y:S01]  /*c450*/  IADD3 R4, R28.reuse, 0x112, RZ ;  /* 0x000001121c047810 */ /* 0x040fe20007ffe0ff */
[----:B------:R-:W-:Y:S01]  /*c460*/  IMAD.MOV R8, RZ, RZ, -R8 ;  /* 0x000000ffff087224 */ /* 0x000fe200078e0a08 */
[----:B------:R-:W-:Y:S01]  /*c470*/  IADD3 R5, R28, 0x111, RZ ;  /* 0x000001111c057810 */ /* 0x000fe20007ffe0ff */
[----:B------:R-:W-:Y:S02]  /*c480*/  @!P6 IMAD.IADD R12, R12, 0x1, -R7 ;  /* 0x000000010c0ce824 */ /* 0x000fe400078e0a07 */
[----:B------:R-:W-:Y:S01]  /*c490*/  @!P5 IMAD.MOV R9, RZ, RZ, -R9 ;  /* 0x000000ffff09d224 */ /* 0x000fe200078e0a09 */
[C---:B------:R-:W-:Y:S01]  /*c4a0*/  ISETP.GT.U32.AND P5, PT, R7.reuse, R2, PT ;  /* 0x000000020700720c */ /* 0x040fe20003fa4070 */
[----:B------:R-:W-:Y:S01]  /*c4b0*/  IMAD R0, R7, R8, R0 ;  /* 0x0000000807007224 */ /* 0x000fe200078e0200 */
[----:B------:R-:W-:Y:S01]  /*c4c0*/  IADD3 R8, R28, 0x113, RZ ;  /* 0x000001131c087810 */ /* 0x000fe20007ffe0ff */
[----:B------:R-:W-:Y:S01]  /*c4d0*/  IMAD.MOV.U32 R14, RZ, RZ, R12 ;  /* 0x000000ffff0e7224 */ /* 0x000fe200078e000c */
[----:B------:R0:W-:Y:S01]  /*c4e0*/  STL [R1+0x45c], R9 ;  /* 0x00045c0901007387 */ /* 0x0001e20000100800 */
[----:B------:R-:W-:Y:S01]  /*c4f0*/  @!P3 IMAD.IADD R3, R3, 0x1, -R7 ;  /* 0x000000010303b824 */ /* 0x000fe200078e0a07 */
[----:B------:R-:W-:Y:S01]  /*c500*/  ISETP.GE.AND P6, PT, R8, RZ, PT ;  /* 0x000000ff0800720c */ /* 0x000fe20003fc6270 */
[----:B------:R-:W-:Y:S01]  /*c510*/  @!P1 IMAD.MOV R14, RZ, RZ, -R14 ;  /* 0x000000ffff0e9224 */ /* 0x000fe200078e0a0e */
[----:B------:R-:W-:-:S02]  /*c520*/  ISETP.GT.U32.AND P1, PT, R7, R0, PT ;  /* 0x000000000700720c */ /* 0x000fc40003f24070 */
[----:B------:R-:W-:Y:S02]  /*c530*/  IABS R8, R8 ;  /* 0x0000000800087213 */ /* 0x000fe40000000000 */
[----:B------:R-:W-:Y:S01]  /*c540*/  ISETP.GT.U32.AND P3, PT, R7, R3, PT ;  /* 0x000000030700720c */ /* 0x000fe20003f64070 */
[--C-:B------:R-:W-:Y:S01]  /*c550*/  @!P5 IMAD.IADD R2, R2, 0x1, -R7.reuse ;  /* 0x000000010202d824 */ /* 0x100fe200078e0a07 */
[----:B0-----:R-:W-:Y:S01]  /*c560*/  IABS R9, R4 ;  /* 0x0000000400097213 */ /* 0x001fe20000000000 */
[----:B------:R-:W-:Y:S01]  /*c570*/  IMAD.HI.U32 R12, R27, R8, RZ ;  /* 0x000000081b0c7227 */ /* 0x000fe200078e00ff */
[----:B------:R-:W-:Y:S01]  /*c580*/  IABS R11, R6 ;  /* 0x00000006000b7213 */ /* 0x000fe20000000000 */
[----:B------:R0:W-:Y:S01]  /*c590*/  STL [R1+0x454], R14 ;  /* 0x0004540e01007387 */ /* 0x0001e20000100800 */
[----:B------:R-:W-:Y:S01]  /*c5a0*/  ISETP.GT.U32.AND P5, PT, R7, R2, PT ;  /* 0x000000020700720c */ /* 0x000fe20003fa4070 */
[----:B------:R-:W-:Y:S01]  /*c5b0*/  IMAD.MOV R12, RZ, RZ, -R12 ;  /* 0x000000ffff0c7224 */ /* 0x000fe200078e0a0c */
[----:B------:R-:W-:Y:S01]  /*c5c0*/  IABS R10, R5 ;  /* 0x00000005000a7213 */ /* 0x000fe20000000000 */
[----:B------:R-:W-:-:S02]  /*c5d0*/  @!P1 IMAD.IADD R0, R0, 0x1, -R7 ;  /* 0x0000000100009824 */ /* 0x000fc400078e0a07 */
[----:B------:R-:W-:-:S03]  /*c5e0*/  IMAD.HI.U32 R13, R27, R9, RZ ;  /* 0x000000091b0d7227 */ /* 0x000fc600078e00ff */
[C---:B------:R-:W-:Y:S01]  /*c5f0*/  ISETP.GT.U32.AND P1, PT, R7.reuse, R0, PT ;  /* 0x000000000700720c */ /* 0x040fe20003f24070 */
[----:B------:R-:W-:Y:S02]  /*c600*/  IMAD R8, R7, R12, R8 ;  /* 0x0000000c07087224 */ /* 0x000fe400078e0208 */
[----:B------:R-:W-:Y:S02]  /*c610*/  IMAD.MOV R13, RZ, RZ, -R13 ;  /* 0x000000ffff0d7224 */ /* 0x000fe400078e0a0d */
[--C-:B------:R-:W-:Y:S01]  /*c620*/  @!P3 IMAD.IADD R3, R3, 0x1, -R7.reuse ;  /* 0x000000010303b824 */ /* 0x100fe200078e0a07 */
[----:B------:R-:W-:Y:S01]  /*c630*/  ISETP.GE.AND P3, PT, R4, RZ, PT ;  /* 0x000000ff0400720c */ /* 0x000fe20003f66270 */
[----:B------:R-:W-:Y:S01]  /*c640*/  @!P5 IMAD.IADD R2, R2, 0x1, -R7 ;  /* 0x000000010202d824 */ /* 0x000fe200078e0a07 */
[C---:B------:R-:W-:Y:S01]  /*c650*/  ISETP.GT.U32.AND P5, PT, R7.reuse, R8, PT ;  /* 0x000000080700720c */ /* 0x040fe20003fa4070 */
[----:B------:R-:W-:Y:S02]  /*c660*/  IMAD R9, R7, R13, R9 ;  /* 0x0000000d07097224 */ /* 0x000fe400078e0209 */
[----:B------:R-:W-:Y:S01]  /*c670*/  IMAD.MOV.U32 R16, RZ, RZ, R3 ;  /* 0x000000ffff107224 */ /* 0x000fe200078e0003 */
[----:B------:R-:W-:Y:S01]  /*c680*/  IADD3 R3, R28, 0x10f, RZ ;  /* 0x0000010f1c037810 */ /* 0x000fe20007ffe0ff */
[----:B------:R-:W-:-:S04]  /*c690*/  IMAD.HI.U32 R4, R27, R11, RZ ;  /* 0x0000000b1b047227 */ /* 0x000fc800078e00ff */
[----:B------:R-:W-:Y:S01]  /*c6a0*/  @!P0 IMAD.MOV R16, RZ, RZ, -R16 ;  /* 0x000000ffff108224 */ /* 0x000fe200078e0a10 */
[----:B------:R-:W-:Y:S01]  /*c6b0*/  ISETP.GT.U32.AND P0, PT, R7, R9, PT ;  /* 0x000000090700720c */ /* 0x000fe20003f04070 */
[----:B------:R-:W-:Y:S02]  /*c6c0*/  IMAD.MOV R4, RZ, RZ, -R4 ;  /* 0x000000ffff047224 */ /* 0x000fe400078e0a04 */
[----:B------:R-:W-:Y:S01]  /*c6d0*/  @!P1 IMAD.IADD R0, R0, 0x1, -R7 ;  /* 0x0000000100009824 */ /* 0x000fe200078e0a07 */
[----:B------:R1:W-:Y:S01]  /*c6e0*/  STL [R1+0x448], R16 ;  /* 0x0004481001007387 */ /* 0x0003e20000100800 */
[----:B0-----:R-:W-:-:S04]  /*c6f0*/  IMAD.HI.U32 R14, R27, R10, RZ ;  /* 0x0000000a1b0e7227 */ /* 0x001fc800078e00ff */
[----:B------:R-:W-:Y:S02]  /*c700*/  IMAD.MOV.U32 R15, RZ, RZ, R2 ;  /* 0x000000ffff0f7224 */ /* 0x000fe400078e0002 */
[C---:B------:R-:W-:Y:S01]  /*c710*/  IMAD R2, R7.reuse, R4, R11 ;  /* 0x0000000407027224 */ /* 0x040fe200078e020b */
[----:B------:R-:W-:Y:S01]  /*c720*/  IADD3 R4, R28, 0x10e, RZ ;  /* 0x0000010e1c047810 */ /* 0x000fe20007ffe0ff */
[----:B------:R-:W-:Y:S01]  /*c730*/  IMAD.MOV.U32 R12, RZ, RZ, R0 ;  /* 0x000000ffff0c7224 */ /* 0x000fe200078e0000 */
[----:B------:R-:W-:Y:S01]  /*c740*/  IABS R11, R3 ;  /* 0x00000003000b7213 */ /* 0x000fe20000000000 */
[----:B------:R-:W-:Y:S01]  /*c750*/  IMAD.MOV R14, RZ, RZ, -R14 ;  /* 0x000000ffff0e7224 */ /* 0x000fe200078e0a0e */
[----:B------:R-:W-:Y:S01]  /*c760*/  IABS R0, R4 ;  /* 0x0000000400007213 */ /* 0x000fe20000000000 */
[--C-:B------:R-:W-:Y:S01]  /*c770*/  @!P5 IMAD.IADD R8, R8, 0x1, -R7.reuse ;  /* 0x000000010808d824 */ /* 0x100fe200078e0a07 */
[----:B-1----:R-:W-:Y:S01]  /*c780*/  IADD3 R16, R28, 0x106, RZ ;  /* 0x000001061c107810 */ /* 0x002fe20007ffe0ff */
[----:B------:R-:W-:Y:S01]  /*c790*/  @!P2 IMAD.MOV R12, RZ, RZ, -R12 ;  /* 0x000000ffff0ca224 */ /* 0x000fe200078e0a0c */
[C---:B------:R-:W-:Y:S01]  /*c7a0*/  ISETP.GT.U32.AND P2, PT, R7.reuse, R2, PT ;  /* 0x000000020700720c */ /* 0x040fe20003f44070 */
[C---:B------:R-:W-:Y:S01]  /*c7b0*/  IMAD R10, R7.reuse, R14, R10 ;  /* 0x0000000e070a7224 */ /* 0x040fe200078e020a */
[----:B------:R-:W-:Y:S01]  /*c7c0*/  ISETP.GT.U32.AND P5, PT, R7, R8, PT ;  /* 0x000000080700720c */ /* 0x000fe20003fa4070 */
[----:B------:R-:W-:Y:S01]  /*c7d0*/  @!P0 IMAD.IADD R9, R9, 0x1, -R7 ;  /* 0x0000000109098824 */ /* 0x000fe200078e0a07 */
[----:B------:R-:W-:Y:S01]  /*c7e0*/  IABS R17, R16 ;  /* 0x0000001000117213 */ /* 0x000fe20000000000 */
[----:B------:R-:W-:Y:S01]  /*c7f0*/  @!P4 IMAD.MOV R15, RZ, RZ, -R15 ;  /* 0x000000ffff0fc224 */ /* 0x000fe200078e0a0f */
[----:B------:R-:W-:Y:S01]  /*c800*/  ISETP.GT.U32.AND P1, PT, R7, R10, PT ;  /* 0x0000000a0700720c */ /* 0x000fe20003f24070 */
[----:B------:R-:W-:Y:S01]  /*c810*/  IMAD.HI.U32 R13, R27, R11, RZ ;  /* 0x0000000b1b0d7227 */ /* 0x000fe200078e00ff */
[----:B------:R-:W-:-:S02]  /*c820*/  ISETP.GE.AND P4, PT, R5, RZ, PT ;  /* 0x000000ff0500720c */ /* 0x000fc40003f86270 */
[----:B------:R-:W-:Y:S01]  /*c830*/  IADD3 R5, R28, 0x10d, RZ ;  /* 0x0000010d1c057810 */ /* 0x000fe20007ffe0ff */
[----:B------:R0:W-:Y:S01]  /*c840*/  STL [R1+0x444], R15 ;  /* 0x0004440f01007387 */ /* 0x0001e20000100800 */
[C---:B------:R-:W-:Y:S01]  /*c850*/  ISETP.GT.U32.AND P0, PT, R7.reuse, R9, PT ;  /* 0x000000090700720c */ /* 0x040fe20003f04070 */
[--C-:B------:R-:W-:Y:S02]  /*c860*/  @!P2 IMAD.IADD R2, R2, 0x1, -R7.reuse ;  /* 0x000000010202a824 */ /* 0x100fe400078e0a07 */
[----:B------:R1:W-:Y:S01]  /*c870*/  STL [R1+0x440], R12 ;  /* 0x0004400c01007387 */ /* 0x0003e20000100800 */
[----:B------:R-:W-:Y:S01]  /*c880*/  @!P5 IMAD.IADD R8, R8, 0x1, -R7 ;  /* 0x000000010808d824 */ /* 0x000fe200078e0a07 */
[----:B------:R-:W-:Y:S01]  /*c890*/  ISETP.GE.AND P5, PT, R6, RZ, PT ;  /* 0x000000ff0600720c */ /* 0x000fe20003fa6270 */
[----:B------:R-:W-:Y:S01]  /*c8a0*/  IMAD.MOV R13, RZ, RZ, -R13 ;  /* 0x000000ffff0d7224 */ /* 0x000fe200078e0a0d */
[----:B------:R-:W-:Y:S01]  /*c8b0*/  ISETP.GT.U32.AND P2, PT, R7, R2, PT ;  /* 0x000000020700720c */ /* 0x000fe20003f44070 */
[----:B------:R-:W-:-:S02]  /*c8c0*/  @!P1 IMAD.IADD R10, R10, 0x1, -R7 ;  /* 0x000000010a0a9824 */ /* 0x000fc400078e0a07 */
[----:B------:R-:W-:Y:S02]  /*c8d0*/  IMAD R11, R7, R13, R11 ;  /* 0x0000000d070b7224 */ /* 0x000fe400078e020b */
[----:B0-----:R-:W-:Y:S01]  /*c8e0*/  IMAD.MOV.U32 R15, RZ, RZ, R8 ;  /* 0x000000ffff0f7224 */ /* 0x001fe200078e0008 */
[----:B-1----:R-:W-:Y:S01]  /*c8f0*/  IABS R12, R5 ;  /* 0x00000005000c7213 */ /* 0x002fe20000000000 */
[----:B------:R-:W-:Y:S01]  /*c900*/  @!P0 IMAD.IADD R9, R9, 0x1, -R7 ;  /* 0x0000000109098824 */ /* 0x000fe200078e0a07 */
[C---:B------:R-:W-:Y:S01]  /*c910*/  ISETP.GT.U32.AND P1, PT, R7.reuse, R10, PT ;  /* 0x0000000a0700720c */ /* 0x040fe20003f24070 */
[----:B------:R-:W-:Y:S01]  /*c920*/  @!P6 IMAD.MOV R15, RZ, RZ, -R15 ;  /* 0x000000ffff0fe224 */ /* 0x000fe200078e0a0f */
[----:B------:R-:W-:Y:S01]  /*c930*/  ISETP.GT.U32.AND P0, PT, R7, R11, PT ;  /* 0x0000000b0700720c */ /* 0x000fe20003f04070 */
[----:B------:R-:W-:Y:S01]  /*c940*/  IMAD.MOV.U32 R6, RZ, RZ, R12 ;  /* 0x000000ffff067224 */ /* 0x000fe200078e000c */
[----:B------:R-:W-:Y:S01]  /*c950*/  ISETP.GE.AND P6, PT, R3, RZ, PT ;  /* 0x000000ff0300720c */ /* 0x000fe20003fc6270 */
[----:B------:R-:W-:Y:S01]  /*c960*/  IMAD.HI.U32 R12, R27, R0, RZ ;  /* 0x000000001b0c7227 */ /* 0x000fe200078e00ff */
[----:B------:R-:W-:Y:S01]  /*c970*/  STL [R1+0x43c], R15 ;  /* 0x00043c0f01007387 */ /* 0x000fe20000100800 */
[----:B------:R-:W-:-:S02]  /*c980*/  IADD3 R3, R28, 0x10b, RZ ;  /* 0x0000010b1c037810 */ /* 0x000fc40007ffe0ff */
[----:B------:R-:W-:Y:S02]  /*c990*/  IMAD.MOV R12, RZ, RZ, -R12 ;  /* 0x000000ffff0c7224 */ /* 0x000fe400078e0a0c */
[----:B------:R-:W-:Y:S02]  /*c9a0*/  IMAD.MOV.U32 R14, RZ, RZ, R9 ;  /* 0x000000ffff0e7224 */ /* 0x000fe400078e0009 */
[C---:B------:R-:W-:Y:S01]  /*c9b0*/  IMAD R9, R7.reuse, R12, R0 ;  /* 0x0000000c07097224 */ /* 0x040fe200078e0200 */
[----:B------:R-:W-:Y:S01]  /*c9c0*/  IADD3 R0, R28, 0x10c, RZ ;  /* 0x0000010c1c007810 */ /* 0x000fe20007ffe0ff */
[--C-:B------:R-:W-:Y:S02]  /*c9d0*/  @!P2 IMAD.IADD R2, R2, 0x1, -R7.reuse ;  /* 0x000000010202a824 */ /* 0x100fe400078e0a07 */
[----:B------:R-:W-:Y:S01]  /*c9e0*/  @!P3 IMAD.MOV R14, RZ, RZ, -R14 ;  /* 0x000000ffff0eb224 */ /* 0x000fe200078e0a0e */
[----:B------:R-:W-:Y:S01]  /*c9f0*/  ISETP.GT.U32.AND P2, PT, R7, R9, PT ;  /* 0x000000090700720c */ /* 0x000fe20003f44070 */
[--C-:B------:R-:W-:Y:S01]  /*ca00*/  @!P1 IMAD.IADD R10, R10, 0x1, -R7.reuse ;  /* 0x000000010a0a9824 */ /* 0x100fe200078e0a07 */
[----:B------:R-:W-:Y:S01]  /*ca10*/  ISETP.GE.AND P1, PT, R5, RZ, PT ;  /* 0x000000ff0500720c */ /* 0x000fe20003f26270 */
[----:B------:R-:W-:Y:S01]  /*ca20*/  @!P0 IMAD.IADD R11, R11, 0x1, -R7 ;  /* 0x000000010b0b8824 */ /* 0x000fe200078e0a07 */
[----:B------:R0:W-:Y:S01]  /*ca30*/  STL [R1+0x428], R14 ;  /* 0x0004280e01007387 */ /* 0x0001e20000100800 */
[----:B------:R-:W-:Y:S01]  /*ca40*/  IMAD.HI.U32 R8, R27, R6, RZ ;  /* 0x000000061b087227 */ /* 0x000fe200078e00ff */
[----:B------:R-:W-:-:S02]  /*ca50*/  IADD3 R5, R28, 0x109, RZ ;  /* 0x000001091c057810 */ /* 0x000fc40007ffe0ff */
[----:B------:R-:W-:Y:S01]  /*ca60*/  ISETP.GT.U32.AND P0, PT, R7, R11, PT ;  /* 0x0000000b0700720c */ /* 0x000fe20003f04070 */
[----:B------:R-:W-:Y:S01]  /*ca70*/  IMAD.MOV R8, RZ, RZ, -R8 ;  /* 0x000000ffff087224 */ /* 0x000fe200078e0a08 */
[----:B------:R-:W-:Y:S01]  /*ca80*/  ISETP.GE.AND P3, PT, R4, RZ, PT ;  /* 0x000000ff0400720c */ /* 0x000fe20003f66270 */
[----:B------:R-:W-:Y:S01]  /*ca90*/  IMAD.MOV.U32 R13, RZ, RZ, R2 ;  /* 0x000000ffff0d7224 */ /* 0x000fe200078e0002 */
[----:B------:R-:W-:Y:S01]  /*caa0*/  IABS R4, R5 ;  /* 0x0000000500047213 */ /* 0x000fe20000000000 */
[----:B------:R-:W-:Y:S02]  /*cab0*/  @!P2 IMAD.IADD R9, R9, 0x1, -R7 ;  /* 0x000000010909a824 */ /* 0x000fe400078e0a07 */
[----:B0-----:R-:W-:Y:S01]  /*cac0*/  IMAD.MOV.U32 R14, RZ, RZ, R10 ;  /* 0x000000ffff0e7224 */ /* 0x001fe200078e000a */
[----:B------:R-:W-:Y:S01]  /*cad0*/  IABS R10, R0 ;  /* 0x00000000000a7213 */ /* 0x000fe20000000000 */
[C---:B------:R-:W-:Y:S01]  /*cae0*/  IMAD R6, R7.reuse, R8, R6 ;  /* 0x0000000807067224 */ /* 0x040fe200078e0206 */
[----:B------:R-:W-:Y:S01]  /*caf0*/  ISETP.GT.U32.AND P2, PT, R7, R9, PT ;  /* 0x000000090700720c */ /* 0x000fe20003f44070 */
[----:B------:R-:W-:Y:S01]  /*cb00*/  @!P4 IMAD.MOV R14, RZ, RZ, -R14 ;  /* 0x000000ffff0ec224 */ /* 0x000fe200078e0a0e */
[----:B------:R-:W-:Y:S01]  /*cb10*/  ISETP.GE.AND P4, PT, R0, RZ, PT ;  /* 0x000000ff0000720c */ /* 0x000fe20003f86270 */
[----:B------:R-:W-:Y:S01]  /*cb20*/  IMAD.HI.U32 R8, R27, R10, RZ ;  /* 0x0000000a1b087227 */ /* 0x000fe200078e00ff */
[----:B------:R-:W-:-:S02]  /*cb30*/  IADD3 R0, R28, 0x10a, RZ ;  /* 0x0000010a1c007810 */ /* 0x000fc40007ffe0ff */
[----:B------:R0:W-:Y:S01]  /*cb40*/  STL [R1+0x434], R14 ;  /* 0x0004340e01007387 */ /* 0x0001e20000100800 */
[----:B------:R-:W-:Y:S02]  /*cb50*/  IMAD.MOV R8, RZ, RZ, -R8 ;  /* 0x000000ffff087224 */ /* 0x000fe400078e0a08 */
[----:B------:R-:W-:Y:S01]  /*cb60*/  @!P5 IMAD.MOV R13, RZ, RZ, -R13 ;  /* 0x000000ffff0dd224 */ /* 0x000fe200078e0a0d */
[----:B------:R-:W-:Y:S01]  /*cb70*/  ISETP.GE.AND P5, PT, R3, RZ, PT ;  /* 0x000000ff0300720c */ /* 0x000fe20003fa6270 */
[--C-:B------:R-:W-:Y:S01]  /*cb80*/  @!P0 IMAD.IADD R11, R11, 0x1, -R7.reuse ;  /* 0x000000010b0b8824 */ /* 0x100fe200078e0a07 */
[C---:B------:R-:W-:Y:S01]  /*cb90*/  ISETP.GT.U32.AND P0, PT, R7.reuse, R6, PT ;  /* 0x000000060700720c */ /* 0x040fe20003f04070 */
[----:B------:R-:W-:Y:S01]  /*cba0*/  IMAD R10, R7, R8, R10 ;  /* 0x00000008070a7224 */ /* 0x000fe200078e020a */
[----:B------:R1:W-:Y:S01]  /*cbb0*/  STL [R1+0x438], R13 ;  /* 0x0004380d01007387 */ /* 0x0003e20000100800 */
[----:B------:R-:W-:Y:S01]  /*cbc0*/  @!P2 IMAD.IADD R9, R9, 0x1, -R7 ;  /* 0x000000010909a824 */ /* 0x000fe200078e0a07 */
[----:B0-----:R-:W-:Y:S01]  /*cbd0*/  IABS R14, R3 ;  /* 0x00000003000e7213 */ /* 0x001fe20000000000 */
[----:B------:R-:W-:Y:S01]  /*cbe0*/  IMAD.HI.U32 R20, R27, R17, RZ ;  /* 0x000000111b147227 */ /* 0x000fe200078e00ff */
[----:B------:R-:W-:-:S02]  /*cbf0*/  ISETP.GT.U32.AND P2, PT, R7, R10, PT ;  /* 0x0000000a0700720c */ /* 0x000fc40003f44070 */
[----:B------:R-:W-:Y:S01]  /*cc00*/  IABS R3, R0 ;  /* 0x0000000000037213 */ /* 0x000fe20000000000 */
[----:B------:R-:W-:-:S04]  /*cc10*/  IMAD.HI.U32 R2, R27, R14, RZ ;  /* 0x0000000e1b027227 */ /* 0x000fc800078e00ff */
[----:B------:R-:W-:Y:S02]  /*cc20*/  IMAD.MOV R2, RZ, RZ, -R2 ;  /* 0x000000ffff027224 */ /* 0x000fe400078e0a02 */
[----:B-1----:R-:W-:Y:S02]  /*cc30*/  IMAD.MOV.U32 R13, RZ, RZ, R11 ;  /* 0x000000ffff0d7224 */ /* 0x002fe400078e000b */
[C---:B------:R-:W-:Y:S02]  /*cc40*/  IMAD R14, R7.reuse, R2, R14 ;  /* 0x00000002070e7224 */ /* 0x040fe400078e020e */
[----:B------:R-:W-:Y:S02]  /*cc50*/  @!P6 IMAD.MOV R13, RZ, RZ, -R13 ;  /* 0x000000ffff0de224 */ /* 0x000fe400078e0a0d */
[----:B------:R-:W-:Y:S01]  /*cc60*/  @!P2 IMAD.IADD R10, R10, 0x1, -R7 ;  /* 0x000000010a0aa824 */ /* 0x000fe200078e0a07 */
[----:B------:R-:W-:Y:S01]  /*cc70*/  ISETP.GT.U32.AND P6, PT, R7, R14, PT ;  /* 0x0000000e0700720c */ /* 0x000fe20003fc4070 */
[----:B------:R-:W-:Y:S01]  /*cc80*/  IMAD.HI.U32 R2, R27, R4, RZ ;  /* 0x000000041b027227 */ /* 0x000fe200078e00ff */
[----:B------:R0:W-:Y:S02]  /*cc90*/  STL [R1+0x42c], R13 ;  /* 0x00042c0d01007387 */ /* 0x0001e40000100800 */
[----:B------:R-:W-:Y:S01]  /*cca0*/  ISETP.GT.U32.AND P2, PT, R7, R10, PT ;  /* 0x0000000a0700720c */ /* 0x000fe20003f44070 */
[----:B------:R-:W-:-:S04]  /*ccb0*/  IMAD.HI.U32 R8, R27, R3, RZ ;  /* 0x000000031b087227 */ /* 0x000fc800078e00ff */
[----:B------:R-:W-:Y:S02]  /*ccc0*/  IMAD.MOV R2, RZ, RZ, -R2 ;  /* 0x000000ffff027224 */ /* 0x000fe400078e0a02 */
[----:B------:R-:W-:Y:S01]  /*ccd0*/  IMAD.MOV.U32 R12, RZ, RZ, R9 ;  /* 0x000000ffff0c7224 */ /* 0x000fe200078e0009 */
[----:B0-----:R-:W-:Y:S01]  /*cce0*/  IADD3 R13, R28, 0x104, RZ ;  /* 0x000001041c0d7810 */ /* 0x001fe20007ffe0ff */
[--C-:B------:R-:W-:Y:S01]  /*ccf0*/  @!P6 IMAD.IADD R14, R14, 0x1, -R7.reuse ;  /* 0x000000010e0ee824 */ /* 0x100fe200078e0a07 */
[C---:B------:R-:W-:Y:S01]  /*cd00*/  IADD3 R9, R28.reuse, 0x105, RZ ;  /* 0x000001051c097810 */ /* 0x040fe20007ffe0ff */
[----:B------:R-:W-:Y:S02]  /*cd10*/  IMAD.MOV R8, RZ, RZ, -R8 ;  /* 0x000000ffff087224 */ /* 0x000fe400078e0a08 */
[C---:B------:R-:W-:Y:S01]  /*cd20*/  IMAD R4, R7.reuse, R2, R4 ;  /* 0x0000000207047224 */ /* 0x040fe200078e0204 */
[C---:B------:R-:W-:Y:S01]  /*cd30*/  ISETP.GT.U32.AND P6, PT, R7.reuse, R14, PT ;  /* 0x0000000e0700720c */ /* 0x040fe20003fc4070 */
[----:B------:R-:W-:Y:S01]  /*cd40*/  @!P3 IMAD.MOV R12, RZ, RZ, -R12 ;  /* 0x000000ffff0cb224 */ /* 0x000fe200078e0a0c */
[----:B------:R-:W-:Y:S01]  /*cd50*/  IADD3 R2, R28, 0x108, RZ ;  /* 0x000001081c027810 */ /* 0x000fe20007ffe0ff */
[----:B------:R-:W-:Y:S01]  /*cd60*/  @!P2 IMAD.IADD R10, R10, 0x1, -R7 ;  /* 0x000000010a0aa824 */ /* 0x000fe200078e0a07 */
[----:B------:R-:W-:Y:S01]  /*cd70*/  ISETP.GE.AND P3, PT, R0, RZ, PT ;  /* 0x000000ff0000720c */ /* 0x000fe20003f66270 */
[C---:B------:R-:W-:Y:S01]  /*cd80*/  IMAD R0, R7.reuse, R8, R3 ;  /* 0x0000000807007224 */ /* 0x040fe200078e0203 */
[----:B------:R-:W-:Y:S01]  /*cd90*/  IADD3 R8, R28, 0x107, RZ ;  /* 0x000001071c087810 */ /* 0x000fe20007ffe0ff */
[----:B------:R-:W-:Y:S01]  /*cda0*/  @!P0 IMAD.IADD R6, R6, 0x1, -R7 ;  /* 0x0000000106068824 */ /* 0x000fe200078e0a07 */
[----:B------:R-:W-:Y:S01]  /*cdb0*/  IABS R3, R2 ;  /* 0x0000000200037213 */ /* 0x000fe20000000000 */
[----:B------:R0:W-:Y:S01]  /*cdc0*/  STL [R1+0x430], R12 ;  /* 0x0004300c01007387 */ /* 0x0001e20000100800 */
[----:B------:R-:W-:Y:S01]  /*cdd0*/  IABS R19, R8 ;  /* 0x0000000800137213 */ /* 0x000fe20000000000 */
[----:B------:R-:W-:Y:S01]  /*cde0*/  IMAD.MOV R20, RZ, RZ, -R20 ;  /* 0x000000ffff147224 */ /* 0x000fe200078e0a14 */
[----:B------:R-:W-:Y:S01]  /*cdf0*/  ISETP.GT.U32.AND P2, PT, R7, R0, PT ;  /* 0x000000000700720c */ /* 0x000fe20003f44070 */
[----:B------:R-:W-:Y:S01]  /*ce00*/  IMAD.HI.U32 R11, R27, R3, RZ ;  /* 0x000000031b0b7227 */ /* 0x000fe200078e00ff */
[----:B------:R-:W-:-:S03]  /*ce10*/  ISETP.GT.U32.AND P0, PT, R7, R6, PT ;  /* 0x000000060700720c */ /* 0x000fc60003f04070 */
[----:B------:R-:W-:Y:S01]  /*ce20*/  @!P6 IMAD.IADD R14, R14, 0x1, -R7 ;  /* 0x000000010e0ee824 */ /* 0x000fe200078e0a07 */
[----:B------:R-:W-:Y:S01]  /*ce30*/  ISETP.GT.U32.AND P6, PT, R7, R4, PT ;  /* 0x000000040700720c */ /* 0x000fe20003fc4070 */
[----:B------:R-:W-:Y:S01]  /*ce40*/  IMAD.MOV R11, RZ, RZ, -R11 ;  /* 0x000000ffff0b7224 */ /* 0x000fe200078e0a0b */
[----:B0-----:R-:W-:Y:S01]  /*ce50*/  IABS R12, R13 ;  /* 0x0000000d000c7213 */ /* 0x001fe20000000000 */
[----:B------:R-:W-:-:S04]  /*ce60*/  IMAD.HI.U32 R18, R27, R19, RZ ;  /* 0x000000131b127227 */ /* 0x000fc800078e00ff */
[C---:B------:R-:W-:Y:S02]  /*ce70*/  IMAD R3, R7.reuse, R11, R3 ;  /* 0x0000000b07037224 */ /* 0x040fe400078e0203 */
[----:B------:R-:W-:Y:S02]  /*ce80*/  IMAD.MOV R18, RZ, RZ, -R18 ;  /* 0x000000ffff127224 */ /* 0x000fe400078e0a12 */
[----:B------:R-:W-:Y:S01]  /*ce90*/  @!P2 IMAD.IADD R0, R0, 0x1, -R7 ;  /* 0x000000010000a824 */ /* 0x000fe200078e0a07 */
[C---:B------:R-:W-:Y:S01]  /*cea0*/  ISETP.GT.U32.AND P2, PT, R7.reuse, R3, PT ;  /* 0x000000030700720c */ /* 0x040fe20003f44070 */
[C---:B------:R-:W-:Y:S02]  /*ceb0*/  IMAD R18, R7.reuse, R18, R19 ;  /* 0x0000001207127224 */ /* 0x040fe400078e0213 */
[--C-:B------:R-:W-:Y:S02]  /*cec0*/  @!P6 IMAD.IADD R4, R4, 0x1, -R7.reuse ;  /* 0x000000010404e824 */ /* 0x100fe400078e0a07 */
[----:B------:R-:W-:Y:S01]  /*ced0*/  @!P0 IMAD.IADD R6, R6, 0x1, -R7 ;  /* 0x0000000106068824 */ /* 0x000fe200078e0a07 */
[----:B------:R-:W-:Y:S01]  /*cee0*/  ISETP.GT.U32.AND P6, PT, R7, R18, PT ;  /* 0x000000120700720c */ /* 0x000fe20003fc4070 */
[----:B------:R-:W-:Y:S01]  /*cef0*/  IMAD.HI.U32 R11, R27, R12, RZ ;  /* 0x0000000c1b0b7227 */ /* 0x000fe200078e00ff */
[----:B------:R-:W-:-:S02]  /*cf00*/  ISETP.GE.AND P0, PT, R5, RZ, PT ;  /* 0x000000ff0500720c */ /* 0x000fc40003f06270 */
[----:B------:R-:W-:Y:S01]  /*cf10*/  IABS R5, R9 ;  /* 0x0000000900057213 */ /* 0x000fe20000000000 */
[----:B------:R-:W-:Y:S02]  /*cf20*/  IMAD.MOV.U32 R21, RZ, RZ, R6 ;  /* 0x000000ffff157224 */ /* 0x000fe400078e0006 */
[----:B------:R-:W-:Y:S01]  /*cf30*/  @!P2 IMAD.IADD R3, R3, 0x1, -R7 ;  /* 0x000000010303a824 */ /* 0x000fe200078e0a07 */
[----:B------:R-:W-:Y:S01]  /*cf40*/  ISETP.GT.U32.AND P2, PT, R7, R4, PT ;  /* 0x000000040700720c */ /* 0x000fe20003f44070 */
[----:B------:R-:W-:-:S04]  /*cf50*/  IMAD.HI.U32 R15, R27, R5, RZ ;  /* 0x000000051b0f7227 */ /* 0x000fc800078e00ff */
[----:B------:R-:W-:Y:S01]  /*cf60*/  @!P6 IMAD.IADD R18, R18, 0x1, -R7 ;  /* 0x000000011212e824 */ /* 0x000fe200078e0a07 */
[C---:B------:R-:W-:Y:S01]  /*cf70*/  ISETP.GT.U32.AND P6, PT, R7.reuse, R3, PT ;  /* 0x000000030700720c */ /* 0x040fe20003fc4070 */
[C---:B------:R-:W-:Y:S02]  /*cf80*/  IMAD R17, R7.reuse, R20, R17 ;  /* 0x0000001407117224 */ /* 0x040fe400078e0211 */
[----:B------:R-:W-:Y:S02]  /*cf90*/  IMAD.MOV R11, RZ, RZ, -R11 ;  /* 0x000000ffff0b7224 */ /* 0x000fe400078e0a0b */
[----:B------:R-:W-:Y:S01]  /*cfa0*/  @!P1 IMAD.MOV R21, RZ, RZ, -R21 ;  /* 0x000000ffff159224 */ /* 0x000fe200078e0a15 */
[C---:B------:R-:W-:Y:S01]  /*cfb0*/  ISETP.GT.U32.AND P1, PT, R7.reuse, R0, PT ;  /* 0x000000000700720c */ /* 0x040fe20003f24070 */
[----:B------:R-:W-:Y:S02]  /*cfc0*/  IMAD.MOV R15, RZ, RZ, -R15 ;  /* 0x000000ffff0f7224 */ /* 0x000fe400078e0a0f */
[C---:B------:R-:W-:Y:S01]  /*cfd0*/  IMAD R11, R7.reuse, R11, R12 ;  /* 0x0000000b070b7224 */ /* 0x040fe200078e020c */
[C---:B------:R-:W-:Y:S01]  /*cfe0*/  IADD3 R12, R28.reuse, 0x102, RZ ;  /* 0x000001021c0c7810 */ /* 0x040fe20007ffe0ff */
[----:B------:R-:W-:Y:S01]  /*cff0*/  @!P5 IMAD.MOV R14, RZ, RZ, -R14 ;  /* 0x000000ffff0ed224 */ /* 0x000fe200078e0a0e */
[C---:B------:R-:W-:Y:S01]  /*d000*/  ISETP.GT.U32.AND P5, PT, R7.reuse, R17, PT ;  /* 0x000000110700720c */ /* 0x040fe20003fa4070 */
[----:B------:R-:W-:Y:S01]  /*d010*/  IMAD.MOV.U32 R19, RZ, RZ, R10 ;  /* 0x000000ffff137224 */ /* 0x000fe200078e000a */
[----:B------:R-:W-:Y:S01]  /*d020*/  IABS R10, R12 ;  /* 0x0000000c000a7213 */ /* 0x000fe20000000000 */
[----:B------:R-:W-:Y:S01]  /*d030*/  IMAD R5, R7, R15, R5 ;  /* 0x0000000f07057224 */ /* 0x000fe200078e0205 */
[----:B------:R-:W-:Y:S01]  /*d040*/  IADD3 R15, R28, 0x103, RZ ;  /* 0x000001031c0f7810 */ /* 0x000fe20007ffe0ff */
[----:B------:R-:W-:Y:S01]  /*d050*/  @!P6 IMAD.IADD R3, R3, 0x1, -R7 ;  /* 0x000000010303e824 */ /* 0x000fe200078e0a07 */
[C---:B------:R-:W-:Y:S01]  /*d060*/  ISETP.GT.U32.AND P6, PT, R7.reuse, R11, PT ;  /* 0x0000000b0700720c */ /* 0x040fe20003fc4070 */
[----:B------:R-:W-:Y:S01]  /*d070*/  @!P4 IMAD.MOV R19, RZ, RZ, -R19 ;  /* 0x000000ffff13c224 */ /* 0x000fe200078e0a13 */
[C---:B------:R-:W-:Y:S01]  /*d080*/  ISETP.GT.U32.AND P4, PT, R7.reuse, R18, PT ;  /* 0x000000120700720c */ /* 0x040fe20003f84070 */
[--C-:B------:R-:W-:Y:S01]  /*d090*/  @!P1 IMAD.IADD R0, R0, 0x1, -R7.reuse ;  /* 0x0000000100009824 */ /* 0x100fe200078e0a07 */
[----:B------:R-:W-:Y:S01]  /*d0a0*/  IABS R6, R15 ;  /* 0x0000000f00067213 */ /* 0x000fe20000000000 */
[--C-:B------:R-:W-:Y:S01]  /*d0b0*/  @!P2 IMAD.IADD R4, R4, 0x1, -R7.reuse ;  /* 0x000000010404a824 */ /* 0x100fe200078e0a07 */
[----:B------:R-:W-:Y:S01]  /*d0c0*/  ISETP.GT.U32.AND P1, PT, R7, R5, PT ;  /* 0x000000050700720c */ /* 0x000fe20003f24070 */
[----:B------:R-:W-:Y:S01]  /*d0d0*/  @!P5 IMAD.IADD R17, R17, 0x1, -R7 ;  /* 0x000000011111d824 */ /* 0x000fe200078e0a07 */
[----:B------:R-:W-:Y:S01]  /*d0e0*/  ISETP.GE.AND P2, PT, R2, RZ, PT ;  /* 0x000000ff0200720c */ /* 0x000fe20003f46270 */
[----:B------:R-:W-:Y:S01]  /*d0f0*/  IMAD.HI.U32 R2, R27, R6, RZ ;  /* 0x000000061b027227 */ /* 0x000fe200078e00ff */
[----:B------:R-:W-:Y:S01]  /*d100*/  STL [R1+0x420], R21 ;  /* 0x0004201501007387 */ /* 0x000fe20000100800 */
[----:B------:R-:W-:-:S02]  /*d110*/  ISETP.GE.AND P5, PT, R16, RZ, PT ;  /* 0x000000ff1000720c */ /* 0x000fc40003fa6270 */
[----:B------:R-:W-:Y:S01]  /*d120*/  IMAD.MOV R2, RZ, RZ, -R2 ;  /* 0x000000ffff027224 */ /* 0x000fe200078e0a02 */
[----:B------:R-:W-:Y:S01]  /*d130*/  STL [R1+0x41c], R19 ;  /* 0x00041c1301007387 */ /* 0x000fe20000100800 */
[--C-:B------:R-:W-:Y:S01]  /*d140*/  @!P6 IMAD.IADD R11, R11, 0x1, -R7.reuse ;  /* 0x000000010b0be824 */ /* 0x100fe200078e0a07 */
[C---:B------:R-:W-:Y:S01]  /*d150*/  ISETP.GT.U32.AND P6, PT, R7.reuse, R17, PT ;  /* 0x000000110700720c */ /* 0x040fe20003fc4070 */
[----:B------:R-:W-:Y:S01]  /*d160*/  @!P4 IMAD.IADD R18, R18, 0x1, -R7 ;  /* 0x000000011212c824 */ /* 0x000fe200078e0a07 */
[----:B------:R0:W-:Y:S01]  /*d170*/  STL [R1+0x418], R14 ;  /* 0x0004180e01007387 */ /* 0x0001e20000100800 */
[----:B------:R-:W-:Y:S01]  /*d180*/  ISETP.GE.AND P4, PT, R8, RZ, PT ;  /* 0x000000ff0800720c */ /* 0x000fe20003f86270 */
[----:B------:R-:W-:Y:S02]  /*d190*/  IMAD R2, R7, R2, R6 ;  /* 0x0000000207027224 */ /* 0x000fe400078e0206 */
[----:B------:R-:W-:Y:S01]  /*d1a0*/  IMAD.MOV.U32 R6, RZ, RZ, R3 ;  /* 0x000000ffff067224 */ /* 0x000fe200078e0003 */
[C---:B------:R-:W-:Y:S01]  /*d1b0*/  IADD3 R3, R28.reuse, 0x100, RZ ;  /* 0x000001001c037810 */ /* 0x040fe20007ffe0ff */
[----:B------:R-:W-:Y:S01]  /*d1c0*/  @!P1 IMAD.IADD R5, R5, 0x1, -R7 ;  /* 0x0000000105059824 */ /* 0x000fe200078e0a07 */
[----:B------:R-:W-:Y:S01]  /*d1d0*/  ISETP.GE.AND P1, PT, R9, RZ, PT ;  /* 0x000000ff0900720c */ /* 0x000fe20003f26270 */
[----:B------:R-:W-:Y:S01]  /*d1e0*/  IMAD.MOV.U32 R20, RZ, RZ, R0 ;  /* 0x000000ffff147224 */ /* 0x000fe200078e0000 */
[C---:B------:R-:W-:Y:S01]  /*d1f0*/  IADD3 R0, R28.reuse, 0x101, RZ ;  /* 0x000001011c007810 */ /* 0x040fe20007ffe0ff */
[----:B0-----:R-:W-:Y:S01]  /*d200*/  IMAD.HI.U32 R14, R27, R10, RZ ;  /* 0x0000000a1b0e7227 */ /* 0x001fe200078e00ff */
[----:B------:R-:W-:-:S03]  /*d210*/  IADD3 R9, R28, 0xfb, RZ ;  /* 0x000000fb1c097810 */ /* 0x000fc60007ffe0ff */
[----:B------:R-:W-:Y:S02]  /*d220*/  IMAD.MOV R14, RZ, RZ, -R14 ;  /* 0x000000ffff0e7224 */ /* 0x000fe400078e0a0e */
[----:B------:R-:W-:Y:S02]  /*d230*/  IMAD.MOV.U32 R19, RZ, RZ, R4 ;  /* 0x000000ffff137224 */ /* 0x000fe400078e0004 */
[----:B------:R-:W-:Y:S01]  /*d240*/  @!P2 IMAD.MOV R6, RZ, RZ, -R6 ;  /* 0x000000ffff06a224 */ /* 0x000fe200078e0a06 */
[C---:B------:R-:W-:Y:S01]  /*d250*/  ISETP.GT.U32.AND P2, PT, R7.reuse, R2, PT ;  /* 0x000000020700720c */ /* 0x040fe20003f44070 */
[C---:B------:R-:W-:Y:S01]  /*d260*/  IMAD R10, R7.reuse, R14, R10 ;  /* 0x0000000e070a7224 */ /* 0x040fe200078e020a */
[----:B------:R-:W-:Y:S01]  /*d270*/  IABS R14, R3 ;  /* 0x00000003000e7213 */ /* 0x000fe20000000000 */
[----:B------:R-:W-:Y:S01]  /*d280*/  @!P3 IMAD.MOV R20, RZ, RZ, -R20 ;  /* 0x000000ffff14b224 */ /* 0x000fe200078e0a14 */
[----:B------:R-:W-:Y:S01]  /*d290*/  ISETP.GT.U32.AND P3, PT, R7, R5, PT ;  /* 0x000000050700720c */ /* 0x000fe20003f64070 */
[----:B------:R-:W-:-:S02]  /*d2a0*/  IMAD.MOV.U32 R4, RZ, RZ, R18 ;  /* 0x000000ffff047224 */ /* 0x000fc400078e0012 */
[----:B------:R-:W-:Y:S01]  /*d2b0*/  @!P0 IMAD.MOV R19, RZ, RZ, -R19 ;  /* 0x000000ffff138224 */ /* 0x000fe200078e0a13 */
[----:B------:R-:W-:Y:S01]  /*d2c0*/  ISETP.GT.U32.AND P0, PT, R7, R11, PT ;  /* 0x0000000b0700720c */ /* 0x000fe20003f04070 */
[--C-:B------:R-:W-:Y:S01]  /*d2d0*/  @!P6 IMAD.IADD R17, R17, 0x1, -R7.reuse ;  /* 0x000000011111e824 */ /* 0x100fe200078e0a07 */
[----:B------:R-:W-:Y:S01]  /*d2e0*/  ISETP.GT.U32.AND P6, PT, R7, R10, PT ;  /* 0x0000000a0700720c */ /* 0x000fe20003fc4070 */
[----:B------:R-:W-:Y:S01]  /*d2f0*/  @!P4 IMAD.MOV R4, RZ, RZ, -R4 ;  /* 0x000000ffff04c224 */ /* 0x000fe200078e0a04 */
[----:B------:R-:W-:Y:S01]  /*d300*/  ISETP.GE.AND P4, PT, R13, RZ, PT ;  /* 0x000000ff0d00720c */ /* 0x000fe20003f86270 */
[----:B------:R-:W-:Y:S01]  /*d310*/  STL [R1+0x40c], R20 ;  /* 0x00040c1401007387 */ /* 0x000fe20000100800 */
[----:B------:R-:W-:Y:S01]  /*d320*/  IABS R13, R0 ;  /* 0x00000000000d7213 */ /* 0x000fe20000000000 */
[----:B------:R-:W-:Y:S01]  /*d330*/  @!P2 IMAD.IADD R2, R2, 0x1, -R7 ;  /* 0x000000010202a824 */ /* 0x000fe200078e0a07 */
[----:B------:R-:W-:Y:S01]  /*d340*/  ISETP.GE.AND P2, PT, R0, RZ, PT ;  /* 0x000000ff0000720c */ /* 0x000fe20003f46270 */
[----:B------:R-:W-:Y:S01]  /*d350*/  STL [R1+0x408], R19 ;  /* 0x0004081301007387 */ /* 0x000fe20000100800 */
[----:B------:R-:W-:-:S02]  /*d360*/  IMAD.MOV.U32 R8, RZ, RZ, R17 ;  /* 0x000000ffff087224 */ /* 0x000fc400078e0011 */
[--C-:B------:R-:W-:Y:S01]  /*d370*/  @!P3 IMAD.IADD R5, R5, 0x1, -R7.reuse ;  /* 0x000000010505b824 */ /* 0x100fe200078e0a07 */
[----:B------:R0:W-:Y:S01]  /*d380*/  STL [R1+0x404], R6 ;  /* 0x0004040601007387 */ /* 0x0001e20000100800 */
[--C-:B------:R-:W-:Y:S01]  /*d390*/  @!P0 IMAD.IADD R11, R11, 0x1, -R7.reuse ;  /* 0x000000010b0b8824 */ /* 0x100fe200078e0a07 */
[----:B------:R-:W-:Y:S01]  /*d3a0*/  ISETP.GE.AND P3, PT, R15, RZ, PT ;  /* 0x000000ff0f00720c */ /* 0x000fe20003f66270 */
[----:B------:R-:W-:Y:S01]  /*d3b0*/  @!P5 IMAD.MOV R8, RZ, RZ, -R8 ;  /* 0x000000ffff08d224 */ /* 0x000fe200078e0a08 */
[----:B------:R1:W-:Y:S01]  /*d3c0*/  STL [R1+0x400], R4 ;  /* 0x0004000401007387 */ /* 0x0003e20000100800 */
[----:B------:R-:W-:Y:S01]  /*d3d0*/  ISETP.GT.U32.AND P5, PT, R7, R2, PT ;  /* 0x000000020700720c */ /* 0x000fe20003fa4070 */
[----:B------:R-:W-:Y:S01]  /*d3e0*/  @!P6 IMAD.IADD R10, R10, 0x1, -R7 ;  /* 0x000000010a0ae824 */ /* 0x000fe200078e0a07 */
[----:B------:R-:W-:Y:S01]  /*d3f0*/  ISETP.GE.AND P0, PT, R12, RZ, PT ;  /* 0x000000ff0c00720c */ /* 0x000fe20003f06270 */
[----:B------:R-:W-:Y:S01]  /*d400*/  IMAD.HI.U32 R0, R27, R14, RZ ;  /* 0x0000000e1b007227 */ /* 0x000fe200078e00ff */
[----:B------:R-:W-:Y:S01]  /*d410*/  IADD3 R12, R28, 0xff, RZ ;  /* 0x000000ff1c0c7810 */ /* 0x000fe20007ffe0ff */
[----:B------:R2:W-:Y:S01]  /*d420*/  STL [R1+0x3fc], R8 ;  /* 0x0003fc0801007387 */ /* 0x0005e20000100800 */
[----:B------:R-:W-:Y:S01]  /*d430*/  ISETP.GT.U32.AND P6, PT, R7, R10, PT ;  /* 0x0000000a0700720c */ /* 0x000fe20003fc4070 */
[----:B0-----:R-:W-:-:S02]  /*d440*/  IMAD.MOV.U32 R6, RZ, RZ, R5 ;  /* 0x000000ffff067224 */ /* 0x001fc400078e0005 */
[----:B-1----:R-:W-:-:S04]  /*d450*/  IMAD.HI.U32 R4, R27, R13, RZ ;  /* 0x0000000d1b047227 */ /* 0x002fc800078e00ff */
[----:B------:R-:W-:Y:S02]  /*d460*/  IMAD.MOV R4, RZ, RZ, -R4 ;  /* 0x000000ffff047224 */ /* 0x000fe400078e0a04 */
[----:B------:R-:W-:Y:S01]  /*d470*/  IMAD.MOV.U32 R5, RZ, RZ, R11 ;  /* 0x000000ffff057224 */ /* 0x000fe200078e000b */
[----:B------:R-:W-:Y:S01]  /*d480*/  IABS R11, R9 ;  /* 0x00000009000b7213 */ /* 0x000fe20000000000 */
[C---:B------:R-:W-:Y:S02]  /*d490*/  IMAD R13, R7.reuse, R4, R13 ;  /* 0x00000004070d7224 */ /* 0x040fe400078e020d */
[----:B------:R-:W-:Y:S02]  /*d4a0*/  @!P4 IMAD.MOV R5, RZ, RZ, -R5 ;  /* 0x000000ffff05c224 */ /* 0x000fe400078e0a05 */
[----:B------:R-:W-:Y:S01]  /*d4b0*/  IMAD.MOV R0, RZ, RZ, -R0 ;  /* 0x000000ffff007224 */ /* 0x000fe200078e0a00 */
[C---:B------:R-:W-:Y:S01]  /*d4c0*/  ISETP.GT.U32.AND P4, PT, R7.reuse, R13, PT ;  /* 0x0000000d0700720c */ /* 0x040fe20003f84070 */
[--C-:B------:R-:W-:Y:S01]  /*d4d0*/  @!P5 IMAD.IADD R2, R2, 0x1, -R7.reuse ;  /* 0x000000010202d824 */ /* 0x100fe200078e0a07 */
[----:B------:R-:W-:Y:S01]  /*d4e0*/  ISETP.GE.AND P5, PT, R12, RZ, PT ;  /* 0x000000ff0c00720c */ /* 0x000fe20003fa6270 */
[----:B------:R-:W-:Y:S01]  /*d4f0*/  IMAD R14, R7, R0, R14 ;  /* 0x00000000070e7224 */ /* 0x000fe200078e020e */
[----:B------:R-:W-:Y:S01]  /*d500*/  IABS R12, R12 ;  /* 0x0000000c000c7213 */ /* 0x000fe20000000000 */
[----:B------:R-:W-:Y:S01]  /*d510*/  IMAD.MOV.U32 R4, RZ, RZ, R2 ;  /* 0x000000ffff047224 */ /* 0x000fe200078e0002 */
[----:B------:R-:W-:Y:S01]  /*d520*/  IADD3 R0, R28, 0xfd, RZ ;  /* 0x000000fd1c007810 */ /* 0x000fe20007ffe0ff */
[----:B------:R-:W-:Y:S01]  /*d530*/  @!P1 IMAD.MOV R6, RZ, RZ, -R6 ;  /* 0x000000ffff069224 */ /* 0x000fe200078e0a06 */
[----:B------:R-:W-:Y:S01]  /*d540*/  ISETP.GE.AND P1, PT, R3, RZ, PT ;  /* 0x000000ff0300720c */ /* 0x000fe20003f26270 */
[--C-:B------:R-:W-:Y:S01]  /*d550*/  @!P6 IMAD.IADD R10, R10, 0x1, -R7.reuse ;  /* 0x000000010a0ae824 */ /* 0x100fe200078e0a07 */
[----:B------:R-:W-:Y:S01]  /*d560*/  ISETP.GT.U32.AND P6, PT, R7, R14, PT ;  /* 0x0000000e0700720c */ /* 0x000fe20003fc4070 */
[----:B------:R-:W-:Y:S01]  /*d570*/  @!P3 IMAD.MOV R4, RZ, RZ, -R4 ;  /* 0x000000ffff04b224 */ /* 0x000fe200078e0a04 */
[----:B------:R0:W-:Y:S01]  /*d580*/  STL [R1+0x3f8], R6 ;  /* 0x0003f80601007387 */ /* 0x0001e20000100800 */
[----:B------:R-:W-:Y:S01]  /*d590*/  @!P4 IMAD.IADD R13, R13, 0x1, -R7 ;  /* 0x000000010d0dc824 */ /* 0x000fe200078e0a07 */
[----:B------:R-:W-:-:S02]  /*d5a0*/  IADD3 R3, R28, 0xfe, RZ ;  /* 0x000000fe1c037810 */ /* 0x000fc40007ffe0ff */
[----:B------:R-:W-:Y:S02]  /*d5b0*/  STL [R1+0x3f4], R5 ;  /* 0x0003f40501007387 */ /* 0x000fe40000100800 */
[----:B------:R-:W-:Y:S02]  /*d5c0*/  ISETP.GT.U32.AND P3, PT, R7, R13, PT ;  /* 0x0000000d0700720c */ /* 0x000fe40003f64070 */
[----:B------:R1:W-:Y:S01]  /*d5d0*/  STL [R1+0x3a4], R4 ;  /* 0x0003a40401007387 */ /* 0x0003e20000100800 */
[----:B--2---:R-:W-:Y:S02]  /*d5e0*/  IABS R8, R3 ;  /* 0x0000000300087213 */ /* 0x004fe40000000000 */
[----:B0-----:R-:W-:Y:S01]  /*d5f0*/  IABS R6, R0 ;  /* 0x0000000000067213 */ /* 0x001fe20000000000 */
[----:B------:R-:W-:Y:S01]  /*d600*/  @!P6 IMAD.IADD R14, R14, 0x1, -R7 ;  /* 0x000000010e0ee824 */ /* 0x000fe200078e0a07 */
[----:B------:R-:W-:Y:S01]  /*d610*/  ISETP.GE.AND P4, PT, R3, RZ, PT ;  /* 0x000000ff0300720c */ /* 0x000fe20003f86270 */
[----:B------:R-:W-:-:S03]  /*d620*/  IMAD.HI.U32 R3, R27, R8, RZ ;  /* 0x000000081b037227 */ /* 0x000fc600078e00ff */
[----:B------:R-:W-:Y:S01]  /*d630*/  ISETP.GT.U32.AND P6, PT, R7, R14, PT ;  /* 0x0000000e0700720c */ /* 0x000fe20003fc4070 */
[----:B-1----:R-:W-:-:S04]  /*d640*/  IMAD.HI.U32 R4, R27, R12, RZ ;  /* 0x0000000c1b047227 */ /* 0x002fc800078e00ff */
[----:B------:R-:W-:Y:S02]  /*d650*/  IMAD.MOV R4, RZ, RZ, -R4 ;  /* 0x000000ffff047224 */ /* 0x000fe400078e0a04 */
[----:B------:R-:W-:-:S04]  /*d660*/  IMAD.HI.U32 R2, R27, R6, RZ ;  /* 0x000000061b027227 */ /* 0x000fc800078e00ff */
[----:B------:R-:W-:Y:S02]  /*d670*/  IMAD R12, R7, R4, R12 ;  /* 0x00000004070c7224 */ /* 0x000fe400078e020c */
[----:B------:R-:W-:Y:S02]  /*d680*/  IMAD.MOV R2, RZ, RZ, -R2 ;  /* 0x000000ffff027224 */ /* 0x000fe400078e0a02 */
[----:B------:R-:W-:Y:S01]  /*d690*/  @!P3 IMAD.IADD R13, R13, 0x1, -R7 ;  /* 0x000000010d0db824 */ /* 0x000fe200078e0a07 */
[C---:B------:R-:W-:Y:S01]  /*d6a0*/  ISETP.GT.U32.AND P3, PT, R7.reuse, R12, PT ;  /* 0x0000000c0700720c */ /* 0x040fe20003f64070 */
[----:B------:R-:W-:Y:S02]  /*d6b0*/  IMAD.MOV R3, RZ, RZ, -R3 ;  /* 0x000000ffff037224 */ /* 0x000fe400078e0a03 */
[----:B------:R-:W-:Y:S01]  /*d6c0*/  IMAD R6, R7, R2, R6 ;  /* 0x0000000207067224 */ /* 0x000fe200078e0206 */
[----:B------:R-:W-:Y:S01]  /*d6d0*/  IADD3 R2, R28, 0xf9, RZ ;  /* 0x000000f91c027810 */ /* 0x000fe20007ffe0ff */
[----:B------:R-:W-:-:S02]  /*d6e0*/  IMAD.MOV.U32 R15, RZ, RZ, R13 ;  /* 0x000000ffff0f7224 */ /* 0x000fc400078e000d */
[----:B------:R-:W-:Y:S01]  /*d6f0*/  IMAD.MOV.U32 R5, RZ, RZ, R10 ;  /* 0x000000ffff057224 */ /* 0x000fe200078e000a */
[----:B------:R-:W-:Y:S01]  /*d700*/  IABS R4, R2 ;  /* 0x0000000200047213 */ /* 0x000fe20000000000 */
[C---:B------:R-:W-:Y:S02]  /*d710*/  IMAD R8, R7.reuse, R3, R8 ;  /* 0x0000000307087224 */ /* 0x040fe400078e0208 */
[----:B------:R-:W-:Y:S01]  /*d720*/  @!P2 IMAD.MOV R15, RZ, RZ, -R15 ;  /* 0x000000ffff0fa224 */ /* 0x000fe200078e0a0f */
[C---:B------:R-:W-:Y:S01]  /*d730*/  ISETP.GT.U32.AND P2, PT, R7.reuse, R6, PT ;  /* 0x000000060700720c */ /* 0x040fe20003f44070 */
[----:B------:R-:W-:Y:S01]  /*d740*/  @!P0 IMAD.MOV R5, RZ, RZ, -R5 ;  /* 0x000000ffff058224 */ /* 0x000fe200078e0a05 */
[----:B------:R-:W-:Y:S01]  /*d750*/  ISETP.GE.AND P0, PT, R0, RZ, PT ;  /* 0x000000ff0000720c */ /* 0x000fe20003f06270 */
[--C-:B------:R-:W-:Y:S01]  /*d760*/  @!P6 IMAD.IADD R14, R14, 0x1, -R7.reuse ;  /* 0x000000010e0ee824 */ /* 0x100fe200078e0a07 */
[----:B------:R-:W-:Y:S01]  /*d770*/  IADD3 R0, R28, 0xfc, RZ ;  /* 0x000000fc1c007810 */ /* 0x000fe20007ffe0ff */
[----:B------:R-:W-:Y:S01]  /*d780*/  @!P3 IMAD.IADD R12, R12, 0x1, -R7 ;  /* 0x000000010c0cb824 */ /* 0x000fe200078e0a07 */
[C---:B------:R-:W-:Y:S01]  /*d790*/  ISETP.GT.U32.AND P6, PT, R7.reuse, R8, PT ;  /* 0x000000080700720c */ /* 0x040fe20003fc4070 */
[----:B------:R-:W-:Y:S01]  /*d7a0*/  IMAD.MOV.U32 R13, RZ, RZ, R11 ;  /* 0x000000ffff0d7224 */ /* 0x000fe200078e000b */
[----:B------:R-:W-:Y:S01]  /*d7b0*/  IABS R3, R0 ;  /* 0x0000000000037213 */ /* 0x000fe20000000000 */
[----:B------:R-:W-:Y:S01]  /*d7c0*/  @!P1 IMAD.MOV R14, RZ, RZ, -R14 ;  /* 0x000000ffff0e9224 */ /* 0x000fe200078e0a0e */
[----:B------:R-:W-:Y:S01]  /*d7d0*/  ISETP.GT.U32.AND P3, PT, R7, R12, PT ;  /* 0x0000000c0700720c */ /* 0x000fe20003f64070 */
[----:B------:R0:W-:Y:S01]  /*d7e0*/  STL [R1+0x3f0], R5 ;  /* 0x0003f00501007387 */ /* 0x0001e20000100800 */
[----:B------:R-:W-:Y:S01]  /*d7f0*/  ISETP.GE.AND P1, PT, R0, RZ, PT ;  /* 0x000000ff0000720c */ /* 0x000fe20003f26270 */
[----:B------:R-:W-:-:S02]  /*d800*/  IMAD.HI.U32 R11, R27, R3, RZ ;  /* 0x000000031b0b7227 */ /* 0x000fc400078e00ff */
[----:B------:R-:W-:Y:S02]  /*d810*/  STL [R1+0x3b8], R15 ;  /* 0x0003b80f01007387 */ /* 0x000fe40000100800 */
[----:B------:R-:W-:Y:S02]  /*d820*/  @!P2 IMAD.IADD R6, R6, 0x1, -R7 ;  /* 0x000000010606a824 */ /* 0x000fe400078e0a07 */
[----:B------:R-:W-:Y:S01]  /*d830*/  IMAD.MOV R11, RZ, RZ, -R11 ;  /* 0x000000ffff0b7224 */ /* 0x000fe200078e0a0b */
[----:B------:R1:W-:Y:S01]  /*d840*/  STL [R1+0x3ec], R14 ;  /* 0x0003ec0e01007387 */ /* 0x0003e20000100800 */
[----:B------:R-:W-:Y:S01]  /*d850*/  @!P6 IMAD.IADD R8, R8, 0x1, -R7 ;  /* 0x000000010808e824 */ /* 0x000fe200078e0a07 */
[C---:B------:R-:W-:Y:S01]  /*d860*/  ISETP.GT.U32.AND P2, PT, R7.reuse, R6, PT ;  /* 0x000000060700720c */ /* 0x040fe20003f44070 */
[C---:B------:R-:W-:Y:S01]  /*d870*/  IMAD R0, R7.reuse, R11, R3 ;  /* 0x0000000b07007224 */ /* 0x040fe200078e0203 */
[----:B0-----:R-:W-:Y:S01]  /*d880*/  IADD3 R5, R28, 0xfa, RZ ;  /* 0x000000fa1c057810 */ /* 0x001fe20007ffe0ff */
[----:B------:R-:W-:Y:S01]  /*d890*/  @!P3 IMAD.IADD R12, R12, 0x1, -R7 ;  /* 0x000000010c0cb824 */ /* 0x000fe200078e0a07 */
[----:B------:R-:W-:Y:S01]  /*d8a0*/  ISETP.GT.U32.AND P6, PT, R7, R8, PT ;  /* 0x000000080700720c */ /* 0x000fe20003fc4070 */
[----:B------:R-:W-:Y:S01]  /*d8b0*/  IMAD.HI.U32 R11, R27, R4, RZ ;  /* 0x000000041b0b7227 */ /* 0x000fe200078e00ff */
[----:B------:R-:W-:-:S02]  /*d8c0*/  ISETP.GT.U32.AND P3, PT, R7, R0, PT ;  /* 0x000000000700720c */ /* 0x000fc40003f64070 */
[----:B------:R-:W-:Y:S01]  /*d8d0*/  IABS R10, R5 ;  /* 0x00000005000a7213 */ /* 0x000fe20000000000 */
[----:B-1----:R-:W-:-:S04]  /*d8e0*/  IMAD.HI.U32 R14, R27, R13, RZ ;  /* 0x0000000d1b0e7227 */ /* 0x002fc800078e00ff */
[----:B------:R-:W-:Y:S02]  /*d8f0*/  IMAD.MOV R11, RZ, RZ, -R11 ;  /* 0x000000ffff0b7224 */ /* 0x000fe400078e0a0b */
[----:B------:R-:W-:Y:S02]  /*d900*/  @!P2 IMAD.IADD R6, R6, 0x1, -R7 ;  /* 0x000000010606a824 */ /* 0x000fe400078e0a07 */
[----:B------:R-:W-:-:S04]  /*d910*/  IMAD.HI.U32 R3, R27, R10, RZ ;  /* 0x0000000a1b037227 */ /* 0x000fc800078e00ff */
[----:B------:R-:W-:Y:S02]  /*d920*/  IMAD.MOV R14, RZ, RZ, -R14 ;  /* 0x000000ffff0e7224 */ /* 0x000fe400078e0a0e */
[----:B------:R-:W-:Y:S02]  /*d930*/  IMAD.MOV.U32 R15, RZ, RZ, R12 ;  /* 0x000000ffff0f7224 */ /* 0x000fe400078e000c */
[----:B------:R-:W-:Y:S01]  /*d940*/  @!P6 IMAD.IADD R8, R8, 0x1, -R7 ;  /* 0x000000010808e824 */ /* 0x000fe200078e0a07 */
[----:B------:R-:W-:Y:S01]  /*d950*/  ISETP.GE.AND P6, PT, R9, RZ, PT ;  /* 0x000000ff0900720c */ /* 0x000fe20003fc6270 */
[----:B------:R-:W-:Y:S02]  /*d960*/  IMAD R4, R7, R11, R4 ;  /* 0x0000000b07047224 */ /* 0x000fe400078e0204 */
[----:B------:R-:W-:Y:S02]  /*d970*/  IMAD.MOV.U32 R12, RZ, RZ, R6 ;  /* 0x000000ffff0c7224 */ /* 0x000fe400078e0006 */
[----:B------:R-:W-:-:S02]  /*d980*/  IMAD.MOV R3, RZ, RZ, -R3 ;  /* 0x000000ffff037224 */ /* 0x000fc400078e0a03 */
[C---:B------:R-:W-:Y:S02]  /*d990*/  IMAD R9, R7.reuse, R14, R13 ;  /* 0x0000000e07097224 */ /* 0x040fe400078e020d */
[----:B------:R-:W-:Y:S02]  /*d9a0*/  @!P3 IMAD.IADD R0, R0, 0x1, -R7 ;  /* 0x000000010000b824 */ /* 0x000fe400078e0a07 */
[----:B------:R-:W-:Y:S01]  /*d9b0*/  @!P0 IMAD.MOV R12, RZ, RZ, -R12 ;  /* 0x000000ffff0c8224 */ /* 0x000fe200078e0a0c */
[C---:B------:R-:W-:Y:S01]  /*d9c0*/  ISETP.GT.U32.AND P0, PT, R7.reuse, R4, PT ;  /* 0x000000040700720c */ /* 0x040fe20003f04070 */
[C---:B------:R-:W-:Y:S01]  /*d9d0*/  IMAD R10, R7.reuse, R3, R10 ;  /* 0x00000003070a7224 */ /* 0x040fe200078e020a */
[----:B------:R-:W-:Y:S01]  /*d9e0*/  IADD3 R3, R28, 0xf8, RZ ;  /* 0x000000f81c037810 */ /* 0x000fe20007ffe0ff */
[----:B------:R-:W-:Y:S01]  /*d9f0*/  @!P5 IMAD.MOV R15, RZ, RZ, -R15 ;  /* 0x000000ffff0fd224 */ /* 0x000fe200078e0a0f */
[C---:B------:R-:W-:Y:S01]  /*da00*/  ISETP.GT.U32.AND P5, PT, R7.reuse, R0, PT ;  /* 0x000000000700720c */ /* 0x040fe20003fa4070 */
[----:B------:R-:W-:Y:S01]  /*da10*/  IMAD.MOV.U32 R13, RZ, RZ, R8 ;  /* 0x000000ffff0d7224 */ /* 0x000fe200078e0008 */
[----:B------:R-:W-:-:S02]  /*da20*/  ISETP.GT.U32.AND P3, PT, R7, R9, PT ;  /* 0x000000090700720c */ /* 0x000fc40003f64070 */
[----:B------:R-:W-:Y:S01]  /*da30*/  IABS R11, R3 ;  /* 0x00000003000b7213 */ /* 0x000fe20000000000 */
[----:B------:R-:W-:Y:S01]  /*da40*/  @!P4 IMAD.MOV R13, RZ, RZ, -R13 ;  /* 0x000000ffff0dc224 */ /* 0x000fe200078e0a0d */
[----:B------:R-:W-:Y:S01]  /*da50*/  ISETP.GT.U32.AND P2, PT, R7, R10, PT ;  /* 0x0000000a0700720c */ /* 0x000fe20003f44070 */
[----:B------:R-:W-:Y:S01]  /*da60*/  STL [R1+0x3d8], R15 ;  /* 0x0003d80f01007387 */ /* 0x000fe20000100800 */
[----:B------:R-:W-:Y:S01]  /*da70*/  ISETP.GE.AND P4, PT, R5, RZ, PT ;  /* 0x000000ff0500720c */ /* 0x000fe20003f86270 */
[----:B------:R-:W-:Y:S01]  /*da80*/  IMAD.MOV.U32 R8, RZ, RZ, R11 ;  /* 0x000000ffff087224 */ /* 0x000fe200078e000b */
[----:B------:R-:W-:Y:S01]  /*da90*/  IADD3 R5, R28, 0xf7, RZ ;  /* 0x000000f71c057810 */ /* 0x000fe20007ffe0ff */
[----:B------:R-:W-:Y:S01]  /*daa0*/  @!P0 IMAD.IADD R4, R4, 0x1, -R7 ;  /* 0x0000000104048824 */ /* 0x000fe200078e0a07 */
[----:B------:R-:W-:Y:S01]  /*dab0*/  STL [R1+0x3e0], R13 ;  /* 0x0003e00d01007387 */ /* 0x000fe20000100800 */
[----:B------:R-:W-:Y:S01]  /*dac0*/  IMAD.HI.U32 R6, R27, R8, RZ ;  /* 0x000000081b067227 */ /* 0x000fe200078e00ff */
[----:B------:R-:W-:-:S02]  /*dad0*/  IABS R11, R5 ;  /* 0x00000005000b7213 */ /* 0x000fc40000000000 */
[----:B------:R0:W-:Y:S01]  /*dae0*/  STL [R1+0x3e4], R12 ;  /* 0x0003e40c01007387 */ /* 0x0001e20000100800 */
[--C-:B------:R-:W-:Y:S01]  /*daf0*/  @!P5 IMAD.IADD R0, R0, 0x1, -R7.reuse ;  /* 0x000000010000d824 */ /* 0x100fe200078e0a07 */
[----:B------:R-:W-:Y:S01]  /*db00*/  ISETP.GT.U32.AND P0, PT, R7, R4, PT ;  /* 0x000000040700720c */ /* 0x000fe20003f04070 */
[--C-:B------:R-:W-:Y:S01]  /*db10*/  @!P3 IMAD.IADD R9, R9, 0x1, -R7.reuse ;  /* 0x000000010909b824 */ /* 0x100fe200078e0a07 */
[----:B------:R-:W-:Y:S01]  /*db20*/  ISETP.GE.AND P3, PT, R3, RZ, PT ;  /* 0x000000ff0300720c */ /* 0x000fe20003f66270 */
[----:B------:R-:W-:Y:S01]  /*db30*/  IMAD.MOV R6, RZ, RZ, -R6 ;  /* 0x000000ffff067224 */ /* 0x000fe200078e0a06 */
[----:B------:R-:W-:Y:S01]  /*db40*/  ISETP.GE.AND P5, PT, R2, RZ, PT ;  /* 0x000000ff0200720c */ /* 0x000fe20003fa6270 */
[----:B------:R-:W-:Y:S01]  /*db50*/  @!P2 IMAD.IADD R10, R10, 0x1, -R7 ;  /* 0x000000010a0aa824 */ /* 0x000fe200078e0a07 */
[C---:B------:R-:W-:Y:S01]  /*db60*/  ISETP.GT.U32.AND P2, PT, R7.reuse, R9, PT ;  /* 0x000000090700720c */ /* 0x040fe20003f44070 */
[----:B------:R-:W-:Y:S01]  /*db70*/  IMAD R8, R7, R6, R8 ;  /* 0x0000000607087224 */ /* 0x000fe200078e0208 */
[C---:B------:R-:W-:Y:S01]  /*db80*/  IADD3 R6, R28.reuse, 0xf4, RZ ;  /* 0x000000f41c067810 */ /* 0x040fe20007ffe0ff */
[----:B0-----:R-:W-:Y:S01]  /*db90*/  IMAD.MOV.U32 R12, RZ, RZ, R0 ;  /* 0x000000ffff0c7224 */ /* 0x001fe200078e0000 */
[----:B------:R-:W-:Y:S01]  /*dba0*/  IADD3 R2, R28, 0xf6, RZ ;  /* 0x000000f61c027810 */ /* 0x000fe20007ffe0ff */
[----:B------:R-:W-:Y:S01]  /*dbb0*/  IMAD.HI.U32 R3, R27, R11, RZ ;  /* 0x0000000b1b037227 */ /* 0x000fe200078e00ff */
[----:B------:R-:W-:-:S02]  /*dbc0*/  IABS R13, R6 ;  /* 0x00000006000d7213 */ /* 0x000fc40000000000 */
[----:B------:R-:W-:Y:S01]  /*dbd0*/  IADD3 R0, R28, 0xf5, RZ ;  /* 0x000000f51c007810 */ /* 0x000fe20007ffe0ff */
[----:B------:R-:W-:Y:S01]  /*dbe0*/  @!P1 IMAD.MOV R12, RZ, RZ, -R12 ;  /* 0x000000ffff0c9224 */ /* 0x000fe200078e0a0c */
[C---:B------:R-:W-:Y:S01]  /*dbf0*/  ISETP.GT.U32.AND P1, PT, R7.reuse, R10, PT ;  /* 0x0000000a0700720c */ /* 0x040fe20003f24070 */
[----:B------:R-:W-:Y:S02]  /*dc00*/  IMAD.MOV R3, RZ, RZ, -R3 ;  /* 0x000000ffff037224 */ /* 0x000fe400078e0a03 */
[----:B------:R-:W-:Y:S01]  /*dc10*/  @!P0 IMAD.IADD R4, R4, 0x1, -R7 ;  /* 0x0000000104048824 */ /* 0x000fe200078e0a07 */
[----:B------:R0:W-:Y:S01]  /*dc20*/  STL [R1+0x3e8], R12 ;  /* 0x0003e80c01007387 */ /* 0x0001e20000100800 */
[----:B------:R-:W-:Y:S01]  /*dc30*/  IMAD R11, R7, R3, R11 ;  /* 0x00000003070b7224 */ /* 0x000fe200078e020b */
[----:B------:R-:W-:Y:S01]  /*dc40*/  ISETP.GE.AND P0, PT, R5, RZ, PT ;  /* 0x000000ff0500720c */ /* 0x000fe20003f06270 */
[----:B------:R-:W-:Y:S01]  /*dc50*/  @!P2 IMAD.IADD R9, R9, 0x1, -R7 ;  /* 0x000000010909a824 */ /* 0x000fe200078e0a07 */
[----:B------:R-:W-:Y:S01]  /*dc60*/  IABS R3, R0 ;  /* 0x0000000000037213 */ /* 0x000fe20000000000 */
[----:B------:R-:W-:Y:S01]  /*dc70*/  IMAD.MOV.U32 R5, RZ, RZ, R13 ;  /* 0x000000ffff057224 */ /* 0x000fe200078e000d */
[----:B------:R-:W-:Y:S01]  /*dc80*/  ISETP.GT.U32.AND P2, PT, R7, R8, PT ;  /* 0x000000080700720c */ /* 0x000fe20003f44070 */
[----:B------:R-:W-:-:S02]  /*dc90*/  IMAD.MOV.U32 R15, RZ, RZ, R9 ;  /* 0x000000ffff0f7224 */ /* 0x000fc400078e0009 */
[----:B------:R-:W-:Y:S01]  /*dca0*/  IMAD.HI.U32 R14, R27, R3, RZ ;  /* 0x000000031b0e7227 */ /* 0x000fe200078e00ff */
[----:B0-----:R-:W-:-:S03]  /*dcb0*/  IABS R12, R2 ;  /* 0x00000002000c7213 */ /* 0x001fc60000000000 */
[----:B------:R-:W-:Y:S01]  /*dcc0*/  @!P1 IMAD.IADD R10, R10, 0x1, -R7 ;  /* 0x000000010a0a9824 */ /* 0x000fe200078e0a07 */
[----:B------:R-:W-:Y:S01]  /*dcd0*/  ISETP.GT.U32.AND P1, PT, R7, R11, PT ;  /* 0x0000000b0700720c */ /* 0x000fe20003f24070 */
[----:B------:R-:W-:-:S04]  /*dce0*/  IMAD.HI.U32 R13, R27, R12, RZ ;  /* 0x0000000c1b0d7227 */ /* 0x000fc800078e00ff */
[----:B------:R-:W-:Y:S02]  /*dcf0*/  IMAD.MOV R13, RZ, RZ, -R13 ;  /* 0x000000ffff0d7224 */ /* 0x000fe400078e0a0d */
[----:B------:R-:W-:Y:S02]  /*dd00*/  IMAD.MOV R9, RZ, RZ, -R14 ;  /* 0x000000ffff097224 */ /* 0x000fe400078e0a0e */
[C---:B------:R-:W-:Y:S01]  /*dd10*/  IMAD R12, R7.reuse, R13, R12 ;  /* 0x0000000d070c7224 */ /* 0x040fe200078e020c */
[----:B------:R-:W-:Y:S01]  /*dd20*/  IADD3 R13, R28, 0xf3, RZ ;  /* 0x000000f31c0d7810 */ /* 0x000fe20007ffe0ff */
[C---:B------:R-:W-:Y:S02]  /*dd30*/  IMAD R3, R7.reuse, R9, R3 ;  /* 0x0000000907037224 */ /* 0x040fe400078e0203 */
[----:B------:R-:W-:Y:S01]  /*dd40*/  @!P4 IMAD.MOV R10, RZ, RZ, -R10 ;  /* 0x000000ffff0ac224 */ /* 0x000fe200078e0a0a */
[C---:B------:R-:W-:Y:S01]  /*dd50*/  ISETP.GT.U32.AND P4, PT, R7.reuse, R12, PT ;  /* 0x0000000c0700720c */ /* 0x040fe20003f84070 */
[----:B------:R-:W-:Y:S01]  /*dd60*/  @!P2 IMAD.IADD R8, R8, 0x1, -R7 ;  /* 0x000000010808a824 */ /* 0x000fe200078e0a07 */
[----:B------:R-:W-:Y:S01]  /*dd70*/  ISETP.GE.AND P2, PT, R2, RZ, PT ;  /* 0x000000ff0200720c */ /* 0x000fe20003f46270 */
[----:B------:R-:W-:Y:S01]  /*dd80*/  @!P5 IMAD.MOV R4, RZ, RZ, -R4 ;  /* 0x000000ffff04d224 */ /* 0x000fe200078e0a04 */
[C---:B------:R-:W-:Y:S01]  /*dd90*/  ISETP.GT.U32.AND P5, PT, R7.reuse, R3, PT ;  /* 0x000000030700720c */ /* 0x040fe20003fa4070 */
[----:B------:R-:W-:Y:S01]  /*dda0*/  @!P6 IMAD.MOV R15, RZ, RZ, -R15 ;  /* 0x000000ffff0fe224 */ /* 0x000fe200078e0a0f */
[----:B------:R-:W-:Y:S01]  /*ddb0*/  ISETP.GT.U32.AND P6, PT, R7, R8, PT ;  /* 0x000000080700720c */ /* 0x000fe20003fc4070 */
[----:B------:R-:W-:-:S03]  /*ddc0*/  IMAD.HI.U32 R2, R27, R5, RZ ;  /* 0x000000051b027227 */ /* 0x000fc600078e00ff */
[----:B------:R-:W-:Y:S01]  /*ddd0*/  STL [R1+0x3dc], R15 ;  /* 0x0003dc0f01007387 */ /* 0x000fe20000100800 */
[--C-:B------:R-:W-:Y:S02]  /*dde0*/  @!P1 IMAD.IADD R11, R11, 0x1, -R7.reuse ;  /* 0x000000010b0b9824 */ /* 0x100fe400078e0a07 */
[----:B------:R-:W-:Y:S01]  /*ddf0*/  IMAD.MOV R2, RZ, RZ, -R2 ;  /* 0x000000ffff027224 */ /* 0x000fe200078e0a02 */
[----:B------:R0:W-:Y:S01]  /*de00*/  STL [R1+0x3cc], R10 ;  /* 0x0003cc0a01007387 */ /* 0x0001e20000100800 */
[----:B------:R-:W-:Y:S01]  /*de10*/  @!P4 IMAD.IADD R12, R12, 0x1, -R7 ;  /* 0x000000010c0cc824 */ /* 0x000fe200078e0a07 */
[C---:B------:R-:W-:Y:S01]  /*de20*/  ISETP.GT.U32.AND P1, PT, R7.reuse, R11, PT ;  /* 0x0000000b0700720c */ /* 0x040fe20003f24070 */
[----:B------:R-:W-:Y:S01]  /*de30*/  IMAD R5, R7, R2, R5 ;  /* 0x0000000207057224 */ /* 0x000fe200078e0205 */
[----:B------:R-:W-:Y:S01]  /*de40*/  IABS R2, R13 ;  /* 0x0000000d00027213 */ /* 0x000fe20000000000 */
[--C-:B------:R-:W-:Y:S01]  /*de50*/  @!P5 IMAD.IADD R3, R3, 0x1, -R7.reuse ;  /* 0x000000010303d824 */ /* 0x100fe200078e0a07 */
[----:B------:R-:W-:Y:S01]  /*de60*/  ISETP.GT.U32.AND P5, PT, R7, R12, PT ;  /* 0x0000000c0700720c */ /* 0x000fe20003fa4070 */
[----:B------:R-:W-:Y:S01]  /*de70*/  @!P6 IMAD.IADD R8, R8, 0x1, -R7 ;  /* 0x000000010808e824 */ /* 0x000fe200078e0a07 */
[----:B------:R-:W-:Y:S01]  /*de80*/  ISETP.GE.AND P6, PT, R0, RZ, PT ;  /* 0x000000ff0000720c */ /* 0x000fe20003fc6270 */
[----:B------:R-:W-:Y:S01]  /*de90*/  IMAD.HI.U32 R9, R27, R2, RZ ;  /* 0x000000021b097227 */ /* 0x000fe200078e00ff */
[----:B------:R-:W-:Y:S01]  /*dea0*/  IADD3 R0, R28, 0xf2, RZ ;  /* 0x000000f21c007810 */ /* 0x000fe20007ffe0ff */
[----:B------:R1:W-:Y:S01]  /*deb0*/  STL [R1+0x3d0], R4 ;  /* 0x0003d00401007387 */ /* 0x0003e20000100800 */
[----:B------:R-:W-:Y:S01]  /*dec0*/  ISETP.GE.AND P4, PT, R6, RZ, PT ;  /* 0x000000ff0600720c */ /* 0x000fe20003f86270 */
[----:B0-----:R-:W-:Y:S01]  /*ded0*/  IMAD.MOV.U32 R10, RZ, RZ, R8 ;  /* 0x000000ffff0a7224 */ /* 0x001fe200078e0008 */
[----:B------:R-:W-:Y:S01]  /*dee0*/  IADD3 R6, R28, 0xf1, RZ ;  /* 0x000000f11c067810 */ /* 0x000fe20007ffe0ff */
[----:B------:R-:W-:-:S02]  /*def0*/  IMAD.MOV R9, RZ, RZ, -R9 ;  /* 0x000000ffff097224 */ /* 0x000fc400078e0a09 */
[--C-:B------:R-:W-:Y:S01]  /*df00*/  @!P1 IMAD.IADD R11, R11, 0x1, -R7.reuse ;  /* 0x000000010b0b9824 */ /* 0x100fe200078e0a07 */
[C---:B------:R-:W-:Y:S01]  /*df10*/  ISETP.GT.U32.AND P1, PT, R7.reuse, R5, PT ;  /* 0x000000050700720c */ /* 0x040fe20003f24070 */
[----:B------:R-:W-:Y:S01]  /*df20*/  @!P3 IMAD.MOV R10, RZ, RZ, -R10 ;  /* 0x000000ffff0ab224 */ /* 0x000fe200078e0a0a */
[C---:B------:R-:W-:Y:S01]  /*df30*/  ISETP.GT.U32.AND P3, PT, R7.reuse, R3, PT ;  /* 0x000000030700720c */ /* 0x040fe20003f64070 */
[C---:B------:R-:W-:Y:S01]  /*df40*/  IMAD R2, R7.reuse, R9, R2 ;  /* 0x0000000907027224 */ /* 0x040fe200078e0202 */
[----:B-1----:R-:W-:Y:S01]  /*df50*/  IABS R4, R0 ;  /* 0x0000000000047213 */ /* 0x002fe20000000000 */
[----:B------:R-:W-:Y:S01]  /*df60*/  @!P5 IMAD.IADD R12, R12, 0x1, -R7 ;  /* 0x000000010c0cd824 */ /* 0x000fe200078e0a07 */
[----:B------:R-:W-:Y:S01]  /*df70*/  IABS R15, R6 ;  /* 0x00000006000f7213 */ /* 0x000fe20000000000 */
[----:B------:R-:W-:Y:S01]  /*df80*/  @!P0 IMAD.MOV R11, RZ, RZ, -R11 ;  /* 0x000000ffff0b8224 */ /* 0x000fe200078e0a0b */
[----:B------:R-:W-:Y:S01]  /*df90*/  ISETP.GT.U32.AND P5, PT, R7, R2, PT ;  /* 0x000000020700720c */ /* 0x000fe20003fa4070 */
[----:B------:R-:W-:Y:S01]  /*dfa0*/  IMAD.HI.U32 R8, R27, R4, RZ ;  /* 0x000000041b087227 */ /* 0x000fe200078e00ff */
[----:B------:R-:W-:Y:S01]  /*dfb0*/  IADD3 R9, R28, 0xf0, RZ ;  /* 0x000000f01c097810 */ /* 0x000fe20007ffe0ff */
[----:B------:R0:W-:Y:S02]  /*dfc0*/  STL [R1+0x3d4], R10 ;  /* 0x0003d40a01007387 */ /* 0x0001e40000100800 */
[----:B------:R-:W-:-:S02]  /*dfd0*/  IMAD.MOV R8, RZ, RZ, -R8 ;  /* 0x000000ffff087224 */ /* 0x000fc400078e0a08 */
[--C-:B------:R-:W-:Y:S01]  /*dfe0*/  @!P1 IMAD.IADD R5, R5, 0x1, -R7.reuse ;  /* 0x0000000105059824 */ /* 0x100fe200078e0a07 */
[----:B------:R1:W-:Y:S01]  /*dff0*/  STL [R1+0x3c8], R11 ;  /* 0x0003c80b01007387 */ /* 0x0003e20000100800 */
[----:B------:R-:W-:Y:S01]  /*e000*/  IMAD R4, R7, R8, R4 ;  /* 0x0000000807047224 */ /* 0x000fe200078e0204 */
[----:B------:R-:W-:Y:S01]  /*e010*/  IABS R8, R9 ;  /* 0x0000000900087213 */ /* 0x000fe20000000000 */
[--C-:B------:R-:W-:Y:S01]  /*e020*/  @!P3 IMAD.IADD R3, R3, 0x1, -R7.reuse ;  /* 0x000000010303b824 */ /* 0x100fe200078e0a07 */
[----:B------:R-:W-:Y:S01]  /*e030*/  ISETP.GT.U32.AND P1, PT, R7, R5, PT ;  /* 0x000000050700720c */ /* 0x000fe20003f24070 */
[----:B------:R-:W-:Y:S01]  /*e040*/  IMAD.HI.U32 R16, R27, R15, RZ ;  /* 0x0000000f1b107227 */ /* 0x000fe200078e00ff */
[----:B------:R-:W-:Y:S02]  /*e050*/  ISETP.GT.U32.AND P3, PT, R7, R4, PT ;  /* 0x000000040700720c */ /* 0x000fe40003f64070 */
[----:B0-----:R-:W-:Y:S01]  /*e060*/  IADD3 R10, R28, 0xef, RZ ;  /* 0x000000ef1c0a7810 */ /* 0x001fe20007ffe0ff */
[----:B------:R-:W-:Y:S01]  /*e070*/  @!P5 IMAD.IADD R2, R2, 0x1, -R7 ;  /* 0x000000010202d824 */ /* 0x000fe200078e0a07 */
[----:B------:R-:W-:Y:S01]  /*e080*/  ISETP.GE.AND P5, PT, R0, RZ, PT ;  /* 0x000000ff0000720c */ /* 0x000fe20003fa6270 */
[----:B------:R-:W-:-:S02]  /*e090*/  IMAD.MOV R16, RZ, RZ, -R16 ;  /* 0x000000ffff107224 */ /* 0x000fc400078e0a10 */
[----:B------:R-:W-:Y:S01]  /*e0a0*/  IMAD.HI.U32 R14, R27, R8, RZ ;  /* 0x000000081b0e7227 */ /* 0x000fe200078e00ff */
[----:B------:R-:W-:-:S03]  /*e0b0*/  ISETP.GT.U32.AND P0, PT, R7, R2, PT ;  /* 0x000000020700720c */ /* 0x000fc60003f04070 */
[C---:B------:R-:W-:Y:S02]  /*e0c0*/  IMAD R0, R7.reuse, R16, R15 ;  /* 0x0000001007007224 */ /* 0x040fe400078e020f */
[----:B------:R-:W-:Y:S02]  /*e0d0*/  IMAD.MOV.U32 R17, RZ, RZ, R12 ;  /* 0x000000ffff117224 */ /* 0x000fe400078e000c */
[----:B------:R-:W-:Y:S02]  /*e0e0*/  IMAD.MOV R14, RZ, RZ, -R14 ;  /* 0x000000ffff0e7224 */ /* 0x000fe400078e0a0e */
[--C-:B------:R-:W-:Y:S01]  /*e0f0*/  @!P3 IMAD.IADD R4, R4, 0x1, -R7.reuse ;  /* 0x000000010404b824 */ /* 0x100fe200078e0a07 */
[----:B------:R-:W-:Y:S01]  /*e100*/  ISETP.GT.U32.AND P3, PT, R7, R0, PT ;  /* 0x000000000700720c */ /* 0x000fe20003f64070 */
[----:B------:R-:W-:Y:S01]  /*e110*/  @!P1 IMAD.IADD R5, R5, 0x1, -R7 ;  /* 0x0000000105059824 */ /* 0x000fe200078e0a07 */
[----:B------:R-:W-:Y:S01]  /*e120*/  ISETP.GE.AND P1, PT, R13, RZ, PT ;  /* 0x000000ff0d00720c */ /* 0x000fe20003f26270 */
[----:B------:R-:W-:Y:S01]  /*e130*/  @!P2 IMAD.MOV R17, RZ, RZ, -R17 ;  /* 0x000000ffff11a224 */ /* 0x000fe200078e0a11 */
[----:B------:R-:W-:Y:S01]  /*e140*/  IABS R13, R10 ;  /* 0x0000000a000d7213 */ /* 0x000fe20000000000 */
[----:B------:R-:W-:Y:S01]  /*e150*/  @!P6 IMAD.MOV R3, RZ, RZ, -R3 ;  /* 0x000000ffff03e224 */ /* 0x000fe200078e0a03 */
[C---:B------:R-:W-:Y:S01]  /*e160*/  ISETP.GT.U32.AND P2, PT, R7.reuse, R4, PT ;  /* 0x000000040700720c */ /* 0x040fe20003f44070 */
[C---:B------:R-:W-:Y:S01]  /*e170*/  IMAD R8, R7.reuse, R14, R8 ;  /* 0x0000000e07087224 */ /* 0x040fe200078e0208 */
[----:B------:R-:W-:Y:S01]  /*e180*/  STL [R1+0x3c4], R17 ;  /* 0x0003c41101007387 */ /* 0x000fe20000100800 */
[----:B------:R-:W-:Y:S01]  /*e190*/  @!P0 IMAD.IADD R2, R2, 0x1, -R7 ;  /* 0x0000000102028824 */ /* 0x000fe200078e0a07 */
[----:B------:R-:W-:Y:S01]  /*e1a0*/  ISETP.GE.AND P6, PT, R6, RZ, PT ;  /* 0x000000ff0600720c */ /* 0x000fe20003fc6270 */
[----:B------:R-:W-:Y:S01]  /*e1b0*/  @!P4 IMAD.MOV R5, RZ, RZ, -R5 ;  /* 0x000000ffff05c224 */ /* 0x000fe200078e0a05 */
[----:B------:R0:W-:Y:S01]  /*e1c0*/  STL [R1+0x3c0], R3 ;  /* 0x0003c00301007387 */ /* 0x0001e20000100800 */
[----:B------:R-:W-:Y:S01]  /*e1d0*/  ISETP.GT.U32.AND P0, PT, R7, R8, PT ;  /* 0x000000080700720c */ /* 0x000fe20003f04070 */
[--C-:B------:R-:W-:Y:S01]  /*e1e0*/  @!P3 IMAD.IADD R0, R0, 0x1, -R7.reuse ;  /* 0x000000010000b824 */ /* 0x100fe200078e0a07 */
[----:B------:R-:W-:Y:S01]  /*e1f0*/  IADD3 R6, R28, 0xed, RZ ;  /* 0x000000ed1c067810 */ /* 0x000fe20007ffe0ff */
[----:B------:R-:W-:Y:S01]  /*e200*/  IMAD.MOV.U32 R12, RZ, RZ, R2 ;  /* 0x000000ffff0c7224 */ /* 0x000fe200078e0002 */
[----:B------:R2:W-:Y:S01]  /*e210*/  STL [R1+0x3bc], R5 ;  /* 0x0003bc0501007387 */ /* 0x0005e20000100800 */
[----:B------:R-:W-:Y:S01]  /*e220*/  ISETP.GE.AND P4, PT, R9, RZ, PT ;  /* 0x000000ff0900720c */ /* 0x000fe20003f86270 */
[----:B------:R-:W-:Y:S01]  /*e230*/  @!P2 IMAD.IADD R4, R4, 0x1, -R7 ;  /* 0x000000010404a824 */ /* 0x000fe200078e0a07 */
[----:B-1----:R-:W-:Y:S01]  /*e240*/  IABS R11, R6 ;  /* 0x00000006000b7213 */ /* 0x002fe20000000000 */
[----:B------:R-:W-:Y:S01]  /*e250*/  @!P1 IMAD.MOV R12, RZ, RZ, -R12 ;  /* 0x000000ffff0c9224 */ /* 0x000fe200078e0a0c */
[----:B------:R-:W-:Y:S01]  /*e260*/  ISETP.GT.U32.AND P1, PT, R7, R0, PT ;  /* 0x000000000700720c */ /* 0x000fe20003f24070 */
[----:B0-----:R-:W-:Y:S01]  /*e270*/  IMAD.HI.U32 R3, R27, R13, RZ ;  /* 0x0000000d1b037227 */ /* 0x001fe200078e00ff */
[----:B------:R-:W-:-:S02]  /*e280*/  ISETP.GE.AND P2, PT, R10, RZ, PT ;  /* 0x000000ff0a00720c */ /* 0x000fc40003f46270 */
[----:B------:R-:W-:Y:S01]  /*e290*/  STL [R1+0x3b4], R12 ;  /* 0x0003b40c01007387 */ /* 0x000fe20000100800 */
[----:B------:R-:W-:Y:S01]  /*e2a0*/  IMAD.MOV R3, RZ, RZ, -R3 ;  /* 0x000000ffff037224 */ /* 0x000fe200078e0a03 */
[----:B--2---:R-:W-:Y:S01]  /*e2b0*/  IADD3 R5, R28, 0xee, RZ ;  /* 0x000000ee1c057810 */ /* 0x004fe20007ffe0ff */
[----:B------:R-:W-:Y:S01]  /*e2c0*/  @!P0 IMAD.IADD R8, R8, 0x1, -R7 ;  /* 0x0000000108088824 */ /* 0x000fe200078e0a07 */
[----:B------:R-:W-:Y:S01]  /*e2d0*/  IADD3 R10, R28, 0xe7, RZ ;  /* 0x000000e71c0a7810 */ /* 0x000fe20007ffe0ff */
[C---:B------:R-:W-:Y:S01]  /*e2e0*/  IMAD R16, R7.reuse, R3, R13 ;  /* 0x0000000307107224 */ /* 0x040fe200078e020d */
[----:B------:R-:W-:Y:S01]  /*e2f0*/  IABS R15, R5 ;  /* 0x00000005000f7213 */ /* 0x000fe20000000000 */
[----:B------:R-:W-:Y:S01]  /*e300*/  @!P5 IMAD.MOV R4, RZ, RZ, -R4 ;  /* 0x000000ffff04d224 */ /* 0x000fe200078e0a04 */
[C---:B------:R-:W-:Y:S01]  /*e310*/  ISETP.GT.U32.AND P0, PT, R7.reuse, R8, PT ;  /* 0x000000080700720c */ /* 0x040fe20003f04070 */
[----:B------:R-:W-:Y:S01]  /*e320*/  @!P1 IMAD.IADD R0, R0, 0x1, -R7 ;  /* 0x0000000100009824 */ /* 0x000fe200078e0a07 */
[----:B------:R-:W-:Y:S01]  /*e330*/  ISETP.GT.U32.AND P5, PT, R7, R16, PT ;  /* 0x000000100700720c */ /* 0x000fe20003fa4070 */
[----:B------:R-:W-:Y:S01]  /*e340*/  IMAD.HI.U32 R2, R27, R15, RZ ;  /* 0x0000000f1b027227 */ /* 0x000fe200078e00ff */
[----:B------:R-:W-:Y:S01]  /*e350*/  ISETP.GE.AND P3, PT, R5, RZ, PT ;  /* 0x000000ff0500720c */ /* 0x000fe20003f66270 */
[----:B------:R0:W-:Y:S01]  /*e360*/  STL [R1+0x3b0], R4 ;  /* 0x0003b00401007387 */ /* 0x0001e20000100800 */
[C---:B------:R-:W-:Y:S01]  /*e370*/  IADD3 R5, R28.reuse, 0xec, RZ ;  /* 0x000000ec1c057810 */ /* 0x040fe20007ffe0ff */
[----:B------:R-:W-:Y:S01]  /*e380*/  IMAD.MOV R2, RZ, RZ, -R2 ;  /* 0x000000ffff027224 */ /* 0x000fe200078e0a02 */
[----:B------:R-:W-:Y:S01]  /*e390*/  IADD3 R3, R28, 0xeb, RZ ;  /* 0x000000eb1c037810 */ /* 0x000fe20007ffe0ff */
[----:B------:R-:W-:Y:S01]  /*e3a0*/  IMAD.MOV.U32 R9, RZ, RZ, R0 ;  /* 0x000000ffff097224 */ /* 0x000fe200078e0000 */
[----:B------:R-:W-:Y:S01]  /*e3b0*/  IABS R14, R5 ;  /* 0x00000005000e7213 */ /* 0x000fe20000000000 */
        /* <DEDUP_REMOVED lines=10> */
[----:B0-----:R-:W-:-:S03]  /*e460*/  IMAD.HI.U32 R4, R27, R14, RZ ;  /* 0x0000000e1b047227 */ /* 0x001fc600078e00ff */
[----:B------:R0:W-:Y:S01]  /*e470*/  STL [R1+0x3a8], R9 ;  /* 0x0003a80901007387 */ /* 0x0001e20000100800 */
[----:B------:R-:W-:Y:S02]  /*e480*/  IMAD.MOV R6, RZ, RZ, -R2 ;  /* 0x000000ffff067224 */ /* 0x000fe400078e0a02 */
[----:B------:R-:W-:Y:S02]  /*e490*/  IMAD.MOV R4, RZ, RZ, -R4 ;  /* 0x000000ffff047224 */ /* 0x000fe400078e0a04 */
[C---:B------:R-:W-:Y:S01]  /*e4a0*/  IMAD R11, R7.reuse, R6, R11 ;  /* 0x00000006070b7224 */ /* 0x040fe200078e020b */
[C---:B------:R-:W-:Y:S01]  /*e4b0*/  IADD3 R6, R28.reuse, 0xea, RZ ;  /* 0x000000ea1c067810 */ /* 0x040fe20007ffe0ff */
[----:B------:R-:W-:Y:S01]  /*e4c0*/  IMAD.MOV.U32 R0, RZ, RZ, R8 ;  /* 0x000000ffff007224 */ /* 0x000fe200078e0008 */
[----:B------:R-:W-:Y:S01]  /*e4d0*/  IADD3 R8, R28, 0xe8, RZ ;  /* 0x000000e81c087810 */ /* 0x000fe20007ffe0ff */
[C---:B------:R-:W-:Y:S01]  /*e4e0*/  IMAD R14, R7.reuse, R4, R14 ;  /* 0x00000004070e7224 */ /* 0x040fe200078e020e */
[----:B0-----:R-:W-:Y:S01]  /*e4f0*/  IABS R9, R6 ;  /* 0x0000000600097213 */ /* 0x001fe20000000000 */
[----:B------:R-:W-:Y:S01]  /*e500*/  @!P4 IMAD.MOV R0, RZ, RZ, -R0 ;  /* 0x000000ffff00c224 */ /* 0x000fe200078e0a00 */
[----:B------:R-:W-:Y:S01]  /*e510*/  ISETP.GT.U32.AND P4, PT, R7, R11, PT ;  /* 0x0000000b0700720c */ /* 0x000fe20003f84070 */
[--C-:B------:R-:W-:Y:S01]  /*e520*/  @!P1 IMAD.IADD R15, R15, 0x1, -R7.reuse ;  /* 0x000000010f0f9824 */ /* 0x100fe200078e0a07 */
[----:B------:R-:W-:Y:S01]  /*e530*/  IABS R4, R10 ;  /* 0x0000000a00047213 */ /* 0x000fe20000000000 */
[----:B------:R-:W-:Y:S01]  /*e540*/  @!P6 IMAD.IADD R16, R16, 0x1, -R7 ;  /* 0x000000011010e824 */ /* 0x000fe200078e0a07 */
[----:B------:R-:W-:Y:S01]  /*e550*/  ISETP.GT.U32.AND P6, PT, R7, R14, PT ;  /* 0x0000000e0700720c */ /* 0x000fe20003fc4070 */
[----:B------:R-:W-:Y:S01]  /*e560*/  IMAD.HI.U32 R2, R27, R13, RZ ;  /* 0x0000000d1b027227 */ /* 0x000fe200078e00ff */
[----:B------:R-:W-:Y:S01]  /*e570*/  ISETP.GT.U32.AND P1, PT, R7, R15, PT ;  /* 0x0000000f0700720c */ /* 0x000fe20003f24070 */
[----:B------:R0:W-:Y:S01]  /*e580*/  STL [R1+0x3ac], R0 ;  /* 0x0003ac0001007387 */ /* 0x0001e20000100800 */
[----:B------:R-:W-:Y:S01]  /*e590*/  IABS R5, R8 ;  /* 0x0000000800057213 */ /* 0x000fe20000000000 */
[----:B------:R-:W-:-:S02]  /*e5a0*/  IMAD.MOV R2, RZ, RZ, -R2 ;  /* 0x000000ffff027224 */ /* 0x000fc400078e0a02 */
[----:B------:R-:W-:Y:S01]  /*e5b0*/  IMAD.MOV.U32 R18, RZ, RZ, R16 ;  /* 0x000000ffff127224 */ /* 0x000fe200078e0010 */
[C---:B------:R-:W-:Y:S01]  /*e5c0*/  IADD3 R16, R28.reuse, 0xe0, RZ ;  /* 0x000000e01c107810 */ /* 0x040fe20007ffe0ff */
[----:B------:R-:W-:Y:S01]  /*e5d0*/  IMAD R13, R7, R2, R13 ;  /* 0x00000002070d7224 */ /* 0x000fe200078e020d */
[----:B------:R-:W-:Y:S01]  /*e5e0*/  IADD3 R2, R28, 0xe9, RZ ;  /* 0x000000e91c027810 */ /* 0x000fe20007ffe0ff */
[--C-:B------:R-:W-:Y:S01]  /*e5f0*/  @!P4 IMAD.IADD R11, R11, 0x1, -R7.reuse ;  /* 0x000000010b0bc824 */ /* 0x100fe200078e0a07 */
[----:B------:R-:W-:Y:S01]  /*e600*/  ISETP.GE.AND P4, PT, R3, RZ, PT ;  /* 0x000000ff0300720c */ /* 0x000fe20003f86270 */
[--C-:B------:R-:W-:Y:S01]  /*e610*/  @!P6 IMAD.IADD R14, R14, 0x1, -R7.reuse ;  /* 0x000000010e0ee824 */ /* 0x100fe200078e0a07 */
[----:B0-----:R-:W-:Y:S01]  /*e620*/  IABS R0, R2 ;  /* 0x0000000200007213 */ /* 0x001fe20000000000 */
[----:B------:R-:W-:Y:S01]  /*e630*/  @!P1 IMAD.IADD R15, R15, 0x1, -R7 ;  /* 0x000000010f0f9824 */ /* 0x000fe200078e0a07 */
[----:B------:R-:W-:Y:S01]  /*e640*/  ISETP.GT.U32.AND P6, PT, R7, R11, PT ;  /* 0x0000000b0700720c */ /* 0x000fe20003fc4070 */
[----:B------:R-:W-:Y:S01]  /*e650*/  IMAD.HI.U32 R12, R27, R9, RZ ;  /* 0x000000091b0c7227 */ /* 0x000fe200078e00ff */
[----:B------:R-:W-:-:S03]  /*e660*/  ISETP.GT.U32.AND P1, PT, R7, R13, PT ;  /* 0x0000000d0700720c */ /* 0x000fc60003f24070 */
[----:B------:R-:W-:Y:S01]  /*e670*/  @!P2 IMAD.MOV R18, RZ, RZ, -R18 ;  /* 0x000000ffff12a224 */ /* 0x000fe200078e0a12 */
[----:B------:R-:W-:Y:S01]  /*e680*/  ISETP.GT.U32.AND P2, PT, R7, R14, PT ;  /* 0x0000000e0700720c */ /* 0x000fe20003f44070 */
[----:B------:R-:W-:-:S03]  /*e690*/  IMAD.HI.U32 R3, R27, R0, RZ ;  /* 0x000000001b037227 */ /* 0x000fc600078e00ff */
[----:B------:R-:W-:Y:S01]  /*e6a0*/  STL [R1+0x368], R18 ;  /* 0x0003681201007387 */ /* 0x000fe20000100800 */
[----:B------:R-:W-:Y:S02]  /*e6b0*/  IMAD.MOV R12, RZ, RZ, -R12 ;  /* 0x000000ffff0c7224 */ /* 0x000fe400078e0a0c */
[----:B------:R-:W-:Y:S02]  /*e6c0*/  IMAD.MOV R3, RZ, RZ, -R3 ;  /* 0x000000ffff037224 */ /* 0x000fe400078e0a03 */
[----:B------:R-:W-:Y:S02]  /*e6d0*/  IMAD.MOV.U32 R17, RZ, RZ, R15 ;  /* 0x000000ffff117224 */ /* 0x000fe400078e000f */
[C---:B------:R-:W-:Y:S02]  /*e6e0*/  IMAD R9, R7.reuse, R12, R9 ;  /* 0x0000000c07097224 */ /* 0x040fe400078e0209 */
[----:B------:R-:W-:Y:S01]  /*e6f0*/  @!P3 IMAD.MOV R17, RZ, RZ, -R17 ;  /* 0x000000ffff11b224 */ /* 0x000fe200078e0a11 */
[----:B------:R-:W-:Y:S01]  /*e700*/  ISETP.GE.AND P3, PT, R6, RZ, PT ;  /* 0x000000ff0600720c */ /* 0x000fe20003f66270 */
[----:B------:R-:W-:Y:S01]  /*e710*/  IMAD R0, R7, R3, R0 ;  /* 0x0000000307007224 */ /* 0x000fe200078e0200 */
[----:B------:R-:W-:Y:S01]  /*e720*/  IADD3 R3, R28, 0xe6, RZ ;  /* 0x000000e61c037810 */ /* 0x000fe20007ffe0ff */
[--C-:B------:R-:W-:Y:S01]  /*e730*/  @!P6 IMAD.IADD R11, R11, 0x1, -R7.reuse ;  /* 0x000000010b0be824 */ /* 0x100fe200078e0a07 */
[----:B------:R-:W-:Y:S01]  /*e740*/  ISETP.GT.U32.AND P6, PT, R7, R9, PT ;  /* 0x000000090700720c */ /* 0x000fe20003fc4070 */
[----:B------:R-:W-:Y:S01]  /*e750*/  @!P1 IMAD.IADD R13, R13, 0x1, -R7 ;  /* 0x000000010d0d9824 */ /* 0x000fe200078e0a07 */
[----:B------:R-:W-:Y:S01]  /*e760*/  STL [R1+0x378], R17 ;  /* 0x0003781101007387 */ /* 0x000fe20000100800 */
[----:B------:R-:W-:-:S03]  /*e770*/  IMAD.HI.U32 R6, R27, R4, RZ ;  /* 0x000000041b067227 */ /* 0x000fc600078e00ff */
[C---:B------:R-:W-:Y:S01]  /*e780*/  ISETP.GT.U32.AND P1, PT, R7.reuse, R13, PT ;  /* 0x0000000d0700720c */ /* 0x040fe20003f24070 */
[----:B------:R-:W-:Y:S01]  /*e790*/  @!P2 IMAD.IADD R14, R14, 0x1, -R7 ;  /* 0x000000010e0ea824 */ /* 0x000fe200078e0a07 */
[----:B------:R-:W-:Y:S01]  /*e7a0*/  ISETP.GT.U32.AND P2, PT, R7, R0, PT ;  /* 0x000000000700720c */ /* 0x000fe20003f44070 */
[----:B------:R-:W-:Y:S02]  /*e7b0*/  IMAD.MOV R6, RZ, RZ, -R6 ;  /* 0x000000ffff067224 */ /* 0x000fe400078e0a06 */
[----:B------:R-:W-:-:S04]  /*e7c0*/  IMAD.HI.U32 R12, R27, R5, RZ ;  /* 0x000000051b0c7227 */ /* 0x000fc800078e00ff */
[----:B------:R-:W-:Y:S01]  /*e7d0*/  IMAD R4, R7, R6, R4 ;  /* 0x0000000607047224 */ /* 0x000fe200078e0204 */
[----:B------:R-:W-:Y:S01]  /*e7e0*/  IADD3 R6, R28, 0xe5, RZ ;  /* 0x000000e51c067810 */ /* 0x000fe20007ffe0ff */
[----:B------:R-:W-:Y:S02]  /*e7f0*/  IMAD.MOV R12, RZ, RZ, -R12 ;  /* 0x000000ffff0c7224 */ /* 0x000fe400078e0a0c */
[----:B------:R-:W-:Y:S02]  /*e800*/  @!P6 IMAD.IADD R9, R9, 0x1, -R7 ;  /* 0x000000010909e824 */ /* 0x000fe400078e0a07 */
[----:B------:R-:W-:Y:S01]  /*e810*/  @!P5 IMAD.MOV R14, RZ, RZ, -R14 ;  /* 0x000000ffff0ed224 */ /* 0x000fe200078e0a0e */
[C---:B------:R-:W-:Y:S01]  /*e820*/  ISETP.GT.U32.AND P5, PT, R7.reuse, R4, PT ;  /* 0x000000040700720c */ /* 0x040fe20003fa4070 */
[C---:B------:R-:W-:Y:S01]  /*e830*/  IMAD R5, R7.reuse, R12, R5 ;  /* 0x0000000c07057224 */ /* 0x040fe200078e0205 */
[----:B------:R-:W-:Y:S01]  /*e840*/  IABS R12, R6 ;  /* 0x00000006000c7213 */ /* 0x000fe20000000000 */
[--C-:B------:R-:W-:Y:S01]  /*e850*/  @!P2 IMAD.IADD R0, R0, 0x1, -R7.reuse ;  /* 0x000000010000a824 */ /* 0x100fe200078e0a07 */
[----:B------:R-:W-:Y:S01]  /*e860*/  ISETP.GT.U32.AND P2, PT, R7, R9, PT ;  /* 0x000000090700720c */ /* 0x000fe20003f44070 */
[----:B------:R-:W-:Y:S01]  /*e870*/  @!P1 IMAD.IADD R13, R13, 0x1, -R7 ;  /* 0x000000010d0d9824 */ /* 0x000fe200078e0a07 */
[----:B------:R-:W-:Y:S01]  /*e880*/  ISETP.GE.AND P1, PT, R2, RZ, PT ;  /* 0x000000ff0200720c */ /* 0x000fe20003f26270 */
[----:B------:R-:W-:Y:S01]  /*e890*/  IMAD.MOV.U32 R15, RZ, RZ, R11 ;  /* 0x000000ffff0f7224 */ /* 0x000fe200078e000b */
[----:B------:R-:W-:Y:S01]  /*e8a0*/  IABS R2, R3 ;  /* 0x0000000300027213 */ /* 0x000fe20000000000 */
[----:B------:R-:W-:Y:S01]  /*e8b0*/  @!P4 IMAD.MOV R13, RZ, RZ, -R13 ;  /* 0x000000ffff0dc224 */ /* 0x000fe200078e0a0d */
[C---:B------:R-:W-:Y:S01]  /*e8c0*/  ISETP.GT.U32.AND P6, PT, R7.reuse, R5, PT ;  /* 0x000000050700720c */ /* 0x040fe20003fc4070 */
[----:B------:R-:W-:Y:S01]  /*e8d0*/  @!P0 IMAD.MOV R15, RZ, RZ, -R15 ;  /* 0x000000ffff0f8224 */ /* 0x000fe200078e0a0f */
[----:B------:R-:W-:Y:S01]  /*e8e0*/  ISETP.GT.U32.AND P0, PT, R7, R0, PT ;  /* 0x000000000700720c */ /* 0x000fe20003f04070 */
[----:B------:R-:W-:Y:S01]  /*e8f0*/  IMAD.HI.U32 R11, R27, R2, RZ ;  /* 0x000000021b0b7227 */ /* 0x000fe200078e00ff */
[----:B------:R-:W-:-:S02]  /*e900*/  ISETP.GE.AND P4, PT, R8, RZ, PT ;  /* 0x000000ff0800720c */ /* 0x000fc40003f86270 */
[----:B------:R-:W-:Y:S01]  /*e910*/  STL [R1+0x3a0], R15 ;  /* 0x0003a00f01007387 */ /* 0x000fe20000100800 */
[----:B------:R-:W-:Y:S02]  /*e920*/  @!P5 IMAD.IADD R4, R4, 0x1, -R7 ;  /* 0x000000010404d824 */ /* 0x000fe400078e0a07 */
[----:B------:R-:W-:Y:S01]  /*e930*/  IMAD.MOV R11, RZ, RZ, -R11 ;  /* 0x000000ffff0b7224 */ /* 0x000fe200078e0a0b */
[----:B------:R-:W-:Y:S01]  /*e940*/  STL [R1+0x380], R14 ;  /* 0x0003800e01007387 */ /* 0x000fe20000100800 */
[----:B------:R-:W-:Y:S01]  /*e950*/  IMAD.MOV.U32 R8, RZ, RZ, R12 ;  /* 0x000000ffff087224 */ /* 0x000fe200078e000c */
[----:B------:R-:W-:Y:S01]  /*e960*/  ISETP.GT.U32.AND P5, PT, R7, R4, PT ;  /* 0x000000040700720c */ /* 0x000fe20003fa4070 */
[----:B------:R-:W-:Y:S01]  /*e970*/  @!P2 IMAD.IADD R9, R9, 0x1, -R7 ;  /* 0x000000010909a824 */ /* 0x000fe200078e0a07 */
[----:B------:R-:W-:Y:S01]  /*e980*/  ISETP.GE.AND P2, PT, R10, RZ, PT ;  /* 0x000000ff0a00720c */ /* 0x000fe20003f46270 */
[----:B------:R-:W-:Y:S01]  /*e990*/  IMAD R2, R7, R11, R2 ;  /* 0x0000000b07027224 */ /* 0x000fe200078e0202 */
[----:B------:R0:W-:Y:S01]  /*e9a0*/  STL [R1+0x384], R13 ;  /* 0x0003840d01007387 */ /* 0x0001e20000100800 */
[----:B------:R-:W-:Y:S01]  /*e9b0*/  IMAD.HI.U32 R10, R27, R8, RZ ;  /* 0x000000081b0a7227 */ /* 0x000fe200078e00ff */
[----:B------:R-:W-:-:S03]  /*e9c0*/  IADD3 R12, R28, 0xe4, RZ ;  /* 0x000000e41c0c7810 */ /* 0x000fc60007ffe0ff */
[--C-:B------:R-:W-:Y:S02]  /*e9d0*/  @!P6 IMAD.IADD R5, R5, 0x1, -R7.reuse ;  /* 0x000000010505e824 */ /* 0x100fe400078e0a07 */
[----:B------:R-:W-:Y:S01]  /*e9e0*/  @!P0 IMAD.IADD R0, R0, 0x1, -R7 ;  /* 0x0000000100008824 */ /* 0x000fe200078e0a07 */
[C---:B------:R-:W-:Y:S01]  /*e9f0*/  ISETP.GT.U32.AND P0, PT, R7.reuse, R2, PT ;  /* 0x000000020700720c */ /* 0x040fe20003f04070 */
[----:B------:R-:W-:Y:S01]  /*ea00*/  IMAD.MOV R10, RZ, RZ, -R10 ;  /* 0x000000ffff0a7224 */ /* 0x000fe200078e0a0a */
[----:B------:R-:W-:Y:S01]  /*ea10*/  ISETP.GT.U32.AND P6, PT, R7, R5, PT ;  /* 0x000000050700720c */ /* 0x000fe20003fc4070 */
[----:B0-----:R-:W-:Y:S01]  /*ea20*/  IMAD.MOV.U32 R13, RZ, RZ, R9 ;  /* 0x000000ffff0d7224 */ /* 0x001fe200078e0009 */
[----:B------:R-:W-:Y:S01]  /*ea30*/  IADD3 R9, R28, 0xe3, RZ ;  /* 0x000000e31c097810 */ /* 0x000fe20007ffe0ff */
[----:B------:R-:W-:Y:S02]  /*ea40*/  @!P5 IMAD.IADD R4, R4, 0x1, -R7 ;  /* 0x000000010404d824 */ /* 0x000fe400078e0a07 */
[----:B------:R-:W-:Y:S01]  /*ea50*/  @!P3 IMAD.MOV R13, RZ, RZ, -R13 ;  /* 0x000000ffff0db224 */ /* 0x000fe200078e0a0d */
[----:B------:R-:W-:Y:S01]  /*ea60*/  ISETP.GE.AND P3, PT, R3, RZ, PT ;  /* 0x000000ff0300720c */ /* 0x000fe20003f66270 */
[C---:B------:R-:W-:Y:S01]  /*ea70*/  IMAD R3, R7.reuse, R10, R8 ;  /* 0x0000000a07037224 */ /* 0x040fe200078e0208 */
[----:B------:R-:W-:Y:S01]  /*ea80*/  IADD3 R8, R28, 0xe1, RZ ;  /* 0x000000e11c087810 */ /* 0x000fe20007ffe0ff */
[----:B------:R-:W-:Y:S01]  /*ea90*/  IMAD.MOV.U32 R11, RZ, RZ, R0 ;  /* 0x000000ffff0b7224 */ /* 0x000fe200078e0000 */
[----:B------:R-:W-:Y:S01]  /*eaa0*/  STL [R1+0x388], R13 ;  /* 0x0003880d01007387 */ /* 0x000fe20000100800 */
[--C-:B------:R-:W-:Y:S01]  /*eab0*/  @!P0 IMAD.IADD R2, R2, 0x1, -R7.reuse ;  /* 0x0000000102028824 */ /* 0x100fe200078e0a07 */
[----:B------:R-:W-:Y:S01]  /*eac0*/  ISETP.GT.U32.AND P5, PT, R7, R3, PT ;  /* 0x000000030700720c */ /* 0x000fe20003fa4070 */
[----:B------:R-:W-:Y:S01]  /*ead0*/  @!P6 IMAD.IADD R5, R5, 0x1, -R7 ;  /* 0x000000010505e824 */ /* 0x000fe200078e0a07 */
[----:B------:R-:W-:Y:S01]  /*eae0*/  ISETP.GE.AND P6, PT, R6, RZ, PT ;  /* 0x000000ff0600720c */ /* 0x000fe20003fc6270 */
[----:B------:R-:W-:Y:S01]  /*eaf0*/  IMAD.MOV.U32 R6, RZ, RZ, R4 ;  /* 0x000000ffff067224 */ /* 0x000fe200078e0004 */
[----:B------:R-:W-:Y:S01]  /*eb00*/  ISETP.GT.U32.AND P0, PT, R7, R2, PT ;  /* 0x000000020700720c */ /* 0x000fe20003f04070 */
[----:B------:R-:W-:Y:S01]  /*eb10*/  @!P1 IMAD.MOV R11, RZ, RZ, -R11 ;  /* 0x000000ffff0b9224 */ /* 0x000fe200078e0a0b */
[----:B------:R-:W-:Y:S01]  /*eb20*/  ISETP.GE.AND P1, PT, R12, RZ, PT ;  /* 0x000000ff0c00720c */ /* 0x000fe20003f26270 */
[----:B------:R-:W-:Y:S01]  /*eb30*/  @!P4 IMAD.MOV R5, RZ, RZ, -R5 ;  /* 0x000000ffff05c224 */ /* 0x000fe200078e0a05 */
[----:B------:R-:W-:Y:S01]  /*eb40*/  IABS R12, R12 ;  /* 0x0000000c000c7213 */ /* 0x000fe20000000000 */
[----:B------:R-:W-:Y:S01]  /*eb50*/  @!P2 IMAD.MOV R6, RZ, RZ, -R6 ;  /* 0x000000ffff06a224 */ /* 0x000fe200078e0a06 */
[----:B------:R-:W-:Y:S01]  /*eb60*/  STL [R1+0x38c], R11 ;  /* 0x00038c0b01007387 */ /* 0x000fe20000100800 */
[----:B------:R-:W-:-:S02]  /*eb70*/  IADD3 R0, R28, 0xe2, RZ ;  /* 0x000000e21c007810 */ /* 0x000fc40007ffe0ff */
[--C-:B------:R-:W-:Y:S01]  /*eb80*/  @!P5 IMAD.IADD R3, R3, 0x1, -R7.reuse ;  /* 0x000000010303d824 */ /* 0x100fe200078e0a07 */
[----:B------:R-:W-:Y:S01]  /*eb90*/  STL [R1+0x398], R5 ;  /* 0x0003980501007387 */ /* 0x000fe20000100800 */
[----:B------:R-:W-:Y:S02]  /*eba0*/  ISETP.GE.AND P2, PT, R0, RZ, PT ;  /* 0x000000ff0000720c */ /* 0x000fe40003f46270 */
[----:B------:R-:W-:Y:S01]  /*ebb0*/  IABS R0, R0 ;  /* 0x0000000000007213 */ /* 0x000fe20000000000 */
[----:B------:R0:W-:Y:S01]  /*ebc0*/  STL [R1+0x39c], R6 ;  /* 0x00039c0601007387 */ /* 0x0001e20000100800 */
[----:B------:R-:W-:Y:S01]  /*ebd0*/  ISETP.GT.U32.AND P5, PT, R7, R3, PT ;  /* 0x000000030700720c */ /* 0x000fe20003fa4070 */
[----:B------:R-:W-:Y:S01]  /*ebe0*/  @!P0 IMAD.IADD R2, R2, 0x1, -R7 ;  /* 0x0000000102028824 */ /* 0x000fe200078e0a07 */
[----:B------:R-:W-:Y:S01]  /*ebf0*/  ISETP.GE.AND P4, PT, R9, RZ, PT ;  /* 0x000000ff0900720c */ /* 0x000fe20003f86270 */
[----:B------:R-:W-:Y:S01]  /*ec00*/  IMAD.HI.U32 R4, R27, R0, RZ ;  /* 0x000000001b047227 */ /* 0x000fe200078e00ff */
[----:B------:R-:W-:-:S02]  /*ec10*/  IABS R9, R9 ;  /* 0x0000000900097213 */ /* 0x000fc40000000000 */
[----:B------:R-:W-:Y:S01]  /*ec20*/  ISETP.GE.AND P0, PT, R8, RZ, PT ;  /* 0x000000ff0800720c */ /* 0x000fe20003f06270 */
[----:B------:R-:W-:Y:S01]  /*ec30*/  IMAD.MOV.U32 R10, RZ, RZ, R2 ;  /* 0x000000ffff0a7224 */ /* 0x000fe200078e0002 */
[----:B------:R-:W-:Y:S01]  /*ec40*/  IABS R8, R8 ;  /* 0x0000000800087213 */ /* 0x000fe20000000000 */
[----:B0-----:R-:W-:Y:S01]  /*ec50*/  IMAD.HI.U32 R6, R27, R12, RZ ;  /* 0x0000000c1b067227 */ /* 0x001fe200078e00ff */
[----:B------:R-:W-:-:S03]  /*ec60*/  IADD3 R11, R28, 0xdf, RZ ;  /* 0x000000df1c0b7810 */ /* 0x000fc60007ffe0ff */
[----:B------:R-:W-:Y:S01]  /*ec70*/  IMAD.MOV R6, RZ, RZ, -R6 ;  /* 0x000000ffff067224 */ /* 0x000fe200078e0a06 */
[----:B------:R-:W-:Y:S01]  /*ec80*/  IABS R14, R11 ;  /* 0x0000000b000e7213 */ /* 0x000fe20000000000 */
[----:B------:R-:W-:Y:S02]  /*ec90*/  IMAD.MOV R4, RZ, RZ, -R4 ;  /* 0x000000ffff047224 */ /* 0x000fe400078e0a04 */
[----:B------:R-:W-:Y:S02]  /*eca0*/  IMAD R12, R7, R6, R12 ;  /* 0x00000006070c7224 */ /* 0x000fe400078e020c */
[----:B------:R-:W-:Y:S02]  /*ecb0*/  @!P3 IMAD.MOV R10, RZ, RZ, -R10 ;  /* 0x000000ffff0ab224 */ /* 0x000fe400078e0a0a */
[----:B------:R-:W-:Y:S01]  /*ecc0*/  @!P5 IMAD.IADD R3, R3, 0x1, -R7 ;  /* 0x000000010303d824 */ /* 0x000fe200078e0a07 */
[C---:B------:R-:W-:Y:S01]  /*ecd0*/  ISETP.GT.U32.AND P3, PT, R7.reuse, R12, PT ;  /* 0x0000000c0700720c */ /* 0x040fe20003f64070 */
[----:B------:R-:W-:Y:S01]  /*ece0*/  IMAD R0, R7, R4, R0 ;  /* 0x0000000407007224 */ /* 0x000fe200078e0200 */
[----:B------:R-:W-:Y:S01]  /*ecf0*/  STL [R1+0x390], R10 ;  /* 0x0003900a01007387 */ /* 0x000fe20000100800 */
[----:B------:R-:W-:Y:S01]  /*ed00*/  IMAD.MOV.U32 R6, RZ, RZ, R3 ;  /* 0x000000ffff067224 */ /* 0x000fe200078e0003 */
[----:B------:R-:W-:Y:S01]  /*ed10*/  IADD3 R4, R28, 0xdd, RZ ;  /* 0x000000dd1c047810 */ /* 0x000fe20007ffe0ff */
[----:B------:R-:W-:-:S03]  /*ed20*/  IMAD.HI.U32 R5, R27, R9, RZ ;  /* 0x000000091b057227 */ /* 0x000fc600078e00ff */
[----:B------:R-:W-:Y:S01]  /*ed30*/  IABS R13, R4 ;  /* 0x00000004000d7213 */ /* 0x000fe20000000000 */
[----:B------:R-:W-:Y:S01]  /*ed40*/  @!P6 IMAD.MOV R6, RZ, RZ, -R6 ;  /* 0x000000ffff06e224 */ /* 0x000fe200078e0a06 */
[C---:B------:R-:W-:Y:S01]  /*ed50*/  ISETP.GT.U32.AND P6, PT, R7.reuse, R0, PT ;  /* 0x000000000700720c */ /* 0x040fe20003fc4070 */
[----:B------:R-:W-:Y:S02]  /*ed60*/  IMAD.MOV R5, RZ, RZ, -R5 ;  /* 0x000000ffff057224 */ /* 0x000fe400078e0a05 */
[----:B------:R-:W-:Y:S01]  /*ed70*/  @!P3 IMAD.IADD R12, R12, 0x1, -R7 ;  /* 0x000000010c0cb824 */ /* 0x000fe200078e0a07 */
[----:B------:R0:W-:Y:S01]  /*ed80*/  STL [R1+0x394], R6 ;  /* 0x0003940601007387 */ /* 0x0001e20000100800 */
[----:B------:R-:W-:Y:S01]  /*ed90*/  IMAD R9, R7, R5, R9 ;  /* 0x0000000507097224 */ /* 0x000fe200078e0209 */
[----:B------:R-:W-:Y:S01]  /*eda0*/  IADD3 R5, R28, 0xde, RZ ;  /* 0x000000de1c057810 */ /* 0x000fe20007ffe0ff */
[----:B------:R-:W-:Y:S01]  /*edb0*/  IMAD.HI.U32 R2, R27, R8, RZ ;  /* 0x000000081b027227 */ /* 0x000fe200078e00ff */
[----:B------:R-:W-:-:S02]  /*edc0*/  ISETP.GT.U32.AND P3, PT, R7, R12, PT ;  /* 0x0000000c0700720c */ /* 0x000fc40003f64070 */
[C---:B------:R-:W-:Y:S01]  /*edd0*/  ISETP.GT.U32.AND P5, PT, R7.reuse, R9, PT ;  /* 0x000000090700720c */ /* 0x040fe20003fa4070 */
[----:B------:R-:W-:Y:S02]  /*ede0*/  IMAD.MOV R2, RZ, RZ, -R2 ;  /* 0x000000ffff027224 */ /* 0x000fe400078e0a02 */
[----:B------:R-:W-:Y:S01]  /*edf0*/  @!P6 IMAD.IADD R0, R0, 0x1, -R7 ;  /* 0x000000010000e824 */ /* 0x000fe200078e0a07 */
[----:B0-----:R-:W-:Y:S01]  /*ee00*/  IABS R6, R5 ;  /* 0x0000000500067213 */ /* 0x001fe20000000000 */
[----:B------:R-:W-:Y:S01]  /*ee10*/  IMAD R8, R7, R2, R8 ;  /* 0x0000000207087224 */ /* 0x000fe200078e0208 */
[----:B------:R-:W-:Y:S01]  /*ee20*/  IABS R2, R16 ;  /* 0x0000001000027213 */ /* 0x000fe20000000000 */
[----:B------:R-:W-:Y:S01]  /*ee30*/  IMAD.HI.U32 R3, R27, R14, RZ ;  /* 0x0000000e1b037227 */ /* 0x000fe200078e00ff */
[----:B------:R-:W-:-:S03]  /*ee40*/  ISETP.GT.U32.AND P6, PT, R7, R0, PT ;  /* 0x000000000700720c */ /* 0x000fc60003fc4070 */
[----:B------:R-:W-:Y:S02]  /*ee50*/  IMAD.MOV R3, RZ, RZ, -R3 ;  /* 0x000000ffff037224 */ /* 0x000fe400078e0a03 */
[--C-:B------:R-:W-:Y:S02]  /*ee60*/  @!P5 IMAD.IADD R9, R9, 0x1, -R7.reuse ;  /* 0x000000010909d824 */ /* 0x100fe400078e0a07 */
[----:B------:R-:W-:Y:S01]  /*ee70*/  @!P3 IMAD.IADD R12, R12, 0x1, -R7 ;  /* 0x000000010c0cb824 */ /* 0x000fe200078e0a07 */
[C---:B------:R-:W-:Y:S01]  /*ee80*/  ISETP.GT.U32.AND P3, PT, R7.reuse, R8, PT ;  /* 0x000000080700720c */ /* 0x040fe20003f64070 */
[C---:B------:R-:W-:Y:S01]  /*ee90*/  IMAD R14, R7.reuse, R3, R14 ;  /* 0x00000003070e7224 */ /* 0x040fe200078e020e */
[----:B------:R-:W-:Y:S01]  /*eea0*/  ISETP.GT.U32.AND P5, PT, R7, R9, PT ;  /* 0x000000090700720c */ /* 0x000fe20003fa4070 */
[----:B------:R-:W-:Y:S01]  /*eeb0*/  IMAD.HI.U32 R10, R27, R2, RZ ;  /* 0x000000021b0a7227 */ /* 0x000fe200078e00ff */
[----:B------:R-:W-:-:S03]  /*eec0*/  IADD3 R3, R28, 0xdc, RZ ;  /* 0x000000dc1c037810 */ /* 0x000fc60007ffe0ff */
[--C-:B------:R-:W-:Y:S01]  /*eed0*/  @!P6 IMAD.IADD R0, R0, 0x1, -R7.reuse ;  /* 0x000000010000e824 */ /* 0x100fe200078e0a07 */
[C---:B------:R-:W-:Y:S01]  /*eee0*/  ISETP.GT.U32.AND P6, PT, R7.reuse, R14, PT ;  /* 0x0000000e0700720c */ /* 0x040fe20003fc4070 */
[----:B------:R-:W-:Y:S02]  /*eef0*/  IMAD.MOV R10, RZ, RZ, -R10 ;  /* 0x000000ffff0a7224 */ /* 0x000fe400078e0a0a */
[----:B------:R-:W-:Y:S01]  /*ef00*/  IMAD.MOV.U32 R17, RZ, RZ, R12 ;  /* 0x000000ffff117224 */ /* 0x000fe200078e000c */
[----:B------:R-:W-:Y:S01]  /*ef10*/  IABS R12, R3 ;  /* 0x00000003000c7213 */ /* 0x000fe20000000000 */
[----:B------:R-:W-:Y:S02]  /*ef20*/  IMAD R2, R7, R10, R2 ;  /* 0x0000000a07027224 */ /* 0x000fe400078e0202 */
[----:B------:R-:W-:Y:S01]  /*ef30*/  @!P3 IMAD.IADD R8, R8, 0x1, -R7 ;  /* 0x000000010808b824 */ /* 0x000fe200078e0a07 */
[----:B------:R-:W-:Y:S01]  /*ef40*/  ISETP.GE.AND P3, PT, R16, RZ, PT ;  /* 0x000000ff1000720c */ /* 0x000fe20003f66270 */
[----:B------:R-:W-:-:S02]  /*ef50*/  @!P1 IMAD.MOV R17, RZ, RZ, -R17 ;  /* 0x000000ffff119224 */ /* 0x000fc400078e0a11 */
[--C-:B------:R-:W-:Y:S01]  /*ef60*/  @!P5 IMAD.IADD R9, R9, 0x1, -R7.reuse ;  /* 0x000000010909d824 */ /* 0x100fe200078e0a07 */
[C---:B------:R-:W-:Y:S01]  /*ef70*/  ISETP.GT.U32.AND P5, PT, R7.reuse, R2, PT ;  /* 0x000000020700720c */ /* 0x040fe20003fa4070 */
[----:B------:R-:W-:Y:S01]  /*ef80*/  @!P6 IMAD.IADD R14, R14, 0x1, -R7 ;  /* 0x000000010e0ee824 */ /* 0x000fe200078e0a07 */
[----:B------:R-:W-:Y:S01]  /*ef90*/  ISETP.GT.U32.AND P1, PT, R7, R8, PT ;  /* 0x000000080700720c */ /* 0x000fe20003f24070 */
[----:B------:R0:W-:Y:S01]  /*efa0*/  STL [R1+0x37c], R17 ;  /* 0x00037c1101007387 */ /* 0x0001e20000100800 */
[----:B------:R-:W-:-:S04]  /*efb0*/  IMAD.HI.U32 R15, R27, R6, RZ ;  /* 0x000000061b0f7227 */ /* 0x000fc800078e00ff */
[----:B------:R-:W-:-:S04]  /*efc0*/  IMAD.HI.U32 R10, R27, R13, RZ ;  /* 0x0000000d1b0a7227 */ /* 0x000fc800078e00ff */
[----:B------:R-:W-:Y:S02]  /*efd0*/  IMAD.MOV R15, RZ, RZ, -R15 ;  /* 0x000000ffff0f7224 */ /* 0x000fe400078e0a0f */
[----:B0-----:R-:W-:Y:S02]  /*efe0*/  IMAD.MOV.U32 R17, RZ, RZ, R9 ;  /* 0x000000ffff117224 */ /* 0x001fe400078e0009 */
[----:B------:R-:W-:-:S04]  /*eff0*/  IMAD.HI.U32 R9, R27, R12, RZ ;  /* 0x0000000c1b097227 */ /* 0x000fc800078e00ff */
[----:B------:R-:W-:Y:S01]  /*f000*/  @!P4 IMAD.MOV R17, RZ, RZ, -R17 ;  /* 0x000000ffff11c224 */ /* 0x000fe200078e0a11 */
[C---:B------:R-:W-:Y:S01]  /*f010*/  ISETP.GT.U32.AND P4, PT, R7.reuse, R14, PT ;  /* 0x0000000e0700720c */ /* 0x040fe20003f84070 */
[----:B------:R-:W-:Y:S02]  /*f020*/  IMAD.MOV R10, RZ, RZ, -R10 ;  /* 0x000000ffff0a7224 */ /* 0x000fe400078e0a0a */
[----:B------:R-:W-:Y:S01]  /*f030*/  IMAD R6, R7, R15, R6 ;  /* 0x0000000f07067224 */ /* 0x000fe200078e0206 */
[----:B------:R-:W-:Y:S01]  /*f040*/  STL [R1+0x374], R17 ;  /* 0x0003741101007387 */ /* 0x000fe20000100800 */
[--C-:B------:R-:W-:Y:S01]  /*f050*/  @!P5 IMAD.IADD R2, R2, 0x1, -R7.reuse ;  /* 0x000000010202d824 */ /* 0x100fe200078e0a07 */
[----:B------:R-:W-:Y:S01]  /*f060*/  ISETP.GE.AND P5, PT, R11, RZ, PT ;  /* 0x000000ff0b00720c */ /* 0x000fe20003fa6270 */
[----:B------:R-:W-:Y:S01]  /*f070*/  @!P1 IMAD.IADD R8, R8, 0x1, -R7 ;  /* 0x0000000108089824 */ /* 0x000fe200078e0a07 */
[C---:B------:R-:W-:Y:S01]  /*f080*/  ISETP.GT.U32.AND P1, PT, R7.reuse, R6, PT ;  /* 0x000000060700720c */ /* 0x040fe20003f24070 */
[----:B------:R-:W-:Y:S01]  /*f090*/  IMAD.MOV R9, RZ, RZ, -R9 ;  /* 0x000000ffff097224 */ /* 0x000fe200078e0a09 */
[C---:B------:R-:W-:Y:S01]  /*f0a0*/  ISETP.GT.U32.AND P6, PT, R7.reuse, R2, PT ;  /* 0x000000020700720c */ /* 0x040fe20003fc4070 */
[----:B------:R-:W-:-:S02]  /*f0b0*/  IMAD R13, R7, R10, R13 ;  /* 0x0000000a070d7224 */ /* 0x000fc400078e020d */
[----:B------:R-:W-:Y:S02]  /*f0c0*/  IMAD.MOV.U32 R10, RZ, RZ, R8 ;  /* 0x000000ffff0a7224 */ /* 0x000fe400078e0008 */
[C---:B------:R-:W-:Y:S02]  /*f0d0*/  IMAD R12, R7.reuse, R9, R12 ;  /* 0x00000009070c7224 */ /* 0x040fe400078e020c */
        /* <DEDUP_REMOVED lines=19> */
[----:B0-----:R-:W-:Y:S01]  /*f210*/  IADD3 R0, R28, 0xdb, RZ ;  /* 0x000000db1c007810 */ /* 0x001fe20007ffe0ff */
[----:B------:R-:W-:Y:S01]  /*f220*/  IMAD.MOV.U32 R2, RZ, RZ, R3 ;  /* 0x000000ffff027224 */ /* 0x000fe200078e0003 */
[----:B------:R-:W-:Y:S01]  /*f230*/  ISETP.GT.U32.AND P4, PT, R7, R13, PT ;  /* 0x0000000d0700720c */ /* 0x000fe20003f84070 */
[----:B------:R-:W-:Y:S01]  /*f240*/  @!P3 IMAD.MOV R9, RZ, RZ, -R9 ;  /* 0x000000ffff09b224 */ /* 0x000fe200078e0a09 */
[----:B------:R-:W-:Y:S01]  /*f250*/  IABS R8, R0 ;  /* 0x0000000000087213 */ /* 0x000fe20000000000 */
[----:B------:R-:W-:Y:S01]  /*f260*/  IMAD.HI.U32 R3, R27, R2, RZ ;  /* 0x000000021b037227 */ /* 0x000fe200078e00ff */
[----:B------:R-:W-:-:S02]  /*f270*/  ISETP.GT.U32.AND P3, PT, R7, R12, PT ;  /* 0x0000000c0700720c */ /* 0x000fc40003f64070 */
[----:B------:R0:W-:Y:S01]  /*f280*/  STL [R1+0x344], R9 ;  /* 0x0003440901007387 */ /* 0x0001e20000100800 */
[----:B------:R-:W-:Y:S01]  /*f290*/  IMAD.HI.U32 R4, R27, R8, RZ ;  /* 0x000000081b047227 */ /* 0x000fe200078e00ff */
[C---:B-1----:R-:W-:Y:S02]  /*f2a0*/  IADD3 R10, R28.reuse, 0xd9, RZ ;  /* 0x000000d91c0a7810 */ /* 0x042fe40007ffe0ff */
[----:B------:R1:W-:Y:S01]  /*f2b0*/  STL [R1+0x348], R14 ;  /* 0x0003480e01007387 */ /* 0x0003e20000100800 */
[----:B------:R-:W-:Y:S01]  /*f2c0*/  IMAD.MOV R4, RZ, RZ, -R4 ;  /* 0x000000ffff047224 */ /* 0x000fe200078e0a04 */
[----:B------:R-:W-:Y:S01]  /*f2d0*/  IABS R11, R10 ;  /* 0x0000000a000b7213 */ /* 0x000fe20000000000 */
[----:B------:R-:W-:Y:S02]  /*f2e0*/  IMAD.MOV R3, RZ, RZ, -R3 ;  /* 0x000000ffff037224 */ /* 0x000fe400078e0a03 */
[----:B------:R-:W-:Y:S01]  /*f2f0*/  IMAD R8, R7, R4, R8 ;  /* 0x0000000407087224 */ /* 0x000fe200078e0208 */
[----:B0-----:R-:W-:Y:S01]  /*f300*/  IADD3 R9, R28, 0xd8, RZ ;  /* 0x000000d81c097810 */ /* 0x001fe20007ffe0ff */
[----:B------:R-:W-:-:S02]  /*f310*/  @!P0 IMAD.IADD R6, R6, 0x1, -R7 ;  /* 0x0000000106068824 */ /* 0x000fc400078e0a07 */
[C---:B------:R-:W-:Y:S01]  /*f320*/  IMAD R2, R7.reuse, R3, R2 ;  /* 0x0000000307027224 */ /* 0x040fe200078e0202 */
[----:B------:R-:W-:Y:S01]  /*f330*/  ISETP.GT.U32.AND P0, PT, R7, R8, PT ;  /* 0x000000080700720c */ /* 0x000fe20003f04070 */
[----:B------:R-:W-:Y:S01]  /*f340*/  @!P3 IMAD.IADD R12, R12, 0x1, -R7 ;  /* 0x000000010c0cb824 */ /* 0x000fe200078e0a07 */
[----:B------:R-:W-:Y:S01]  /*f350*/  IABS R16, R9 ;  /* 0x0000000900107213 */ /* 0x000fe20000000000 */
[----:B------:R-:W-:Y:S01]  /*f360*/  IMAD.HI.U32 R3, R27, R11, RZ ;  /* 0x0000000b1b037227 */ /* 0x000fe200078e00ff */
[----:B------:R-:W-:-:S03]  /*f370*/  ISETP.GT.U32.AND P3, PT, R7, R2, PT ;  /* 0x000000020700720c */ /* 0x000fc60003f64070 */
[----:B------:R-:W-:Y:S01]  /*f380*/  @!P4 IMAD.IADD R13, R13, 0x1, -R7 ;  /* 0x000000010d0dc824 */ /* 0x000fe200078e0a07 */
[----:B------:R-:W-:Y:S01]  /*f390*/  ISETP.GE.AND P4, PT, R0, RZ, PT ;  /* 0x000000ff0000720c */ /* 0x000fe20003f86270 */
[----:B------:R-:W-:Y:S01]  /*f3a0*/  IMAD.MOV R3, RZ, RZ, -R3 ;  /* 0x000000ffff037224 */ /* 0x000fe200078e0a03 */
[----:B------:R-:W-:Y:S01]  /*f3b0*/  IADD3 R0, R28, 0xd7, RZ ;  /* 0x000000d71c007810 */ /* 0x000fe20007ffe0ff */
[----:B------:R-:W-:Y:S02]  /*f3c0*/  IMAD.MOV.U32 R15, RZ, RZ, R6 ;  /* 0x000000ffff0f7224 */ /* 0x000fe400078e0006 */
[----:B------:R-:W-:Y:S01]  /*f3d0*/  @!P0 IMAD.IADD R8, R8, 0x1, -R7 ;  /* 0x0000000108088824 */ /* 0x000fe200078e0a07 */
[----:B------:R-:W-:Y:S01]  /*f3e0*/  ISETP.GE.AND P0, PT, R5, RZ, PT ;  /* 0x000000ff0500720c */ /* 0x000fe20003f06270 */
[C---:B------:R-:W-:Y:S01]  /*f3f0*/  IMAD R11, R7.reuse, R3, R11 ;  /* 0x00000003070b7224 */ /* 0x040fe200078e020b */
[----:B------:R-:W-:Y:S01]  /*f400*/  IABS R3, R0 ;  /* 0x0000000000037213 */ /* 0x000fe20000000000 */
[----:B------:R-:W-:Y:S01]  /*f410*/  @!P3 IMAD.IADD R2, R2, 0x1, -R7 ;  /* 0x000000010202b824 */ /* 0x000fe200078e0a07 */
[----:B------:R-:W-:Y:S01]  /*f420*/  ISETP.GT.U32.AND P3, PT, R7, R8, PT ;  /* 0x000000080700720c */ /* 0x000fe20003f64070 */
[----:B-1----:R-:W-:Y:S01]  /*f430*/  IMAD.MOV.U32 R14, RZ, RZ, R12 ;  /* 0x000000ffff0e7224 */ /* 0x002fe200078e000c */
[----:B------:R-:W-:Y:S01]  /*f440*/  IADD3 R5, R28, 0xd6, RZ ;  /* 0x000000d61c057810 */ /* 0x000fe20007ffe0ff */
[----:B------:R-:W-:Y:S01]  /*f450*/  IMAD.HI.U32 R6, R27, R3, RZ ;  /* 0x000000031b067227 */ /* 0x000fe200078e00ff */
[----:B------:R-:W-:-:S03]  /*f460*/  ISETP.GT.U32.AND P5, PT, R7, R2, PT ;  /* 0x000000020700720c */ /* 0x000fc60003fa4070 */
[----:B------:R-:W-:Y:S01]  /*f470*/  @!P2 IMAD.MOV R15, RZ, RZ, -R15 ;  /* 0x000000ffff0fa224 */ /* 0x000fe200078e0a0f */
[----:B------:R-:W-:Y:S01]  /*f480*/  ISETP.GT.U32.AND P2, PT, R7, R11, PT ;  /* 0x0000000b0700720c */ /* 0x000fe20003f44070 */
[----:B------:R-:W-:Y:S02]  /*f490*/  @!P6 IMAD.MOV R13, RZ, RZ, -R13 ;  /* 0x000000ffff0de224 */ /* 0x000fe400078e0a0d */
[----:B------:R-:W-:Y:S01]  /*f4a0*/  IMAD.HI.U32 R4, R27, R16, RZ ;  /* 0x000000101b047227 */ /* 0x000fe200078e00ff */
[----:B------:R-:W-:Y:S03]  /*f4b0*/  STL [R1+0x364], R15 ;  /* 0x0003640f01007387 */ /* 0x000fe60000100800 */
[----:B------:R-:W-:Y:S01]  /*f4c0*/  @!P1 IMAD.MOV R14, RZ, RZ, -R14 ;  /* 0x000000ffff0e9224 */ /* 0x000fe200078e0a0e */
[----:B------:R-:W-:Y:S01]  /*f4d0*/  STL [R1+0x350], R13 ;  /* 0x0003500d01007387 */ /* 0x000fe20000100800 */
[----:B------:R-:W-:Y:S01]  /*f4e0*/  @!P3 IMAD.IADD R8, R8, 0x1, -R7 ;  /* 0x000000010808b824 */ /* 0x000fe200078e0a07 */
[----:B------:R-:W-:Y:S01]  /*f4f0*/  ISETP.GE.AND P3, PT, R9, RZ, PT ;  /* 0x000000ff0900720c */ /* 0x000fe20003f66270 */
[----:B------:R-:W-:Y:S01]  /*f500*/  IMAD.MOV R6, RZ, RZ, -R6 ;  /* 0x000000ffff067224 */ /* 0x000fe200078e0a06 */
[----:B------:R0:W-:Y:S01]  /*f510*/  STL [R1+0x360], R14 ;  /* 0x0003600e01007387 */ /* 0x0001e20000100800 */
[----:B------:R-:W-:Y:S01]  /*f520*/  IMAD.MOV R4, RZ, RZ, -R4 ;  /* 0x000000ffff047224 */ /* 0x000fe200078e0a04 */
[----:B------:R-:W-:Y:S01]  /*f530*/  ISETP.GE.AND P1, PT, R10, RZ, PT ;  /* 0x000000ff0a00720c */ /* 0x000fe20003f26270 */
[C---:B------:R-:W-:Y:S01]  /*f540*/  IMAD R3, R7.reuse, R6, R3 ;  /* 0x0000000607037224 */ /* 0x040fe200078e0203 */
[----:B------:R-:W-:Y:S01]  /*f550*/  IADD3 R6, R28, 0xd4, RZ ;  /* 0x000000d41c067810 */ /* 0x000fe20007ffe0ff */
[----:B------:R-:W-:Y:S01]  /*f560*/  IMAD R16, R7, R4, R16 ;  /* 0x0000000407107224 */ /* 0x000fe200078e0210 */
[----:B------:R-:W-:Y:S01]  /*f570*/  IABS R4, R5 ;  /* 0x0000000500047213 */ /* 0x000fe20000000000 */
[--C-:B------:R-:W-:Y:S01]  /*f580*/  @!P5 IMAD.IADD R2, R2, 0x1, -R7.reuse ;  /* 0x000000010202d824 */ /* 0x100fe200078e0a07 */
[----:B------:R-:W-:Y:S01]  /*f590*/  ISETP.GE.AND P5, PT, R0, RZ, PT ;  /* 0x000000ff0000720c */ /* 0x000fe20003fa6270 */
[----:B------:R-:W-:Y:S01]  /*f5a0*/  @!P2 IMAD.IADD R11, R11, 0x1, -R7 ;  /* 0x000000010b0ba824 */ /* 0x000fe200078e0a07 */
[----:B------:R-:W-:Y:S01]  /*f5b0*/  ISETP.GT.U32.AND P6, PT, R7, R16, PT ;  /* 0x000000100700720c */ /* 0x000fe20003fc4070 */
[----:B0-----:R-:W-:Y:S01]  /*f5c0*/  IMAD.MOV.U32 R14, RZ, RZ, R8 ;  /* 0x000000ffff0e7224 */ /* 0x001fe200078e0008 */
[----:B------:R-:W-:Y:S01]  /*f5d0*/  IADD3 R0, R28, 0xd5, RZ ;  /* 0x000000d51c007810 */ /* 0x000fe20007ffe0ff */
[----:B------:R-:W-:Y:S01]  /*f5e0*/  IMAD.HI.U32 R12, R27, R4, RZ ;  /* 0x000000041b0c7227 */ /* 0x000fe200078e00ff */
[----:B------:R-:W-:-:S02]  /*f5f0*/  ISETP.GT.U32.AND P2, PT, R7, R11, PT ;  /* 0x0000000b0700720c */ /* 0x000fc40003f44070 */
[----:B------:R-:W-:Y:S01]  /*f600*/  IABS R8, R0 ;  /* 0x0000000000087213 */ /* 0x000fe20000000000 */
[----:B------:R-:W-:Y:S01]  /*f610*/  @!P4 IMAD.MOV R14, RZ, RZ, -R14 ;  /* 0x000000ffff0ec224 */ /* 0x000fe200078e0a0e */
[C---:B------:R-:W-:Y:S01]  /*f620*/  ISETP.GT.U32.AND P4, PT, R7.reuse, R3, PT ;  /* 0x000000030700720c */ /* 0x040fe20003f84070 */
[----:B------:R-:W-:Y:S02]  /*f630*/  IMAD.MOV R12, RZ, RZ, -R12 ;  /* 0x000000ffff0c7224 */ /* 0x000fe400078e0a0c */
[----:B------:R-:W-:Y:S01]  /*f640*/  IMAD.MOV.U32 R13, RZ, RZ, R2 ;  /* 0x000000ffff0d7224 */ /* 0x000fe200078e0002 */
[----:B------:R-:W-:Y:S01]  /*f650*/  IABS R2, R6 ;  /* 0x0000000600027213 */ /* 0x000fe20000000000 */
[C---:B------:R-:W-:Y:S01]  /*f660*/  IMAD R4, R7.reuse, R12, R4 ;  /* 0x0000000c07047224 */ /* 0x040fe200078e0204 */
[----:B------:R0:W-:Y:S01]  /*f670*/  STL [R1+0x354], R14 ;  /* 0x0003540e01007387 */ /* 0x0001e20000100800 */
[----:B------:R-:W-:Y:S02]  /*f680*/  @!P6 IMAD.IADD R16, R16, 0x1, -R7 ;  /* 0x000000011010e824 */ /* 0x000fe400078e0a07 */
[----:B------:R-:W-:Y:S01]  /*f690*/  @!P0 IMAD.MOV R13, RZ, RZ, -R13 ;  /* 0x000000ffff0d8224 */ /* 0x000fe200078e0a0d */
[----:B------:R-:W-:Y:S01]  /*f6a0*/  ISETP.GT.U32.AND P0, PT, R7, R4, PT ;  /* 0x000000040700720c */ /* 0x000fe20003f04070 */
[----:B------:R-:W-:Y:S01]  /*f6b0*/  IMAD.HI.U32 R9, R27, R8, RZ ;  /* 0x000000081b097227 */ /* 0x000fe200078e00ff */
[----:B------:R-:W-:-:S02]  /*f6c0*/  ISETP.GT.U32.AND P6, PT, R7, R16, PT ;  /* 0x000000100700720c */ /* 0x000fc40003fc4070 */
[----:B------:R-:W-:Y:S01]  /*f6d0*/  STL [R1+0x35c], R13 ;  /* 0x00035c0d01007387 */ /* 0x000fe20000100800 */
[----:B------:R-:W-:Y:S02]  /*f6e0*/  @!P4 IMAD.IADD R3, R3, 0x1, -R7 ;  /* 0x000000010303c824 */ /* 0x000fe400078e0a07 */
[----:B------:R-:W-:Y:S02]  /*f6f0*/  IMAD.MOV R9, RZ, RZ, -R9 ;  /* 0x000000ffff097224 */ /* 0x000fe400078e0a09 */
[----:B------:R-:W-:Y:S01]  /*f700*/  @!P2 IMAD.IADD R11, R11, 0x1, -R7 ;  /* 0x000000010b0ba824 */ /* 0x000fe200078e0a07 */
[C---:B------:R-:W-:Y:S01]  /*f710*/  ISETP.GT.U32.AND P4, PT, R7.reuse, R3, PT ;  /* 0x000000030700720c */ /* 0x040fe20003f84070 */
[----:B------:R-:W-:Y:S01]  /*f720*/  IMAD R8, R7, R9, R8 ;  /* 0x0000000907087224 */ /* 0x000fe200078e0208 */
[----:B------:R-:W-:Y:S01]  /*f730*/  ISETP.GE.AND P2, PT, R5, RZ, PT ;  /* 0x000000ff0500720c */ /* 0x000fe20003f46270 */
[----:B------:R-:W-:Y:S01]  /*f740*/  IMAD.MOV.U32 R12, RZ, RZ, R11 ;  /* 0x000000ffff0c7224 */ /* 0x000fe200078e000b */
[----:B------:R-:W-:Y:S01]  /*f750*/  IADD3 R5, R28, 0xd3, RZ ;  /* 0x000000d31c057810 */ /* 0x000fe20007ffe0ff */
[--C-:B------:R-:W-:Y:S01]  /*f760*/  @!P0 IMAD.IADD R4, R4, 0x1, -R7.reuse ;  /* 0x0000000104048824 */ /* 0x100fe200078e0a07 */
[----:B------:R-:W-:Y:S01]  /*f770*/  IADD3 R11, R28, 0xd2, RZ ;  /* 0x000000d21c0b7810 */ /* 0x000fe20007ffe0ff */
[----:B------:R-:W-:Y:S01]  /*f780*/  @!P6 IMAD.IADD R16, R16, 0x1, -R7 ;  /* 0x000000011010e824 */ /* 0x000fe200078e0a07 */
[----:B------:R-:W-:Y:S01]  /*f790*/  ISETP.GE.AND P6, PT, R0, RZ, PT ;  /* 0x000000ff0000720c */ /* 0x000fe20003fc6270 */
[----:B------:R-:W-:Y:S01]  /*f7a0*/  @!P1 IMAD.MOV R12, RZ, RZ, -R12 ;  /* 0x000000ffff0c9224 */ /* 0x000fe200078e0a0c */
[----:B------:R-:W-:Y:S01]  /*f7b0*/  ISETP.GT.U32.AND P1, PT, R7, R4, PT ;  /* 0x000000040700720c */ /* 0x000fe20003f24070 */
[----:B------:R-:W-:Y:S01]  /*f7c0*/  IMAD.HI.U32 R0, R27, R2, RZ ;  /* 0x000000021b007227 */ /* 0x000fe200078e00ff */
[----:B------:R-:W-:-:S02]  /*f7d0*/  IABS R10, R5 ;  /* 0x00000005000a7213 */ /* 0x000fc40000000000 */
[----:B------:R-:W-:Y:S01]  /*f7e0*/  ISETP.GE.AND P0, PT, R6, RZ, PT ;  /* 0x000000ff0600720c */ /* 0x000fe20003f06270 */
[--C-:B------:R-:W-:Y:S01]  /*f7f0*/  @!P4 IMAD.IADD R3, R3, 0x1, -R7.reuse ;  /* 0x000000010303c824 */ /* 0x100fe200078e0a07 */
[----:B------:R-:W-:Y:S01]  /*f800*/  ISETP.GT.U32.AND P4, PT, R7, R8, PT ;  /* 0x000000080700720c */ /* 0x000fe20003f84070 */
[----:B------:R-:W-:Y:S01]  /*f810*/  IMAD.MOV R0, RZ, RZ, -R0 ;  /* 0x000000ffff007224 */ /* 0x000fe200078e0a00 */
[----:B------:R1:W-:Y:S01]  /*f820*/  STL [R1+0x358], R12 ;  /* 0x0003580c01007387 */ /* 0x0003e20000100800 */
[----:B------:R-:W-:Y:S01]  /*f830*/  IMAD.HI.U32 R6, R27, R10, RZ ;  /* 0x0000000a1b067227 */ /* 0x000fe200078e00ff */
[----:B0-----:R-:W-:Y:S02]  /*f840*/  IABS R14, R11 ;  /* 0x0000000b000e7213 */ /* 0x001fe40000000000 */
[C---:B------:R-:W-:Y:S01]  /*f850*/  IADD3 R9, R28.reuse, 0xcf, RZ ;  /* 0x000000cf1c097810 */ /* 0x040fe20007ffe0ff */
[----:B------:R-:W-:Y:S01]  /*f860*/  IMAD R2, R7, R0, R2 ;  /* 0x0000000007027224 */ /* 0x000fe200078e0202 */
[----:B------:R-:W-:Y:S01]  /*f870*/  IADD3 R0, R28, 0xd0, RZ ;  /* 0x000000d01c007810 */ /* 0x000fe20007ffe0ff */
[----:B------:R-:W-:-:S02]  /*f880*/  @!P1 IMAD.IADD R4, R4, 0x1, -R7 ;  /* 0x0000000104049824 */ /* 0x000fc400078e0a07 */
[----:B------:R-:W-:Y:S01]  /*f890*/  @!P3 IMAD.MOV R16, RZ, RZ, -R16 ;  /* 0x000000ffff10b224 */ /* 0x000fe200078e0a10 */
[----:B------:R-:W-:Y:S01]  /*f8a0*/  ISETP.GT.U32.AND P1, PT, R7, R2, PT ;  /* 0x000000020700720c */ /* 0x000fe20003f24070 */
[----:B------:R-:W-:Y:S01]  /*f8b0*/  @!P4 IMAD.IADD R8, R8, 0x1, -R7 ;  /* 0x000000010808c824 */ /* 0x000fe200078e0a07 */
[----:B-1----:R-:W-:Y:S01]  /*f8c0*/  IADD3 R12, R28, 0xd1, RZ ;  /* 0x000000d11c0c7810 */ /* 0x002fe20007ffe0ff */
[----:B------:R-:W-:Y:S01]  /*f8d0*/  IMAD.MOV R6, RZ, RZ, -R6 ;  /* 0x000000ffff067224 */ /* 0x000fe200078e0a06 */
[----:B------:R0:W-:Y:S01]  /*f8e0*/  STL [R1+0x34c], R16 ;  /* 0x00034c1001007387 */ /* 0x0001e20000100800 */
[----:B------:R-:W-:Y:S01]  /*f8f0*/  IMAD.HI.U32 R17, R27, R14, RZ ;  /* 0x0000000e1b117227 */ /* 0x000fe200078e00ff */
[C---:B------:R-:W-:Y:S02]  /*f900*/  ISETP.GT.U32.AND P3, PT, R7.reuse, R8, PT ;  /* 0x000000080700720c */ /* 0x040fe40003f64070 */
[----:B------:R-:W-:Y:S01]  /*f910*/  IABS R13, R12 ;  /* 0x0000000c000d7213 */ /* 0x000fe20000000000 */
[----:B------:R-:W-:Y:S01]  /*f920*/  IMAD R10, R7, R6, R10 ;  /* 0x00000006070a7224 */ /* 0x000fe200078e020a */
[----:B------:R-:W-:Y:S01]  /*f930*/  IABS R6, R0 ;  /* 0x0000000000067213 */ /* 0x000fe20000000000 */
[----:B------:R-:W-:-:S02]  /*f940*/  IMAD.MOV R17, RZ, RZ, -R17 ;  /* 0x000000ffff117224 */ /* 0x000fc400078e0a11 */
[----:B------:R-:W-:Y:S01]  /*f950*/  IMAD.HI.U32 R15, R27, R13, RZ ;  /* 0x0000000d1b0f7227 */ /* 0x000fe200078e00ff */
[----:B------:R-:W-:-:S03]  /*f960*/  ISETP.GT.U32.AND P4, PT, R7, R10, PT ;  /* 0x0000000a0700720c */ /* 0x000fc60003f84070 */
[----:B------:R-:W-:Y:S01]  /*f970*/  @!P1 IMAD.IADD R2, R2, 0x1, -R7 ;  /* 0x0000000102029824 */ /* 0x000fe200078e0a07 */
[----:B------:R-:W-:Y:S01]  /*f980*/  ISETP.GE.AND P1, PT, R5, RZ, PT ;  /* 0x000000ff0500720c */ /* 0x000fe20003f26270 */
[----:B------:R-:W-:Y:S02]  /*f990*/  IMAD.MOV R15, RZ, RZ, -R15 ;  /* 0x000000ffff0f7224 */ /* 0x000fe400078e0a0f */
[C---:B------:R-:W-:Y:S01]  /*f9a0*/  IMAD R5, R7.reuse, R17, R14 ;  /* 0x0000001107057224 */ /* 0x040fe200078e020e */
[----:B------:R-:W-:Y:S01]  /*f9b0*/  IABS R14, R9 ;  /* 0x00000009000e7213 */ /* 0x000fe20000000000 */
[----:B------:R-:W-:Y:S02]  /*f9c0*/  @!P3 IMAD.IADD R8, R8, 0x1, -R7 ;  /* 0x000000010808b824 */ /* 0x000fe400078e0a07 */
[----:B0-----:R-:W-:Y:S01]  /*f9d0*/  IMAD.MOV.U32 R16, RZ, RZ, R6 ;  /* 0x000000ffff107224 */ /* 0x001fe200078e0006 */
[C---:B------:R-:W-:Y:S01]  /*f9e0*/  ISETP.GT.U32.AND P3, PT, R7.reuse, R5, PT ;  /* 0x000000050700720c */ /* 0x040fe20003f64070 */
[----:B------:R-:W-:-:S02]  /*f9f0*/  IMAD R6, R7, R15, R13 ;  /* 0x0000000f07067224 */ /* 0x000fc400078e020d */
[----:B------:R-:W-:Y:S02]  /*fa00*/  IMAD.MOV.U32 R18, RZ, RZ, R3 ;  /* 0x000000ffff127224 */ /* 0x000fe400078e0003 */
[----:B------:R-:W-:Y:S02]  /*fa10*/  IMAD.MOV.U32 R13, RZ, RZ, R8 ;  /* 0x000000ffff0d7224 */ /* 0x000fe400078e0008 */
[----:B------:R-:W-:-:S04]  /*fa20*/  IMAD.HI.U32 R3, R27, R16, RZ ;  /* 0x000000101b037227 */ /* 0x000fc800078e00ff */
[----:B------:R-:W-:Y:S01]  /*fa30*/  @!P5 IMAD.MOV R18, RZ, RZ, -R18 ;  /* 0x000000ffff12d224 */ /* 0x000fe200078e0a12 */
[C---:B------:R-:W-:Y:S01]  /*fa40*/  ISETP.GT.U32.AND P5, PT, R7.reuse, R2, PT ;  /* 0x000000020700720c */ /* 0x040fe20003fa4070 */
[----:B------:R-:W-:Y:S02]  /*fa50*/  IMAD.MOV.U32 R15, RZ, RZ, R4 ;  /* 0x000000ffff0f7224 */ /* 0x000fe400078e0004 */
[----:B------:R-:W-:Y:S01]  /*fa60*/  @!P6 IMAD.MOV R13, RZ, RZ, -R13 ;  /* 0x000000ffff0de224 */ /* 0x000fe200078e0a0d */
[----:B------:R-:W-:Y:S01]  /*fa70*/  ISETP.GT.U32.AND P6, PT, R7, R6, PT ;  /* 0x000000060700720c */ /* 0x000fe20003fc4070 */
[----:B------:R-:W-:Y:S01]  /*fa80*/  IMAD.HI.U32 R4, R27, R14, RZ ;  /* 0x0000000e1b047227 */ /* 0x000fe200078e00ff */
[----:B------:R-:W-:Y:S03]  /*fa90*/  STL [R1+0x340], R18 ;  /* 0x0003401201007387 */ /* 0x000fe60000100800 */
[----:B------:R-:W-:-:S02]  /*faa0*/  IMAD.MOV R3, RZ, RZ, -R3 ;  /* 0x000000ffff037224 */ /* 0x000fc400078e0a03 */
[--C-:B------:R-:W-:Y:S02]  /*fab0*/  @!P4 IMAD.IADD R10, R10, 0x1, -R7.reuse ;  /* 0x000000010a0ac824 */ /* 0x100fe400078e0a07 */
[----:B------:R-:W-:Y:S02]  /*fac0*/  IMAD.MOV R8, RZ, RZ, -R4 ;  /* 0x000000ffff087224 */ /* 0x000fe400078e0a04 */
[C---:B------:R-:W-:Y:S01]  /*fad0*/  IMAD R4, R7.reuse, R3, R16 ;  /* 0x0000000307047224 */ /* 0x040fe200078e0210 */
[----:B------:R-:W-:Y:S01]  /*fae0*/  ISETP.GT.U32.AND P4, PT, R7, R10, PT ;  /* 0x0000000a0700720c */ /* 0x000fe20003f84070 */
[----:B------:R-:W-:Y:S01]  /*faf0*/  @!P3 IMAD.IADD R5, R5, 0x1, -R7 ;  /* 0x000000010505b824 */ /* 0x000fe200078e0a07 */
[----:B------:R-:W-:Y:S01]  /*fb00*/  IADD3 R3, R28, 0xcb, RZ ;  /* 0x000000cb1c037810 */ /* 0x000fe20007ffe0ff */
[----:B------:R-:W-:Y:S01]  /*fb10*/  @!P2 IMAD.MOV R15, RZ, RZ, -R15 ;  /* 0x000000ffff0fa224 */ /* 0x000fe200078e0a0f */
[----:B------:R-:W-:Y:S01]  /*fb20*/  ISETP.GT.U32.AND P3, PT, R7, R4, PT ;  /* 0x000000040700720c */ /* 0x000fe20003f64070 */
[--C-:B------:R-:W-:Y:S01]  /*fb30*/  @!P5 IMAD.IADD R2, R2, 0x1, -R7.reuse ;  /* 0x000000010202d824 */ /* 0x100fe200078e0a07 */
[----:B------:R-:W-:Y:S01]  /*fb40*/  ISETP.GE.AND P2, PT, R11, RZ, PT ;  /* 0x000000ff0b00720c */ /* 0x000fe20003f46270 */
[----:B------:R-:W-:Y:S01]  /*fb50*/  @!P6 IMAD.IADD R6, R6, 0x1, -R7 ;  /* 0x000000010606e824 */ /* 0x000fe200078e0a07 */
[----:B------:R-:W-:Y:S01]  /*fb60*/  ISETP.GT.U32.AND P6, PT, R7, R5, PT ;  /* 0x000000050700720c */ /* 0x000fe20003fc4070 */
[----:B------:R-:W-:Y:S01]  /*fb70*/  IMAD.MOV.U32 R11, RZ, RZ, R2 ;  /* 0x000000ffff0b7224 */ /* 0x000fe200078e0002 */
[----:B------:R-:W-:Y:S01]  /*fb80*/  STL [R1+0x33c], R15 ;  /* 0x00033c0f01007387 */ /* 0x000fe20000100800 */
[----:B------:R-:W-:-:S02]  /*fb90*/  IADD3 R2, R28, 0xcc, RZ ;  /* 0x000000cc1c027810 */ /* 0x000fc40007ffe0ff */
[----:B------:R-:W-:Y:S01]  /*fba0*/  @!P4 IMAD.IADD R10, R10, 0x1, -R7 ;  /* 0x000000010a0ac824 */ /* 0x000fe200078e0a07 */
[----:B------:R0:W-:Y:S01]  /*fbb0*/  STL [R1+0x338], R13 ;  /* 0x0003380d01007387 */ /* 0x0001e20000100800 */
[----:B------:R-:W-:Y:S01]  /*fbc0*/  @!P0 IMAD.MOV R11, RZ, RZ, -R11 ;  /* 0x000000ffff0b8224 */ /* 0x000fe200078e0a0b */
[----:B------:R-:W-:Y:S01]  /*fbd0*/  ISETP.GE.AND P4, PT, R0, RZ, PT ;  /* 0x000000ff0000720c */ /* 0x000fe20003f86270 */
[C---:B------:R-:W-:Y:S01]  /*fbe0*/  IMAD R0, R7.reuse, R8, R14 ;  /* 0x0000000807007224 */ /* 0x040fe200078e020e */
[----:B------:R-:W-:Y:S01]  /*fbf0*/  ISETP.GT.U32.AND P0, PT, R7, R6, PT ;  /* 0x000000060700720c */ /* 0x000fe20003f04070 */
[--C-:B------:R-:W-:Y:S01]  /*fc00*/  @!P3 IMAD.IADD R4, R4, 0x1, -R7.reuse ;  /* 0x000000010404b824 */ /* 0x100fe200078e0a07 */
[----:B------:R-:W-:Y:S01]  /*fc10*/  ISETP.GE.AND P5, PT, R12, RZ, PT ;  /* 0x000000ff0c00720c */ /* 0x000fe20003fa6270 */
[----:B------:R-:W-:Y:S01]  /*fc20*/  @!P6 IMAD.IADD R5, R5, 0x1, -R7 ;  /* 0x000000010505e824 */ /* 0x000fe200078e0a07 */
[C---:B------:R-:W-:Y:S01]  /*fc30*/  ISETP.GT.U32.AND P6, PT, R7.reuse, R0, PT ;  /* 0x000000000700720c */ /* 0x040fe20003fc4070 */
[----:B------:R1:W-:Y:S01]  /*fc40*/  STL [R1+0x334], R11 ;  /* 0x0003340b01007387 */ /* 0x0003e20000100800 */
[----:B0-----:R-:W-:Y:S01]  /*fc50*/  IADD3 R13, R28, 0xce, RZ ;  /* 0x000000ce1c0d7810 */ /* 0x001fe20007ffe0ff */
[----:B------:R-:W-:Y:S01]  /*fc60*/  IMAD.MOV.U32 R19, RZ, RZ, R10 ;  /* 0x000000ffff137224 */ /* 0x000fe200078e000a */
[----:B------:R-:W-:Y:S01]  /*fc70*/  ISETP.GT.U32.AND P3, PT, R7, R4, PT ;  /* 0x000000040700720c */ /* 0x000fe20003f64070 */
[----:B------:R-:W-:Y:S01]  /*fc80*/  IMAD.MOV.U32 R18, RZ, RZ, R5 ;  /* 0x000000ffff127224 */ /* 0x000fe200078e0005 */
[----:B------:R-:W-:Y:S01]  /*fc90*/  IABS R14, R13 ;  /* 0x0000000d000e7213 */ /* 0x000fe20000000000 */
[----:B------:R-:W-:Y:S01]  /*fca0*/  @!P1 IMAD.MOV R19, RZ, RZ, -R19 ;  /* 0x000000ffff139224 */ /* 0x000fe200078e0a13 */
[----:B------:R-:W-:Y:S01]  /*fcb0*/  IABS R12, R2 ;  /* 0x00000002000c7213 */ /* 0x000fe20000000000 */
[--C-:B------:R-:W-:Y:S01]  /*fcc0*/  @!P0 IMAD.IADD R6, R6, 0x1, -R7.reuse ;  /* 0x0000000106068824 */ /* 0x100fe200078e0a07 */
[----:B------:R-:W-:Y:S01]  /*fcd0*/  ISETP.GE.AND P0, PT, R9, RZ, PT ;  /* 0x000000ff0900720c */ /* 0x000fe20003f06270 */
[----:B------:R-:W-:Y:S01]  /*fce0*/  IMAD.HI.U32 R16, R27, R14, RZ ;  /* 0x0000000e1b107227 */ /* 0x000fe200078e00ff */
[----:B------:R-:W-:Y:S01]  /*fcf0*/  IADD3 R8, R28, 0xcd, RZ ;  /* 0x000000cd1c087810 */ /* 0x000fe20007ffe0ff */
[----:B------:R-:W-:Y:S01]  /*fd00*/  STL [R1+0x330], R19 ;  /* 0x0003301301007387 */ /* 0x000fe20000100800 */
[----:B-1----:R-:W-:Y:S01]  /*fd10*/  IABS R11, R3 ;  /* 0x00000003000b7213 */ /* 0x002fe20000000000 */
[----:B------:R-:W-:Y:S01]  /*fd20*/  IMAD.MOV R16, RZ, RZ, -R16 ;  /* 0x000000ffff107224 */ /* 0x000fe200078e0a10 */
[----:B------:R-:W-:Y:S01]  /*fd30*/  IABS R15, R8 ;  /* 0x00000008000f7213 */ /* 0x000fe20000000000 */
[----:B------:R-:W-:-:S02]  /*fd40*/  @!P3 IMAD.IADD R4, R4, 0x1, -R7 ;  /* 0x000000010404b824 */ /* 0x000fc400078e0a07 */
[----:B------:R-:W-:Y:S02]  /*fd50*/  IMAD R9, R7, R16, R14 ;  /* 0x0000001007097224 */ /* 0x000fe400078e020e */
[----:B------:R-:W-:Y:S01]  /*fd60*/  @!P6 IMAD.IADD R0, R0, 0x1, -R7 ;  /* 0x000000010000e824 */ /* 0x000fe200078e0a07 */
[----:B------:R-:W-:Y:S01]  /*fd70*/  ISETP.GE.AND P6, PT, R13, RZ, PT ;  /* 0x000000ff0d00720c */ /* 0x000fe20003fc6270 */
[----:B------:R-:W-:Y:S01]  /*fd80*/  IMAD.HI.U32 R17, R27, R12, RZ ;  /* 0x0000000c1b117227 */ /* 0x000fe200078e00ff */
[C---:B------:R-:W-:Y:S02]  /*fd90*/  ISETP.GT.U32.AND P3, PT, R7.reuse, R9, PT ;  /* 0x000000090700720c */ /* 0x040fe40003f64070 */
[----:B------:R-:W-:Y:S01]  /*fda0*/  ISETP.GT.U32.AND P1, PT, R7, R0, PT ;  /* 0x000000000700720c */ /* 0x000fe20003f24070 */
[----:B------:R-:W-:Y:S01]  /*fdb0*/  IMAD.HI.U32 R16, R27, R11, RZ ;  /* 0x0000000b1b107227 */ /* 0x000fe200078e00ff */
[----:B------:R-:W-:-:S03]  /*fdc0*/  IADD3 R13, R28, 0xca, RZ ;  /* 0x000000ca1c0d7810 */ /* 0x000fc60007ffe0ff */
[----:B------:R-:W-:Y:S01]  /*fdd0*/  IMAD.MOV R17, RZ, RZ, -R17 ;  /* 0x000000ffff117224 */ /* 0x000fe200078e0a11 */
[----:B------:R-:W-:Y:S01]  /*fde0*/  IABS R10, R13 ;  /* 0x0000000d000a7213 */ /* 0x000fe20000000000 */
[----:B------:R-:W-:-:S04]  /*fdf0*/  IMAD.HI.U32 R14, R27, R15, RZ ;  /* 0x0000000f1b0e7227 */ /* 0x000fc800078e00ff */
[----:B------:R-:W-:Y:S02]  /*fe00*/  IMAD.MOV R16, RZ, RZ, -R16 ;  /* 0x000000ffff107224 */ /* 0x000fe400078e0a10 */
[C---:B------:R-:W-:Y:S02]  /*fe10*/  IMAD R12, R7.reuse, R17, R12 ;  /* 0x00000011070c7224 */ /* 0x040fe400078e020c */
[----:B------:R-:W-:Y:S02]  /*fe20*/  IMAD.MOV R14, RZ, RZ, -R14 ;  /* 0x000000ffff0e7224 */ /* 0x000fe400078e0a0e */
[----:B------:R-:W-:Y:S02]  /*fe30*/  IMAD R11, R7, R16, R11 ;  /* 0x00000010070b7224 */ /* 0x000fe400078e020b */
[----:B------:R-:W-:Y:S02]  /*fe40*/  @!P3 IMAD.IADD R9, R9, 0x1, -R7 ;  /* 0x000000010909b824 */ /* 0x000fe400078e0a07 */
[----:B------:R-:W-:Y:S01]  /*fe50*/  @!P5 IMAD.MOV R6, RZ, RZ, -R6 ;  /* 0x000000ffff06d224 */ /* 0x000fe200078e0a06 */
[C---:B------:R-:W-:Y:S01]  /*fe60*/  ISETP.GT.U32.AND P5, PT, R7.reuse, R12, PT ;  /* 0x0000000c0700720c */ /* 0x040fe20003fa4070 */
[C---:B------:R-:W-:Y:S01]  /*fe70*/  IMAD R14, R7.reuse, R14, R15 ;  /* 0x0000000e070e7224 */ /* 0x040fe200078e020f */
[C---:B------:R-:W-:Y:S01]  /*fe80*/  ISETP.GT.U32.AND P3, PT, R7.reuse, R9, PT ;  /* 0x000000090700720c */ /* 0x040fe20003f64070 */
[--C-:B------:R-:W-:Y:S01]  /*fe90*/  @!P1 IMAD.IADD R0, R0, 0x1, -R7.reuse ;  /* 0x0000000100009824 */ /* 0x100fe200078e0a07 */
[C---:B------:R-:W-:Y:S01]  /*fea0*/  ISETP.GT.U32.AND P1, PT, R7.reuse, R11, PT ;  /* 0x0000000b0700720c */ /* 0x040fe20003f24070 */
[----:B------:R-:W-:Y:S01]  /*feb0*/  @!P2 IMAD.MOV R18, RZ, RZ, -R18 ;  /* 0x000000ffff12a224 */ /* 0x000fe200078e0a12 */
[----:B------:R-:W-:Y:S01]  /*fec0*/  ISETP.GT.U32.AND P2, PT, R7, R14, PT ;  /* 0x0000000e0700720c */ /* 0x000fe20003f44070 */
[----:B------:R-:W-:Y:S01]  /*fed0*/  IMAD.MOV.U32 R16, RZ, RZ, R4 ;  /* 0x000000ffff107224 */ /* 0x000fe200078e0004 */
[----:B------:R-:W-:Y:S01]  /*fee0*/  IADD3 R15, R28, 0xc9, RZ ;  /* 0x000000c91c0f7810 */ /* 0x000fe20007ffe0ff */
[----:B------:R-:W-:Y:S01]  /*fef0*/  IMAD.HI.U32 R4, R27, R10, RZ ;  /* 0x0000000a1b047227 */ /* 0x000fe200078e00ff */
[----:B------:R-:W-:Y:S02]  /*ff00*/  STL [R1+0x32c], R18 ;  /* 0x00032c1201007387 */ /* 0x000fe40000100800 */
[----:B------:R-:W-:Y:S01]  /*ff10*/  IABS R5, R15 ;  /* 0x0000000f00057213 */ /* 0x000fe20000000000 */
[--C-:B------:R-:W-:Y:S01]  /*ff20*/  @!P5 IMAD.IADD R12, R12, 0x1, -R7.reuse ;  /* 0x000000010c0cd824 */ /* 0x100fe200078e0a07 */
[----:B------:R0:W-:Y:S01]  /*ff30*/  STL [R1+0x328], R6 ;  /* 0x0003280601007387 */ /* 0x0001e20000100800 */
[--C-:B------:R-:W-:Y:S01]  /*ff40*/  @!P3 IMAD.IADD R9, R9, 0x1, -R7.reuse ;  /* 0x000000010909b824 */ /* 0x100fe200078e0a07 */
[----:B------:R-:W-:Y:S01]  /*ff50*/  ISETP.GE.AND P3, PT, R2, RZ, PT ;  /* 0x000000ff0200720c */ /* 0x000fe20003f66270 */
[----:B------:R-:W-:Y:S01]  /*ff60*/  @!P1 IMAD.IADD R11, R11, 0x1, -R7 ;  /* 0x000000010b0b9824 */ /* 0x000fe200078e0a07 */
[----:B------:R-:W-:Y:S01]  /*ff70*/  ISETP.GT.U32.AND P1, PT, R7, R12, PT ;  /* 0x0000000c0700720c */ /* 0x000fe20003f24070 */
[----:B------:R-:W-:-:S02]  /*ff80*/  IMAD.MOV R4, RZ, RZ, -R4 ;  /* 0x000000ffff047224 */ /* 0x000fc400078e0a04 */
[----:B------:R-:W-:-:S04]  /*ff90*/  IMAD.HI.U32 R2, R27, R5, RZ ;  /* 0x000000051b027227 */ /* 0x000fc800078e00ff */
[----:B------:R-:W-:Y:S01]  /*ffa0*/  @!P2 IMAD.IADD R14, R14, 0x1, -R7 ;  /* 0x000000010e0ea824 */ /* 0x000fe200078e0a07 */
[----:B------:R-:W-:Y:S01]  /*ffb0*/  ISETP.GE.AND P2, PT, R3, RZ, PT ;  /* 0x000000ff0300720c */ /* 0x000fe20003f46270 */
[----:B0-----:R-:W-:Y:S02]  /*ffc0*/  IMAD.MOV.U32 R6, RZ, RZ, R0 ;  /* 0x000000ffff067224 */ /* 0x001fe400078e0000 */
[C---:B------:R-:W-:Y:S01]  /*ffd0*/  IMAD R4, R7.reuse, R4, R10 ;  /* 0x0000000407047224 */ /* 0x040fe200078e020a */
[C---:B------:R-:W-:Y:S01]  /*ffe0*/  ISETP.GT.U32.AND P5, PT, R7.reuse, R14, PT ;  /* 0x0000000e0700720c */ /* 0x040fe20003fa4070 */
[----:B------:R-:W-:Y:S02]  /*fff0*/  IMAD.MOV R2, RZ, RZ, -R2 ;  /* 0x000000ffff027224 */ /* 0x000fe400078e0a02 */
[----:B------:R-:W-:Y:S02]  /*10000*/  IMAD.MOV.U32 R3, RZ, RZ, R9 ;  /* 0x000000ffff037224 */ /* 0x000fe400078e0009 */
[----:B------:R-:W-:Y:S01]  /*10010*/  @!P4 IMAD.MOV R16, RZ, RZ, -R16 ;  /* 0x000000ffff10c224 */ /* 0x000fe200078e0a10 */
[----:B------:R-:W-:Y:S01]  /*10020*/  ISETP.GE.AND P4, PT, R8, RZ, PT ;  /* 0x000000ff0800720c */ /* 0x000fe20003f86270 */
[----:B------:R-:W-:Y:S01]  /*10030*/  @!P0 IMAD.MOV R6, RZ, RZ, -R6 ;  /* 0x000000ffff068224 */ /* 0x000fe200078e0a06 */
[C---:B------:R-:W-:Y:S01]  /*10040*/  ISETP.GT.U32.AND P0, PT, R7.reuse, R11, PT ;  /* 0x0000000b0700720c */ /* 0x040fe20003f04070 */
[C---:B------:R-:W-:Y:S01]  /*10050*/  IMAD R0, R7.reuse, R2, R5 ;  /* 0x0000000207007224 */ /* 0x040fe200078e0205 */
[----:B------:R0:W-:Y:S01]  /*10060*/  STL [R1+0x324], R16 ;  /* 0x0003241001007387 */ /* 0x0001e20000100800 */
[----:B------:R-:W-:Y:S01]  /*10070*/  @!P6 IMAD.MOV R3, RZ, RZ, -R3 ;  /* 0x000000ffff03e224 */ /* 0x000fe200078e0a03 */
[C---:B------:R-:W-:Y:S01]  /*10080*/  ISETP.GT.U32.AND P6, PT, R7.reuse, R4, PT ;  /* 0x000000040700720c */ /* 0x040fe20003fc4070 */
[--C-:B------:R-:W-:Y:S01]  /*10090*/  @!P1 IMAD.IADD R12, R12, 0x1, -R7.reuse ;  /* 0x000000010c0c9824 */ /* 0x100fe200078e0a07 */
[----:B------:R1:W-:Y:S01]  /*100a0*/  STL [R1+0x320], R6 ;  /* 0x0003200601007387 */ /* 0x0003e20000100800 */
[----:B------:R-:W-:Y:S01]  /*100b0*/  ISETP.GT.U32.AND P1, PT, R7, R0, PT ;  /* 0x000000000700720c */ /* 0x000fe20003f24070 */
[--C-:B------:R-:W-:Y:S01]  /*100c0*/  @!P5 IMAD.IADD R14, R14, 0x1, -R7.reuse ;  /* 0x000000010e0ed824 */ /* 0x100fe200078e0a07 */
[C---:B------:R-:W-:Y:S01]  /*100d0*/  IADD3 R5, R28.reuse, 0xc7, RZ ;  /* 0x000000c71c057810 */ /* 0x040fe20007ffe0ff */
[----:B------:R2:W-:Y:S01]  /*100e0*/  STL [R1+0x31c], R3 ;  /* 0x00031c0301007387 */ /* 0x0005e20000100800 */
[C---:B------:R-:W-:Y:S01]  /*100f0*/  IADD3 R8, R28.reuse, 0xc6, RZ ;  /* 0x000000c61c087810 */ /* 0x040fe20007ffe0ff */
[----:B0-----:R-:W-:Y:S01]  /*10100*/  IMAD.MOV.U32 R16, RZ, RZ, R14 ;  /* 0x000000ffff107224 */ /* 0x001fe200078e000e */
[----:B------:R-:W-:Y:S01]  /*10110*/  ISETP.GE.AND P5, PT, R13, RZ, PT ;  /* 0x000000ff0d00720c */ /* 0x000fe20003fa6270 */
[--C-:B------:R-:W-:Y:S01]  /*10120*/  @!P0 IMAD.IADD R11, R11, 0x1, -R7.reuse ;  /* 0x000000010b0b8824 */ /* 0x100fe200078e0a07 */
[----:B------:R-:W-:Y:S01]  /*10130*/  ISETP.GE.AND P0, PT, R15, RZ, PT ;  /* 0x000000ff0f00720c */ /* 0x000fe20003f06270 */
[----:B------:R-:W-:Y:S01]  /*10140*/  @!P3 IMAD.MOV R12, RZ, RZ, -R12 ;  /* 0x000000ffff0cb224 */ /* 0x000fe200078e0a0c */
[----:B-1----:R-:W-:Y:S01]  /*10150*/  IADD3 R6, R28, 0xc8, RZ ;  /* 0x000000c81c067810 */ /* 0x002fe20007ffe0ff */
[--C-:B------:R-:W-:Y:S01]  /*10160*/  @!P6 IMAD.IADD R4, R4, 0x1, -R7.reuse ;  /* 0x000000010404e824 */ /* 0x100fe200078e0a07 */
[----:B------:R-:W-:Y:S01]  /*10170*/  IADD3 R14, R28, 0xc0, RZ ;  /* 0x000000c01c0e7810 */ /* 0x000fe20007ffe0ff */
[----:B------:R-:W-:Y:S01]  /*10180*/  @!P1 IMAD.IADD R0, R0, 0x1, -R7 ;  /* 0x0000000100009824 */ /* 0x000fe200078e0a07 */
[----:B------:R-:W-:Y:S01]  /*10190*/  IABS R2, R6 ;  /* 0x0000000600027213 */ /* 0x000fe20000000000 */
[----:B------:R-:W-:Y:S01]  /*101a0*/  @!P4 IMAD.MOV R16, RZ, RZ, -R16 ;  /* 0x000000ffff10c224 */ /* 0x000fe200078e0a10 */
[----:B--2---:R-:W-:Y:S01]  /*101b0*/  IABS R3, R5 ;  /* 0x0000000500037213 */ /* 0x004fe20000000000 */
[----:B------:R-:W-:Y:S01]  /*101c0*/  @!P2 IMAD.MOV R11, RZ, RZ, -R11 ;  /* 0x000000ffff0ba224 */ /* 0x000fe200078e0a0b */
[----:B------:R-:W-:Y:S01]  /*101d0*/  ISETP.GT.U32.AND P1, PT, R7, R4, PT ;  /* 0x000000040700720c */ /* 0x000fe20003f24070 */
[----:B------:R-:W-:Y:S01]  /*101e0*/  IMAD.HI.U32 R10, R27, R2, RZ ;  /* 0x000000021b0a7227 */ /* 0x000fe200078e00ff */
[----:B------:R-:W-:Y:S01]  /*101f0*/  ISETP.GE.AND P6, PT, R6, RZ, PT ;  /* 0x000000ff0600720c */ /* 0x000fe20003fc6270 */
[----:B------:R-:W-:Y:S01]  /*10200*/  STL [R1+0x318], R16 ;  /* 0x0003181001007387 */ /* 0x000fe20000100800 */
[----:B------:R-:W-:Y:S01]  /*10210*/  IABS R6, R8 ;  /* 0x0000000800067213 */ /* 0x000fe20000000000 */
[----:B------:R-:W-:Y:S01]  /*10220*/  IMAD.MOV R10, RZ, RZ, -R10 ;  /* 0x000000ffff0a7224 */ /* 0x000fe200078e0a0a */
[----:B------:R-:W-:Y:S01]  /*10230*/  ISETP.GT.U32.AND P4, PT, R7, R0, PT ;  /* 0x000000000700720c */ /* 0x000fe20003f84070 */
[----:B------:R-:W-:Y:S01]  /*10240*/  IMAD.HI.U32 R9, R27, R3, RZ ;  /* 0x000000031b097227 */ /* 0x000fe200078e00ff */
[----:B------:R-:W-:Y:S01]  /*10250*/  ISETP.GE.AND P2, PT, R5, RZ, PT ;  /* 0x000000ff0500720c */ /* 0x000fe20003f46270 */
[----:B------:R0:W-:Y:S02]  /*10260*/  STL [R1+0x2fc], R12 ;  /* 0x0002fc0c01007387 */ /* 0x0001e40000100800 */
[----:B------:R-:W-:-:S02]  /*10270*/  IMAD R2, R7, R10, R2 ;  /* 0x0000000a07027224 */ /* 0x000fc400078e0202 */
[----:B------:R-:W-:Y:S01]  /*10280*/  IMAD.MOV R9, RZ, RZ, -R9 ;  /* 0x000000ffff097224 */ /* 0x000fe200078e0a09 */
[----:B------:R1:W-:Y:S01]  /*10290*/  STL [R1+0x300], R11 ;  /* 0x0003000b01007387 */ /* 0x0003e20000100800 */
[----:B------:R-:W-:Y:S01]  /*102a0*/  @!P1 IMAD.IADD R4, R4, 0x1, -R7 ;  /* 0x0000000104049824 */ /* 0x000fe200078e0a07 */
[C---:B------:R-:W-:Y:S01]  /*102b0*/  ISETP.GT.U32.AND P3, PT, R7.reuse, R2, PT ;  /* 0x000000020700720c */ /* 0x040fe20003f64070 */
[----:B------:R-:W-:Y:S02]  /*102c0*/  IMAD R3, R7, R9, R3 ;  /* 0x0000000907037224 */ /* 0x000fe400078e0203 */
[----:B------:R-:W-:-:S03]  /*102d0*/  IMAD.HI.U32 R9, R27, R6, RZ ;  /* 0x000000061b097227 */ /* 0x000fc600078e00ff */
[C---:B------:R-:W-:Y:S01]  /*102e0*/  ISETP.GT.U32.AND P1, PT, R7.reuse, R3, PT ;  /* 0x000000030700720c */ /* 0x040fe20003f24070 */
[----:B------:R-:W-:Y:S01]  /*102f0*/  IMAD.MOV R5, RZ, RZ, -R9 ;  /* 0x000000ffff057224 */ /* 0x000fe200078e0a09 */
[----:B------:R-:W-:Y:S01]  /*10300*/  IADD3 R9, R28, 0xc5, RZ ;  /* 0x000000c51c097810 */ /* 0x000fe20007ffe0ff */
[----:B0-----:R-:W-:Y:S02]  /*10310*/  IMAD.MOV.U32 R12, RZ, RZ, R4 ;  /* 0x000000ffff0c7224 */ /* 0x001fe400078e0004 */
[C---:B------:R-:W-:Y:S01]  /*10320*/  IMAD R5, R7.reuse, R5, R6 ;  /* 0x0000000507057224 */ /* 0x040fe200078e0206 */
[----:B------:R-:W-:Y:S01]  /*10330*/  IABS R17, R9 ;  /* 0x0000000900117213 */ /* 0x000fe20000000000 */
[--C-:B------:R-:W-:Y:S01]  /*10340*/  @!P3 IMAD.IADD R2, R2, 0x1, -R7.reuse ;  /* 0x000000010202b824 */ /* 0x100fe200078e0a07 */
[----:B------:R-:W-:Y:S01]  /*10350*/  IADD3 R6, R28, 0xc3, RZ ;  /* 0x000000c31c067810 */ /* 0x000fe20007ffe0ff */
[----:B------:R-:W-:Y:S01]  /*10360*/  @!P5 IMAD.MOV R12, RZ, RZ, -R12 ;  /* 0x000000ffff0cd224 */ /* 0x000fe200078e0a0c */
[C---:B------:R-:W-:Y:S01]  /*10370*/  ISETP.GT.U32.AND P5, PT, R7.reuse, R5, PT ;  /* 0x000000050700720c */ /* 0x040fe20003fa4070 */
[--C-:B------:R-:W-:Y:S01]  /*10380*/  @!P4 IMAD.IADD R0, R0, 0x1, -R7.reuse ;  /* 0x000000010000c824 */ /* 0x100fe200078e0a07 */
[----:B------:R-:W-:Y:S01]  /*10390*/  ISETP.GT.U32.AND P3, PT, R7, R2, PT ;  /* 0x000000020700720c */ /* 0x000fe20003f64070 */
[----:B------:R-:W-:Y:S01]  /*103a0*/  @!P1 IMAD.IADD R3, R3, 0x1, -R7 ;  /* 0x0000000103039824 */ /* 0x000fe200078e0a07 */
[----:B------:R-:W-:Y:S01]  /*103b0*/  ISETP.GE.AND P4, PT, R8, RZ, PT ;  /* 0x000000ff0800720c */ /* 0x000fe20003f86270 */
[----:B-1----:R-:W-:Y:S01]  /*103c0*/  IMAD.MOV.U32 R11, RZ, RZ, R0 ;  /* 0x000000ffff0b7224 */ /* 0x002fe200078e0000 */
[----:B------:R-:W-:Y:S01]  /*103d0*/  IADD3 R8, R28, 0xc4, RZ ;  /* 0x000000c41c087810 */ /* 0x000fe20007ffe0ff */
[----:B------:R-:W-:Y:S01]  /*103e0*/  STL [R1+0x304], R12 ;  /* 0x0003040c01007387 */ /* 0x000fe20000100800 */
[----:B------:R-:W-:Y:S01]  /*103f0*/  IABS R10, R6 ;  /* 0x00000006000a7213 */ /* 0x000fe20000000000 */
[----:B------:R-:W-:Y:S01]  /*10400*/  @!P0 IMAD.MOV R11, RZ, RZ, -R11 ;  /* 0x000000ffff0b8224 */ /* 0x000fe200078e0a0b */
[----:B------:R-:W-:Y:S01]  /*10410*/  ISETP.GE.AND P0, PT, R9, RZ, PT ;  /* 0x000000ff0900720c */ /* 0x000fe20003f06270 */
[----:B------:R-:W-:Y:S01]  /*10420*/  IMAD.HI.U32 R9, R27, R17, RZ ;  /* 0x000000111b097227 */ /* 0x000fe200078e00ff */
[----:B------:R-:W-:-:S02]  /*10430*/  IABS R18, R8 ;  /* 0x0000000800127213 */ /* 0x000fc40000000000 */
[----:B------:R0:W-:Y:S01]  /*10440*/  STL [R1+0x30c], R11 ;  /* 0x00030c0b01007387 */ /* 0x0001e20000100800 */
[--C-:B------:R-:W-:Y:S01]  /*10450*/  @!P5 IMAD.IADD R5, R5, 0x1, -R7.reuse ;  /* 0x000000010505d824 */ /* 0x100fe200078e0a07 */
[C---:B------:R-:W-:Y:S01]  /*10460*/  ISETP.GT.U32.AND P1, PT, R7.reuse, R3, PT ;  /* 0x000000030700720c */ /* 0x040fe20003f24070 */
[----:B------:R-:W-:Y:S01]  /*10470*/  @!P3 IMAD.IADD R2, R2, 0x1, -R7 ;  /* 0x000000010202b824 */ /* 0x000fe200078e0a07 */
[----:B------:R-:W-:Y:S01]  /*10480*/  ISETP.GE.AND P3, PT, R8, RZ, PT ;  /* 0x000000ff0800720c */ /* 0x000fe20003f66270 */
[----:B------:R-:W-:Y:S01]  /*10490*/  IMAD.MOV R9, RZ, RZ, -R9 ;  /* 0x000000ffff097224 */ /* 0x000fe200078e0a09 */
[----:B------:R-:W-:Y:S01]  /*104a0*/  ISETP.GT.U32.AND P5, PT, R7, R5, PT ;  /* 0x000000050700720c */ /* 0x000fe20003fa4070 */
[----:B------:R-:W-:Y:S02]  /*104b0*/  IMAD.MOV.U32 R4, RZ, RZ, R10 ;  /* 0x000000ffff047224 */ /* 0x000fe400078e000a */
[----:B------:R-:W-:-:S04]  /*104c0*/  IMAD.HI.U32 R10, R27, R18, RZ ;  /* 0x000000121b0a7227 */ /* 0x000fc800078e00ff */
[C---:B------:R-:W-:Y:S01]  /*104d0*/  IMAD R17, R7.reuse, R9, R17 ;  /* 0x0000000907117224 */ /* 0x040fe200078e0211 */
[----:B------:R-:W-:Y:S01]  /*104e0*/  IABS R9, R14 ;  /* 0x0000000e00097213 */ /* 0x000fe20000000000 */
[----:B0-----:R-:W-:Y:S01]  /*104f0*/  IMAD.MOV.U32 R11, RZ, RZ, R2 ;  /* 0x000000ffff0b7224 */ /* 0x001fe200078e0002 */
[C---:B------:R-:W-:Y:S01]  /*10500*/  IADD3 R2, R28.reuse, 0xc1, RZ ;  /* 0x000000c11c027810 */ /* 0x040fe20007ffe0ff */
[----:B------:R-:W-:Y:S02]  /*10510*/  IMAD.MOV R8, RZ, RZ, -R10 ;  /* 0x000000ffff087224 */ /* 0x000fe400078e0a0a */
[----:B------:R-:W-:Y:S01]  /*10520*/  @!P6 IMAD.MOV R11, RZ, RZ, -R11 ;  /* 0x000000ffff0be224 */ /* 0x000fe200078e0a0b */
[C---:B------:R-:W-:Y:S01]  /*10530*/  ISETP.GT.U32.AND P6, PT, R7.reuse, R17, PT ;  /* 0x000000110700720c */ /* 0x040fe20003fc4070 */
[----:B------:R-:W-:Y:S01]  /*10540*/  IMAD R18, R7, R8, R18 ;  /* 0x0000000807127224 */ /* 0x000fe200078e0212 */
[----:B------:R-:W-:Y:S01]  /*10550*/  IADD3 R8, R28, 0xc2, RZ ;  /* 0x000000c21c087810 */ /* 0x000fe20007ffe0ff */
[--C-:B------:R-:W-:Y:S01]  /*10560*/  @!P5 IMAD.IADD R5, R5, 0x1, -R7.reuse ;  /* 0x000000010505d824 */ /* 0x100fe200078e0a07 */
[----:B------:R0:W-:Y:S01]  /*10570*/  STL [R1+0x310], R11 ;  /* 0x0003100b01007387 */ /* 0x0001e20000100800 */
[----:B------:R-:W-:Y:S01]  /*10580*/  @!P1 IMAD.IADD R3, R3, 0x1, -R7 ;  /* 0x0000000103039824 */ /* 0x000fe200078e0a07 */
[----:B------:R-:W-:Y:S01]  /*10590*/  ISETP.GT.U32.AND P5, PT, R7, R18, PT ;  /* 0x000000120700720c */ /* 0x000fe20003fa4070 */
[----:B------:R-:W-:Y:S01]  /*105a0*/  IMAD.HI.U32 R0, R27, R4, RZ ;  /* 0x000000041b007227 */ /* 0x000fe200078e00ff */
[----:B------:R-:W-:-:S03]  /*105b0*/  ISETP.GE.AND P1, PT, R6, RZ, PT ;  /* 0x000000ff0600720c */ /* 0x000fc60003f26270 */
[----:B------:R-:W-:Y:S01]  /*105c0*/  IMAD.MOV.U32 R12, RZ, RZ, R3 ;  /* 0x000000ffff0c7224 */ /* 0x000fe200078e0003 */
[----:B------:R-:W-:Y:S01]  /*105d0*/  IABS R3, R2 ;  /* 0x0000000200037213 */ /* 0x000fe20000000000 */
[--C-:B------:R-:W-:Y:S01]  /*105e0*/  @!P6 IMAD.IADD R17, R17, 0x1, -R7.reuse ;  /* 0x000000011111e824 */ /* 0x100fe200078e0a07 */
[----:B0-----:R-:W-:Y:S01]  /*105f0*/  IADD3 R11, R28, 0xbf, RZ ;  /* 0x000000bf1c0b7810 */ /* 0x001fe20007ffe0ff */
[----:B------:R-:W-:Y:S01]  /*10600*/  @!P2 IMAD.MOV R12, RZ, RZ, -R12 ;  /* 0x000000ffff0ca224 */ /* 0x000fe200078e0a0c */
[----:B------:R-:W-:Y:S01]  /*10610*/  ISETP.GE.AND P2, PT, R8, RZ, PT ;  /* 0x000000ff0800720c */ /* 0x000fe20003f46270 */
[----:B------:R-:W-:Y:S01]  /*10620*/  IMAD.MOV R0, RZ, RZ, -R0 ;  /* 0x000000ffff007224 */ /* 0x000fe200078e0a00 */
[C---:B------:R-:W-:Y:S01]  /*10630*/  ISETP.GT.U32.AND P6, PT, R7.reuse, R17, PT ;  /* 0x000000110700720c */ /* 0x040fe20003fc4070 */
[----:B------:R-:W-:Y:S01]  /*10640*/  @!P5 IMAD.IADD R18, R18, 0x1, -R7 ;  /* 0x000000011212d824 */ /* 0x000fe200078e0a07 */
[----:B------:R-:W-:Y:S01]  /*10650*/  IABS R8, R8 ;  /* 0x0000000800087213 */ /* 0x000fe20000000000 */
[C---:B------:R-:W-:Y:S01]  /*10660*/  IMAD R0, R7.reuse, R0, R4 ;  /* 0x0000000007007224 */ /* 0x040fe200078e0204 */
[----:B------:R-:W-:Y:S01]  /*10670*/  IABS R13, R11 ;  /* 0x0000000b000d7213 */ /* 0x000fe20000000000 */
[----:B------:R-:W-:Y:S01]  /*10680*/  IMAD.MOV.U32 R15, RZ, RZ, R5 ;  /* 0x000000ffff0f7224 */ /* 0x000fe200078e0005 */
[----:B------:R-:W-:Y:S01]  /*10690*/  ISETP.GT.U32.AND P5, PT, R7, R18, PT ;  /* 0x000000120700720c */ /* 0x000fe20003fa4070 */
[----:B------:R-:W-:Y:S01]  /*106a0*/  IMAD.HI.U32 R10, R27, R8, RZ ;  /* 0x000000081b0a7227 */ /* 0x000fe200078e00ff */
[----:B------:R-:W-:Y:S03]  /*106b0*/  STL [R1+0x314], R12 ;  /* 0x0003140c01007387 */ /* 0x000fe60000100800 */
        /* <DEDUP_REMOVED lines=17> */
[----:B------:R-:W-:-:S02]  /*107d0*/  IABS R10, R6 ;  /* 0x00000006000a7213 */ /* 0x000fc40000000000 */
[----:B0-----:R-:W-:Y:S01]  /*107e0*/  IABS R15, R8 ;  /* 0x00000008000f7213 */ /* 0x001fe20000000000 */
[----:B------:R-:W-:Y:S02]  /*107f0*/  IMAD.MOV.U32 R20, RZ, RZ, R17 ;  /* 0x000000ffff147224 */ /* 0x000fe400078e0011 */
[----:B------:R-:W-:-:S04]  /*10800*/  IMAD.HI.U32 R12, R27, R9, RZ ;  /* 0x000000091b0c7227 */ /* 0x000fc800078e00ff */
[--C-:B------:R-:W-:Y:S01]  /*10810*/  @!P5 IMAD.IADD R2, R2, 0x1, -R7.reuse ;  /* 0x000000010202d824 */ /* 0x100fe200078e0a07 */
[----:B------:R-:W-:Y:S01]  /*10820*/  ISETP.GT.U32.AND P5, PT, R7, R0, PT ;  /* 0x000000000700720c */ /* 0x000fe20003fa4070 */
[----:B------:R-:W-:Y:S02]  /*10830*/  @!P4 IMAD.IADD R3, R3, 0x1, -R7 ;  /* 0x000000010303c824 */ /* 0x000fe400078e0a07 */
[----:B------:R-:W-:Y:S02]  /*10840*/  IMAD.MOV R4, RZ, RZ, -R4 ;  /* 0x000000ffff047224 */ /* 0x000fe400078e0a04 */
[----:B------:R-:W-:Y:S01]  /*10850*/  @!P0 IMAD.MOV R20, RZ, RZ, -R20 ;  /* 0x000000ffff148224 */ /* 0x000fe200078e0a14 */
[C---:B------:R-:W-:Y:S01]  /*10860*/  ISETP.GT.U32.AND P0, PT, R7.reuse, R2, PT ;  /* 0x000000020700720c */ /* 0x040fe20003f04070 */
[----:B------:R-:W-:Y:S01]  /*10870*/  IMAD.MOV R5, RZ, RZ, -R12 ;  /* 0x000000ffff057224 */ /* 0x000fe200078e0a0c */
[C---:B------:R-:W-:Y:S01]  /*10880*/  ISETP.GT.U32.AND P4, PT, R7.reuse, R3, PT ;  /* 0x000000030700720c */ /* 0x040fe20003f84070 */
[----:B------:R-:W-:Y:S01]  /*10890*/  IMAD R13, R7, R4, R13 ;  /* 0x00000004070d7224 */ /* 0x000fe200078e020d */
[----:B------:R-:W-:Y:S01]  /*108a0*/  IADD3 R4, R28, 0xbc, RZ ;  /* 0x000000bc1c047810 */ /* 0x000fe20007ffe0ff */
[C---:B------:R-:W-:Y:S01]  /*108b0*/  IMAD.HI.U32 R19, R27.reuse, R10, RZ ;  /* 0x0000000a1b137227 */ /* 0x040fe200078e00ff */
[----:B------:R-:W-:Y:S02]  /*108c0*/  STL [R1+0x2f8], R20 ;  /* 0x0002f81401007387 */ /* 0x000fe40000100800 */
[----:B------:R-:W-:Y:S01]  /*108d0*/  IABS R16, R4 ;  /* 0x0000000400107213 */ /* 0x000fe20000000000 */
        /* <DEDUP_REMOVED lines=8> */
[----:B------:R-:W-:Y:S01]  /*10960*/  @!P3 IMAD.MOV R18, RZ, RZ, -R18 ;  /* 0x000000ffff12b224 */ /* 0x000fe200078e0a12 */
[C---:B------:R-:W-:Y:S01]  /*10970*/  ISETP.GT.U32.AND P3, PT, R7.reuse, R9, PT ;  /* 0x000000090700720c */ /* 0x040fe20003f64070 */
[----:B------:R-:W-:-:S02]  /*10980*/  IMAD R10, R7, R19, R10 ;  /* 0x00000013070a7224 */ /* 0x000fc400078e020a */
[C---:B------:R-:W-:Y:S01]  /*10990*/  IMAD R15, R7.reuse, R17, R15 ;  /* 0x00000011070f7224 */ /* 0x040fe200078e020f */
[----:B------:R0:W-:Y:S01]  /*109a0*/  STL [R1+0x2f4], R18 ;  /* 0x0002f41201007387 */ /* 0x0001e20000100800 */
[--C-:B------:R-:W-:Y:S01]  /*109b0*/  @!P0 IMAD.IADD R2, R2, 0x1, -R7.reuse ;  /* 0x0000000102028824 */ /* 0x100fe200078e0a07 */
[----:B------:R-:W-:Y:S01]  /*109c0*/  ISETP.GT.U32.AND P0, PT, R7, R10, PT ;  /* 0x0000000a0700720c */ /* 0x000fe20003f04070 */
[--C-:B------:R-:W-:Y:S01]  /*109d0*/  @!P4 IMAD.IADD R3, R3, 0x1, -R7.reuse ;  /* 0x000000010303c824 */ /* 0x100fe200078e0a07 */
[----:B------:R-:W-:Y:S01]  /*109e0*/  ISETP.GT.U32.AND P4, PT, R7, R15, PT ;  /* 0x0000000f0700720c */ /* 0x000fe20003f84070 */
[----:B------:R-:W-:Y:S02]  /*109f0*/  IMAD.MOV.U32 R21, RZ, RZ, R0 ;  /* 0x000000ffff157224 */ /* 0x000fe400078e0000 */
[--C-:B------:R-:W-:Y:S01]  /*10a00*/  @!P5 IMAD.IADD R13, R13, 0x1, -R7.reuse ;  /* 0x000000010d0dd824 */ /* 0x100fe200078e0a07 */
[----:B------:R-:W-:Y:S01]  /*10a10*/  ISETP.GE.AND P5, PT, R11, RZ, PT ;  /* 0x000000ff0b00720c */ /* 0x000fe20003fa6270 */
[----:B------:R-:W-:Y:S01]  /*10a20*/  @!P3 IMAD.IADD R9, R9, 0x1, -R7 ;  /* 0x000000010909b824 */ /* 0x000fe200078e0a07 */
[----:B------:R-:W-:Y:S01]  /*10a30*/  ISETP.GE.AND P3, PT, R14, RZ, PT ;  /* 0x000000ff0e00720c */ /* 0x000fe20003f66270 */
[----:B0-----:R-:W-:Y:S01]  /*10a40*/  IMAD.HI.U32 R18, R27, R16, RZ ;  /* 0x000000101b127227 */ /* 0x001fe200078e00ff */
[----:B------:R-:W-:-:S02]  /*10a50*/  IADD3 R14, R28, 0xba, RZ ;  /* 0x000000ba1c0e7810 */ /* 0x000fc40007ffe0ff */
[----:B------:R-:W-:Y:S01]  /*10a60*/  IADD3 R11, R28, 0xb9, RZ ;  /* 0x000000b91c0b7810 */ /* 0x000fe20007ffe0ff */
[----:B------:R-:W-:Y:S01]  /*10a70*/  @!P1 IMAD.MOV R21, RZ, RZ, -R21 ;  /* 0x000000ffff159224 */ /* 0x000fe200078e0a15 */
[----:B------:R-:W-:Y:S01]  /*10a80*/  ISETP.GT.U32.AND P1, PT, R7, R13, PT ;  /* 0x0000000d0700720c */ /* 0x000fe20003f24070 */
[----:B------:R-:W-:Y:S01]  /*10a90*/  IMAD.HI.U32 R19, R27, R12, RZ ;  /* 0x0000000c1b137227 */ /* 0x000fe200078e00ff */
[----:B------:R-:W-:Y:S02]  /*10aa0*/  IABS R0, R14 ;  /* 0x0000000e00007213 */ /* 0x000fe40000000000 */
[----:B------:R-:W-:Y:S01]  /*10ab0*/  STL [R1+0x2f0], R21 ;  /* 0x0002f01501007387 */ /* 0x000fe20000100800 */
[----:B------:R-:W-:Y:S02]  /*10ac0*/  IMAD.MOV R18, RZ, RZ, -R18 ;  /* 0x000000ffff127224 */ /* 0x000fe400078e0a12 */
[--C-:B------:R-:W-:Y:S01]  /*10ad0*/  @!P0 IMAD.IADD R10, R10, 0x1, -R7.reuse ;  /* 0x000000010a0a8824 */ /* 0x100fe200078e0a07 */
[----:B------:R-:W-:Y:S01]  /*10ae0*/  ISETP.GT.U32.AND P0, PT, R7, R9, PT ;  /* 0x000000090700720c */ /* 0x000fe20003f04070 */
[----:B------:R-:W-:-:S02]  /*10af0*/  @!P4 IMAD.IADD R15, R15, 0x1, -R7 ;  /* 0x000000010f0fc824 */ /* 0x000fc400078e0a07 */
[----:B------:R-:W-:Y:S02]  /*10b00*/  IMAD.MOV R19, RZ, RZ, -R19 ;  /* 0x000000ffff137224 */ /* 0x000fe400078e0a13 */
[C---:B------:R-:W-:Y:S01]  /*10b10*/  IMAD R16, R7.reuse, R18, R16 ;  /* 0x0000001207107224 */ /* 0x040fe200078e0210 */
[C---:B------:R-:W-:Y:S01]  /*10b20*/  ISETP.GT.U32.AND P4, PT, R7.reuse, R15, PT ;  /* 0x0000000f0700720c */ /* 0x040fe20003f84070 */
[----:B------:R-:W-:Y:S01]  /*10b30*/  IMAD.MOV.U32 R20, RZ, RZ, R2 ;  /* 0x000000ffff147224 */ /* 0x000fe200078e0002 */
[----:B------:R-:W-:Y:S01]  /*10b40*/  IABS R2, R11 ;  /* 0x0000000b00027213 */ /* 0x000fe20000000000 */
[C---:B------:R-:W-:Y:S02]  /*10b50*/  IMAD R12, R7.reuse, R19, R12 ;  /* 0x00000013070c7224 */ /* 0x040fe400078e020c */
[----:B------:R-:W-:Y:S01]  /*10b60*/  @!P2 IMAD.MOV R20, RZ, RZ, -R20 ;  /* 0x000000ffff14a224 */ /* 0x000fe200078e0a14 */
[C---:B------:R-:W-:Y:S01]  /*10b70*/  ISETP.GT.U32.AND P2, PT, R7.reuse, R10, PT ;  /* 0x0000000a0700720c */ /* 0x040fe20003f44070 */
[----:B------:R-:W-:Y:S01]  /*10b80*/  @!P6 IMAD.MOV R3, RZ, RZ, -R3 ;  /* 0x000000ffff03e224 */ /* 0x000fe200078e0a03 */
[----:B------:R-:W-:Y:S01]  /*10b90*/  ISETP.GT.U32.AND P6, PT, R7, R16, PT ;  /* 0x000000100700720c */ /* 0x000fe20003fc4070 */
[--C-:B------:R-:W-:Y:S01]  /*10ba0*/  @!P1 IMAD.IADD R13, R13, 0x1, -R7.reuse ;  /* 0x000000010d0d9824 */ /* 0x100fe200078e0a07 */
[----:B------:R-:W-:Y:S01]  /*10bb0*/  ISETP.GT.U32.AND P1, PT, R7, R12, PT ;  /* 0x0000000c0700720c */ /* 0x000fe20003f24070 */
[--C-:B------:R-:W-:Y:S01]  /*10bc0*/  @!P0 IMAD.IADD R9, R9, 0x1, -R7.reuse ;  /* 0x0000000109098824 */ /* 0x100fe200078e0a07 */
[----:B------:R-:W-:Y:S01]  /*10bd0*/  ISETP.GE.AND P0, PT, R6, RZ, PT ;  /* 0x000000ff0600720c */ /* 0x000fe20003f06270 */
[----:B------:R-:W-:Y:S01]  /*10be0*/  IMAD.HI.U32 R6, R27, R0, RZ ;  /* 0x000000001b067227 */ /* 0x000fe200078e00ff */
[----:B------:R-:W-:Y:S03]  /*10bf0*/  STL [R1+0x2ec], R20 ;  /* 0x0002ec1401007387 */ /* 0x000fe60000100800 */
[--C-:B------:R-:W-:Y:S01]  /*10c00*/  @!P4 IMAD.IADD R15, R15, 0x1, -R7.reuse ;  /* 0x000000010f0fc824 */ /* 0x100fe200078e0a07 */
[----:B------:R-:W-:Y:S01]  /*10c10*/  ISETP.GE.AND P4, PT, R4, RZ, PT ;  /* 0x000000ff0400720c */ /* 0x000fe20003f86270 */
[--C-:B------:R-:W-:Y:S01]  /*10c20*/  @!P2 IMAD.IADD R10, R10, 0x1, -R7.reuse ;  /* 0x000000010a0aa824 */ /* 0x100fe200078e0a07 */
[----:B------:R-:W-:Y:S01]  /*10c30*/  ISETP.GE.AND P2, PT, R8, RZ, PT ;  /* 0x000000ff0800720c */ /* 0x000fe20003f46270 */
[--C-:B------:R-:W-:Y:S01]  /*10c40*/  @!P6 IMAD.IADD R16, R16, 0x1, -R7.reuse ;  /* 0x000000011010e824 */ /* 0x100fe200078e0a07 */
[----:B------:R0:W-:Y:S01]  /*10c50*/  STL [R1+0x2e8], R3 ;  /* 0x0002e80301007387 */ /* 0x0001e20000100800 */
[----:B------:R-:W-:Y:S01]  /*10c60*/  IMAD.MOV R4, RZ, RZ, -R6 ;  /* 0x000000ffff047224 */ /* 0x000fe200078e0a06 */
[----:B------:R-:W-:Y:S01]  /*10c70*/  ISETP.GE.AND P6, PT, R5, RZ, PT ;  /* 0x000000ff0500720c */ /* 0x000fe20003fc6270 */
[----:B------:R-:W-:Y:S01]  /*10c80*/  @!P1 IMAD.IADD R12, R12, 0x1, -R7 ;  /* 0x000000010c0c9824 */ /* 0x000fe200078e0a07 */
[C---:B------:R-:W-:Y:S01]  /*10c90*/  ISETP.GT.U32.AND P1, PT, R7.reuse, R16, PT ;  /* 0x000000100700720c */ /* 0x040fe20003f24070 */
[C---:B------:R-:W-:Y:S01]  /*10ca0*/  IMAD R4, R7.reuse, R4, R0 ;  /* 0x0000000407047224 */ /* 0x040fe200078e0200 */
[C---:B------:R-:W-:Y:S01]  /*10cb0*/  IADD3 R0, R28.reuse, 0xb7, RZ ;  /* 0x000000b71c007810 */ /* 0x040fe20007ffe0ff */
[----:B------:R-:W-:Y:S01]  /*10cc0*/  IMAD.MOV.U32 R6, RZ, RZ, R10 ;  /* 0x000000ffff067224 */ /* 0x000fe200078e000a */
[C---:B------:R-:W-:Y:S01]  /*10cd0*/  IADD3 R10, R28.reuse, 0xb6, RZ ;  /* 0x000000b61c0a7810 */ /* 0x040fe20007ffe0ff */
[----:B------:R-:W-:Y:S01]  /*10ce0*/  IMAD.MOV.U32 R18, RZ, RZ, R9 ;  /* 0x000000ffff127224 */ /* 0x000fe200078e0009 */
[----:B------:R-:W-:Y:S01]  /*10cf0*/  IADD3 R9, R28, 0xb4, RZ ;  /* 0x000000b41c097810 */ /* 0x000fe20007ffe0ff */
[----:B------:R-:W-:Y:S01]  /*10d00*/  @!P0 IMAD.MOV R6, RZ, RZ, -R6 ;  /* 0x000000ffff068224 */ /* 0x000fe200078e0a06 */
[----:B------:R-:W-:Y:S01]  /*10d10*/  ISETP.GT.U32.AND P0, PT, R7, R4, PT ;  /* 0x000000040700720c */ /* 0x000fe20003f04070 */
[----:B0-----:R-:W-:-:S04]  /*10d20*/  IMAD.HI.U32 R3, R27, R2, RZ ;  /* 0x000000021b037227 */ /* 0x001fc800078e00ff */
[----:B------:R-:W-:Y:S01]  /*10d30*/  IMAD.MOV.U32 R17, RZ, RZ, R13 ;  /* 0x000000ffff117224 */ /* 0x000fe200078e000d */
[----:B------:R-:W-:Y:S01]  /*10d40*/  IADD3 R13, R28, 0xb1, RZ ;  /* 0x000000b11c0d7810 */ /* 0x000fe20007ffe0ff */
[----:B------:R-:W-:Y:S02]  /*10d50*/  IMAD.MOV R3, RZ, RZ, -R3 ;  /* 0x000000ffff037224 */ /* 0x000fe400078e0a03 */
[----:B------:R-:W-:Y:S01]  /*10d60*/  @!P3 IMAD.MOV R18, RZ, RZ, -R18 ;  /* 0x000000ffff12b224 */ /* 0x000fe200078e0a12 */
[----:B------:R-:W-:Y:S01]  /*10d70*/  ISETP.GE.AND P3, PT, R14, RZ, PT ;  /* 0x000000ff0e00720c */ /* 0x000fe20003f66270 */
[----:B------:R-:W-:Y:S01]  /*10d80*/  @!P5 IMAD.MOV R17, RZ, RZ, -R17 ;  /* 0x000000ffff11d224 */ /* 0x000fe200078e0a11 */
[C---:B------:R-:W-:Y:S01]  /*10d90*/  ISETP.GT.U32.AND P5, PT, R7.reuse, R12, PT ;  /* 0x0000000c0700720c */ /* 0x040fe20003fa4070 */
[----:B------:R-:W-:Y:S01]  /*10da0*/  IMAD.MOV.U32 R5, RZ, RZ, R15 ;  /* 0x000000ffff057224 */ /* 0x000fe200078e000f */
[----:B------:R-:W-:Y:S01]  /*10db0*/  STL [R1+0x2e4], R18 ;  /* 0x0002e41201007387 */ /* 0x000fe20000100800 */
[C---:B------:R-:W-:Y:S01]  /*10dc0*/  IMAD R2, R7.reuse, R3, R2 ;  /* 0x0000000307027224 */ /* 0x040fe200078e0202 */
[----:B------:R-:W-:Y:S01]  /*10dd0*/  IADD3 R3, R28, 0xb8, RZ ;  /* 0x000000b81c037810 */ /* 0x000fe20007ffe0ff */
[----:B------:R-:W-:Y:S01]  /*10de0*/  @!P1 IMAD.IADD R16, R16, 0x1, -R7 ;  /* 0x0000000110109824 */ /* 0x000fe200078e0a07 */
[----:B------:R-:W-:Y:S01]  /*10df0*/  STL [R1+0x2e0], R17 ;  /* 0x0002e01101007387 */ /* 0x000fe20000100800 */
[----:B------:R-:W-:Y:S01]  /*10e00*/  @!P2 IMAD.MOV R5, RZ, RZ, -R5 ;  /* 0x000000ffff05a224 */ /* 0x000fe200078e0a05 */
[----:B------:R-:W-:Y:S01]  /*10e10*/  ISETP.GT.U32.AND P2, PT, R7, R2, PT ;  /* 0x000000020700720c */ /* 0x000fe20003f44070 */
[----:B------:R-:W-:Y:S01]  /*10e20*/  @!P0 IMAD.IADD R4, R4, 0x1, -R7 ;  /* 0x0000000104048824 */ /* 0x000fe200078e0a07 */
[----:B------:R0:W-:Y:S01]  /*10e30*/  STL [R1+0x2dc], R6 ;  /* 0x0002dc0601007387 */ /* 0x0001e20000100800 */
[----:B------:R-:W-:-:S02]  /*10e40*/  ISETP.GE.AND P1, PT, R11, RZ, PT ;  /* 0x000000ff0b00720c */ /* 0x000fc40003f26270 */
[----:B------:R-:W-:Y:S01]  /*10e50*/  IABS R11, R3 ;  /* 0x00000003000b7213 */ /* 0x000fe20000000000 */
[----:B------:R1:W-:Y:S01]  /*10e60*/  STL [R1+0x2c0], R5 ;  /* 0x0002c00501007387 */ /* 0x0003e20000100800 */
[--C-:B------:R-:W-:Y:S01]  /*10e70*/  @!P5 IMAD.IADD R12, R12, 0x1, -R7.reuse ;  /* 0x000000010c0cd824 */ /* 0x100fe200078e0a07 */
[----:B------:R-:W-:Y:S02]  /*10e80*/  ISETP.GE.AND P5, PT, R3, RZ, PT ;  /* 0x000000ff0300720c */ /* 0x000fe40003fa6270 */
[----:B------:R-:W-:Y:S01]  /*10e90*/  ISETP.GE.AND P0, PT, R0, RZ, PT ;  /* 0x000000ff0000720c */ /* 0x000fe20003f06270 */
[----:B0-----:R-:W-:Y:S01]  /*10ea0*/  IMAD.MOV.U32 R6, RZ, RZ, R16 ;  /* 0x000000ffff067224 */ /* 0x001fe200078e0010 */
[----:B------:R-:W-:Y:S01]  /*10eb0*/  IADD3 R16, R28, 0xb2, RZ ;  /* 0x000000b21c107810 */ /* 0x000fe20007ffe0ff */
[----:B------:R-:W-:Y:S01]  /*10ec0*/  @!P2 IMAD.IADD R2, R2, 0x1, -R7 ;  /* 0x000000010202a824 */ /* 0x000fe200078e0a07 */
[----:B-1----:R-:W-:Y:S01]  /*10ed0*/  IABS R5, R0 ;  /* 0x0000000000057213 */ /* 0x002fe20000000000 */
[----:B------:R-:W-:Y:S01]  /*10ee0*/  @!P4 IMAD.MOV R6, RZ, RZ, -R6 ;  /* 0x000000ffff06c224 */ /* 0x000fe200078e0a06 */
[----:B------:R-:W-:-:S02]  /*10ef0*/  ISETP.GT.U32.AND P4, PT, R7, R4, PT ;  /* 0x000000040700720c */ /* 0x000fc40003f84070 */
[----:B------:R-:W-:Y:S01]  /*10f00*/  ISETP.GT.U32.AND P2, PT, R7, R2, PT ;  /* 0x000000020700720c */ /* 0x000fe20003f44070 */
[----:B------:R-:W-:Y:S01]  /*10f10*/  IMAD.MOV.U32 R3, RZ, RZ, R5 ;  /* 0x000000ffff037224 */ /* 0x000fe200078e0005 */
[----:B------:R0:W-:Y:S01]  /*10f20*/  STL [R1+0x2c4], R6 ;  /* 0x0002c40601007387 */ /* 0x0001e20000100800 */
[----:B------:R-:W-:-:S04]  /*10f30*/  IMAD.HI.U32 R5, R27, R11, RZ ;  /* 0x0000000b1b057227 */ /* 0x000fc800078e00ff */
[----:B------:R-:W-:Y:S02]  /*10f40*/  IMAD.MOV R5, RZ, RZ, -R5 ;  /* 0x000000ffff057224 */ /* 0x000fe400078e0a05 */
[----:B------:R-:W-:-:S04]  /*10f50*/  IMAD.HI.U32 R0, R27, R3, RZ ;  /* 0x000000031b007227 */ /* 0x000fc800078e00ff */
[C---:B------:R-:W-:Y:S02]  /*10f60*/  IMAD R11, R7.reuse, R5, R11 ;  /* 0x00000005070b7224 */ /* 0x040fe400078e020b */
[----:B------:R-:W-:Y:S02]  /*10f70*/  IMAD.MOV R0, RZ, RZ, -R0 ;  /* 0x000000ffff007224 */ /* 0x000fe400078e0a00 */
[----:B------:R-:W-:Y:S01]  /*10f80*/  @!P4 IMAD.IADD R4, R4, 0x1, -R7 ;  /* 0x000000010404c824 */ /* 0x000fe200078e0a07 */
[C---:B------:R-:W-:Y:S01]  /*10f90*/  ISETP.GT.U32.AND P4, PT, R7.reuse, R11, PT ;  /* 0x0000000b0700720c */ /* 0x040fe20003f84070 */
[----:B0-----:R-:W-:Y:S02]  /*10fa0*/  IMAD.MOV.U32 R6, RZ, RZ, R12 ;  /* 0x000000ffff067224 */ /* 0x001fe400078e000c */
[----:B------:R-:W-:Y:S01]  /*10fb0*/  IMAD R3, R7, R0, R3 ;  /* 0x0000000007037224 */ /* 0x000fe200078e0203 */
[----:B------:R-:W-:Y:S01]  /*10fc0*/  IADD3 R0, R28, 0xb3, RZ ;  /* 0x000000b31c007810 */ /* 0x000fe20007ffe0ff */
[----:B------:R-:W-:-:S02]  /*10fd0*/  IMAD.MOV.U32 R12, RZ, RZ, R4 ;  /* 0x000000ffff0c7224 */ /* 0x000fc400078e0004 */
[----:B------:R-:W-:Y:S01]  /*10fe0*/  @!P6 IMAD.MOV R6, RZ, RZ, -R6 ;  /* 0x000000ffff06e224 */ /* 0x000fe200078e0a06 */
[----:B------:R-:W-:Y:S01]  /*10ff0*/  ISETP.GE.AND P6, PT, R10, RZ, PT ;  /* 0x000000ff0a00720c */ /* 0x000fe20003fc6270 */
[----:B------:R-:W-:Y:S01]  /*11000*/  @!P3 IMAD.MOV R12, RZ, RZ, -R12 ;  /* 0x000000ffff0cb224 */ /* 0x000fe200078e0a0c */
[----:B------:R-:W-:Y:S01]  /*11010*/  ISETP.GT.U32.AND P3, PT, R7, R3, PT ;  /* 0x000000030700720c */ /* 0x000fe20003f64070 */
[--C-:B------:R-:W-:Y:S01]  /*11020*/  @!P2 IMAD.IADD R2, R2, 0x1, -R7.reuse ;  /* 0x000000010202a824 */ /* 0x100fe200078e0a07 */
[----:B------:R-:W-:Y:S01]  /*11030*/  IABS R10, R10 ;  /* 0x0000000a000a7213 */ /* 0x000fe20000000000 */
[--C-:B------:R-:W-:Y:S01]  /*11040*/  @!P4 IMAD.IADD R11, R11, 0x1, -R7.reuse ;  /* 0x000000010b0bc824 */ /* 0x100fe200078e0a07 */
[----:B------:R0:W-:Y:S01]  /*11050*/  STL [R1+0x2c8], R6 ;  /* 0x0002c80601007387 */ /* 0x0001e20000100800 */
[----:B------:R-:W-:Y:S02]  /*11060*/  IMAD.MOV.U32 R8, RZ, RZ, R2 ;  /* 0x000000ffff087224 */ /* 0x000fe400078e0002 */
[----:B------:R-:W-:Y:S01]  /*11070*/  IMAD.HI.U32 R5, R27, R10, RZ ;  /* 0x0000000a1b057227 */ /* 0x000fe200078e00ff */
[----:B------:R-:W-:Y:S01]  /*11080*/  ISETP.GT.U32.AND P4, PT, R7, R11, PT ;  /* 0x0000000b0700720c */ /* 0x000fe20003f84070 */
[----:B------:R-:W-:Y:S02]  /*11090*/  STL [R1+0x2cc], R12 ;  /* 0x0002cc0c01007387 */ /* 0x000fe40000100800 */
[----:B------:R-:W-:Y:S01]  /*110a0*/  @!P1 IMAD.MOV R8, RZ, RZ, -R8 ;  /* 0x000000ffff089224 */ /* 0x000fe200078e0a08 */
[----:B------:R-:W-:Y:S01]  /*110b0*/  ISETP.GE.AND P1, PT, R9, RZ, PT ;  /* 0x000000ff0900720c */ /* 0x000fe20003f26270 */
[----:B------:R-:W-:Y:S01]  /*110c0*/  @!P3 IMAD.IADD R3, R3, 0x1, -R7 ;  /* 0x000000010303b824 */ /* 0x000fe200078e0a07 */
[----:B0-----:R-:W-:Y:S01]  /*110d0*/  IADD3 R6, R28, 0xb5, RZ ;  /* 0x000000b51c067810 */ /* 0x001fe20007ffe0ff */
[----:B------:R-:W-:Y:S01]  /*110e0*/  IMAD.MOV R4, RZ, RZ, -R5 ;  /* 0x000000ffff047224 */ /* 0x000fe200078e0a05 */
[----:B------:R-:W-:Y:S01]  /*110f0*/  IABS R9, R9 ;  /* 0x0000000900097213 */ /* 0x000fe20000000000 */
[----:B------:R0:W-:Y:S01]  /*11100*/  STL [R1+0x2d8], R8 ;  /* 0x0002d80801007387 */ /* 0x0001e20000100800 */
[----:B------:R-:W-:Y:S01]  /*11110*/  ISETP.GE.AND P2, PT, R6, RZ, PT ;  /* 0x000000ff0600720c */ /* 0x000fe20003f46270 */
[----:B------:R-:W-:Y:S01]  /*11120*/  IMAD R10, R7, R4, R10 ;  /* 0x00000004070a7224 */ /* 0x000fe200078e020a */
[----:B------:R-:W-:Y:S01]  /*11130*/  IABS R6, R6 ;  /* 0x0000000600067213 */ /* 0x000fe20000000000 */
[----:B------:R-:W-:Y:S01]  /*11140*/  IMAD.HI.U32 R4, R27, R9, RZ ;  /* 0x000000091b047227 */ /* 0x000fe200078e00ff */
[----:B------:R-:W-:-:S03]  /*11150*/  ISETP.GT.U32.AND P3, PT, R7, R3, PT ;  /* 0x000000030700720c */ /* 0x000fc60003f64070 */
[----:B------:R-:W-:Y:S01]  /*11160*/  IMAD.HI.U32 R2, R27, R6, RZ ;  /* 0x000000061b027227 */ /* 0x000fe200078e00ff */
[----:B0-----:R-:W-:-:S03]  /*11170*/  IABS R8, R0 ;  /* 0x0000000000087213 */ /* 0x001fc60000000000 */
[----:B------:R-:W-:Y:S02]  /*11180*/  IMAD.MOV R4, RZ, RZ, -R4 ;  /* 0x000000ffff047224 */ /* 0x000fe400078e0a04 */
[----:B------:R-:W-:Y:S01]  /*11190*/  @!P4 IMAD.IADD R11, R11, 0x1, -R7 ;  /* 0x000000010b0bc824 */ /* 0x000fe200078e0a07 */
[C---:B------:R-:W-:Y:S01]  /*111a0*/  ISETP.GT.U32.AND P4, PT, R7.reuse, R10, PT ;  /* 0x0000000a0700720c */ /* 0x040fe20003f84070 */
[----:B------:R-:W-:Y:S02]  /*111b0*/  IMAD.MOV R2, RZ, RZ, -R2 ;  /* 0x000000ffff027224 */ /* 0x000fe400078e0a02 */
[----:B------:R-:W-:Y:S02]  /*111c0*/  IMAD R9, R7, R4, R9 ;  /* 0x0000000407097224 */ /* 0x000fe400078e0209 */
[----:B------:R-:W-:-:S04]  /*111d0*/  IMAD.HI.U32 R5, R27, R8, RZ ;  /* 0x000000081b057227 */ /* 0x000fc800078e00ff */
[----:B------:R-:W-:Y:S01]  /*111e0*/  IMAD R6, R7, R2, R6 ;  /* 0x0000000207067224 */ /* 0x000fe200078e0206 */
[----:B------:R-:W-:Y:S01]  /*111f0*/  IABS R2, R16 ;  /* 0x0000001000027213 */ /* 0x000fe20000000000 */
[----:B------:R-:W-:Y:S02]  /*11200*/  IMAD.MOV.U32 R12, RZ, RZ, R11 ;  /* 0x000000ffff0c7224 */ /* 0x000fe400078e000b */
[----:B------:R-:W-:Y:S01]  /*11210*/  @!P3 IMAD.IADD R3, R3, 0x1, -R7 ;  /* 0x000000010303b824 */ /* 0x000fe200078e0a07 */
[C---:B------:R-:W-:Y:S01]  /*11220*/  ISETP.GT.U32.AND P3, PT, R7.reuse, R9, PT ;  /* 0x000000090700720c */ /* 0x040fe20003f64070 */
[----:B------:R-:W-:Y:S02]  /*11230*/  IMAD.MOV R5, RZ, RZ, -R5 ;  /* 0x000000ffff057224 */ /* 0x000fe400078e0a05 */
[----:B------:R-:W-:Y:S01]  /*11240*/  @!P5 IMAD.MOV R12, RZ, RZ, -R12 ;  /* 0x000000ffff0cd224 */ /* 0x000fe200078e0a0c */
[C---:B------:R-:W-:Y:S01]  /*11250*/  ISETP.GT.U32.AND P5, PT, R7.reuse, R6, PT ;  /* 0x000000060700720c */ /* 0x040fe20003fa4070 */
[C---:B------:R-:W-:Y:S01]  /*11260*/  IMAD R8, R7.reuse, R5, R8 ;  /* 0x0000000507087224 */ /* 0x040fe200078e0208 */
[----:B------:R-:W-:Y:S01]  /*11270*/  IADD3 R5, R28, 0xb0, RZ ;  /* 0x000000b01c057810 */ /* 0x000fe20007ffe0ff */
[----:B------:R-:W-:Y:S01]  /*11280*/  @!P4 IMAD.IADD R10, R10, 0x1, -R7 ;  /* 0x000000010a0ac824 */ /* 0x000fe200078e0a07 */
[----:B------:R0:W-:Y:S01]  /*11290*/  STL [R1+0x2d4], R12 ;  /* 0x0002d40c01007387 */ /* 0x0001e20000100800 */
[----:B------:R-:W-:Y:S01]  /*112a0*/  IMAD.MOV.U32 R11, RZ, RZ, R3 ;  /* 0x000000ffff0b7224 */ /* 0x000fe200078e0003 */
[----:B------:R-:W-:Y:S01]  /*112b0*/  ISETP.GT.U32.AND P4, PT, R7, R8, PT ;  /* 0x000000080700720c */ /* 0x000fe20003f84070 */
[----:B------:R-:W-:Y:S01]  /*112c0*/  IMAD.HI.U32 R4, R27, R2, RZ ;  /* 0x000000021b047227 */ /* 0x000fe200078e00ff */
[----:B------:R-:W-:-:S03]  /*112d0*/  IABS R15, R5 ;  /* 0x00000005000f7213 */ /* 0x000fc60000000000 */
[--C-:B------:R-:W-:Y:S02]  /*112e0*/  @!P3 IMAD.IADD R9, R9, 0x1, -R7.reuse ;  /* 0x000000010909b824 */ /* 0x100fe400078e0a07 */
[----:B------:R-:W-:Y:S01]  /*112f0*/  @!P5 IMAD.IADD R6, R6, 0x1, -R7 ;  /* 0x000000010606d824 */ /* 0x000fe200078e0a07 */
[----:B0-----:R-:W-:Y:S01]  /*11300*/  IABS R12, R13 ;  /* 0x0000000d000c7213 */ /* 0x001fe20000000000 */
[----:B------:R-:W-:Y:S01]  /*11310*/  @!P0 IMAD.MOV R11, RZ, RZ, -R11 ;  /* 0x000000ffff0b8224 */ /* 0x000fe200078e0a0b */
[C---:B------:R-:W-:Y:S01]  /*11320*/  ISETP.GT.U32.AND P5, PT, R7.reuse, R10, PT ;  /* 0x0000000a0700720c */ /* 0x040fe20003fa4070 */
[----:B------:R-:W-:Y:S01]  /*11330*/  IMAD.MOV R4, RZ, RZ, -R4 ;  /* 0x000000ffff047224 */ /* 0x000fe200078e0a04 */
[----:B------:R-:W-:Y:S01]  /*11340*/  ISETP.GT.U32.AND P0, PT, R7, R9, PT ;  /* 0x000000090700720c */ /* 0x000fe20003f04070 */
[----:B------:R-:W-:Y:S01]  /*11350*/  IMAD.HI.U32 R3, R27, R12, RZ ;  /* 0x0000000c1b037227 */ /* 0x000fe200078e00ff */
[----:B------:R-:W-:Y:S01]  /*11360*/  ISETP.GT.U32.AND P3, PT, R7, R6, PT ;  /* 0x000000060700720c */ /* 0x000fe20003f64070 */
[----:B------:R0:W-:Y:S02]  /*11370*/  STL [R1+0x2d0], R11 ;  /* 0x0002d00b01007387 */ /* 0x0001e40000100800 */
[----:B------:R-:W-:-:S02]  /*11380*/  @!P4 IMAD.IADD R8, R8, 0x1, -R7 ;  /* 0x000000010808c824 */ /* 0x000fc400078e0a07 */
[----:B------:R-:W-:Y:S02]  /*11390*/  IMAD.MOV R3, RZ, RZ, -R3 ;  /* 0x000000ffff037224 */ /* 0x000fe400078e0a03 */
[C---:B------:R-:W-:Y:S01]  /*113a0*/  IMAD R2, R7.reuse, R4, R2 ;  /* 0x0000000407027224 */ /* 0x040fe200078e0202 */
[C---:B------:R-:W-:Y:S01]  /*113b0*/  ISETP.GT.U32.AND P4, PT, R7.reuse, R8, PT ;  /* 0x000000080700720c */ /* 0x040fe20003f84070 */
[C---:B------:R-:W-:Y:S01]  /*113c0*/  IMAD R12, R7.reuse, R3, R12 ;  /* 0x00000003070c7224 */ /* 0x040fe200078e020c */
[----:B------:R-:W-:Y:S01]  /*113d0*/  IADD3 R3, R28, 0xae, RZ ;  /* 0x000000ae1c037810 */ /* 0x000fe20007ffe0ff */
[--C-:B------:R-:W-:Y:S01]  /*113e0*/  @!P5 IMAD.IADD R10, R10, 0x1, -R7.reuse ;  /* 0x000000010a0ad824 */ /* 0x100fe200078e0a07 */
[----:B------:R-:W-:Y:S01]  /*113f0*/  ISETP.GT.U32.AND P5, PT, R7, R2, PT ;  /* 0x000000020700720c */ /* 0x000fe20003fa4070 */
[--C-:B------:R-:W-:Y:S01]  /*11400*/  @!P0 IMAD.IADD R9, R9, 0x1, -R7.reuse ;  /* 0x0000000109098824 */ /* 0x100fe200078e0a07 */
[----:B------:R-:W-:Y:S01]  /*11410*/  ISETP.GT.U32.AND P0, PT, R7, R12, PT ;  /* 0x0000000c0700720c */ /* 0x000fe20003f04070 */
[----:B------:R-:W-:Y:S01]  /*11420*/  @!P3 IMAD.IADD R6, R6, 0x1, -R7 ;  /* 0x000000010606b824 */ /* 0x000fe200078e0a07 */
[----:B------:R-:W-:Y:S01]  /*11430*/  IADD3 R4, R28, 0xaf, RZ ;  /* 0x000000af1c047810 */ /* 0x000fe20007ffe0ff */
[----:B0-----:R-:W-:Y:S01]  /*11440*/  IMAD.HI.U32 R11, R27, R15, RZ ;  /* 0x0000000f1b0b7227 */ /* 0x001fe200078e00ff */
[----:B------:R-:W-:-:S02]  /*11450*/  ISETP.GE.AND P3, PT, R0, RZ, PT ;  /* 0x000000ff0000720c */ /* 0x000fc40003f66270 */
[----:B------:R-:W-:Y:S01]  /*11460*/  IABS R14, R4 ;  /* 0x00000004000e7213 */ /* 0x000fe20000000000 */
[--C-:B------:R-:W-:Y:S01]  /*11470*/  @!P4 IMAD.IADD R8, R8, 0x1, -R7.reuse ;  /* 0x000000010808c824 */ /* 0x100fe200078e0a07 */
[----:B------:R-:W-:Y:S01]  /*11480*/  ISETP.GE.AND P4, PT, R16, RZ, PT ;  /* 0x000000ff1000720c */ /* 0x000fe20003f86270 */
[----:B------:R-:W-:Y:S01]  /*11490*/  IMAD.MOV.U32 R17, RZ, RZ, R6 ;  /* 0x000000ffff117224 */ /* 0x000fe200078e0006 */
[----:B------:R-:W-:Y:S01]  /*114a0*/  IABS R16, R3 ;  /* 0x0000000300107213 */ /* 0x000fe20000000000 */
[--C-:B------:R-:W-:Y:S01]  /*114b0*/  @!P5 IMAD.IADD R2, R2, 0x1, -R7.reuse ;  /* 0x000000010202d824 */ /* 0x100fe200078e0a07 */
[----:B------:R-:W-:Y:S01]  /*114c0*/  ISETP.GE.AND P5, PT, R13, RZ, PT ;  /* 0x000000ff0d00720c */ /* 0x000fe20003fa6270 */
[----:B------:R-:W-:Y:S02]  /*114d0*/  @!P0 IMAD.IADD R12, R12, 0x1, -R7 ;  /* 0x000000010c0c8824 */ /* 0x000fe400078e0a07 */
[----:B------:R-:W-:Y:S01]  /*114e0*/  IMAD.MOV.U32 R13, RZ, RZ, R16 ;  /* 0x000000ffff0d7224 */ /* 0x000fe200078e0010 */
[C---:B------:R-:W-:Y:S01]  /*114f0*/  ISETP.GT.U32.AND P0, PT, R7.reuse, R2, PT ;  /* 0x000000020700720c */ /* 0x040fe20003f04070 */
[----:B------:R-:W-:Y:S01]  /*11500*/  @!P2 IMAD.MOV R17, RZ, RZ, -R17 ;  /* 0x000000ffff11a224 */ /* 0x000fe200078e0a11 */
[----:B------:R-:W-:Y:S01]  /*11510*/  ISETP.GT.U32.AND P2, PT, R7, R12, PT ;  /* 0x0000000c0700720c */ /* 0x000fe20003f44070 */
[----:B------:R-:W-:-:S02]  /*11520*/  IMAD.MOV.U32 R18, RZ, RZ, R10 ;  /* 0x000000ffff127224 */ /* 0x000fc400078e000a */
[----:B------:R-:W-:-:S04]  /*11530*/  IMAD.HI.U32 R10, R27, R13, RZ ;  /* 0x0000000d1b0a7227 */ /* 0x000fc800078e00ff */
[----:B------:R-:W-:Y:S02]  /*11540*/  IMAD.MOV R11, RZ, RZ, -R11 ;  /* 0x000000ffff0b7224 */ /* 0x000fe400078e0a0b */
[----:B------:R-:W-:Y:S02]  /*11550*/  IMAD.MOV R6, RZ, RZ, -R10 ;  /* 0x000000ffff067224 */ /* 0x000fe400078e0a0a */
[C---:B------:R-:W-:Y:S02]  /*11560*/  IMAD R15, R7.reuse, R11, R15 ;  /* 0x0000000b070f7224 */ /* 0x040fe400078e020f */
[C---:B------:R-:W-:Y:S02]  /*11570*/  IMAD R13, R7.reuse, R6, R13 ;  /* 0x00000006070d7224 */ /* 0x040fe400078e020d */
[----:B------:R-:W-:Y:S01]  /*11580*/  @!P6 IMAD.MOV R18, RZ, RZ, -R18 ;  /* 0x000000ffff12e224 */ /* 0x000fe200078e0a12 */
[C---:B------:R-:W-:Y:S01]  /*11590*/  ISETP.GT.U32.AND P6, PT, R7.reuse, R15, PT ;  /* 0x0000000f0700720c */ /* 0x040fe20003fc4070 */
[--C-:B------:R-:W-:Y:S01]  /*115a0*/  @!P2 IMAD.IADD R12, R12, 0x1, -R7.reuse ;  /* 0x000000010c0ca824 */ /* 0x100fe200078e0a07 */
[----:B------:R-:W-:Y:S01]  /*115b0*/  ISETP.GT.U32.AND P2, PT, R7, R13, PT ;  /* 0x0000000d0700720c */ /* 0x000fe20003f44070 */
[----:B------:R-:W-:Y:S01]  /*115c0*/  @!P0 IMAD.IADD R2, R2, 0x1, -R7 ;  /* 0x0000000102028824 */ /* 0x000fe200078e0a07 */
[----:B------:R-:W-:Y:S01]  /*115d0*/  ISETP.GE.AND P0, PT, R4, RZ, PT ;  /* 0x000000ff0400720c */ /* 0x000fe20003f06270 */
[----:B------:R-:W-:Y:S01]  /*115e0*/  IMAD.HI.U32 R0, R27, R14, RZ ;  /* 0x0000000e1b007227 */ /* 0x000fe200078e00ff */
[C---:B------:R-:W-:Y:S01]  /*115f0*/  IADD3 R4, R28.reuse, 0xac, RZ ;  /* 0x000000ac1c047810 */ /* 0x040fe20007ffe0ff */
[----:B------:R0:W-:Y:S02]  /*11600*/  STL [R1+0x2a4], R18 ;  /* 0x0002a41201007387 */ /* 0x0001e40000100800 */
[----:B------:R-:W-:Y:S01]  /*11610*/  @!P1 IMAD.MOV R9, RZ, RZ, -R9 ;  /* 0x000000ffff099224 */ /* 0x000fe200078e0a09 */
[----:B------:R-:W-:Y:S01]  /*11620*/  ISETP.GE.AND P1, PT, R5, RZ, PT ;  /* 0x000000ff0500720c */ /* 0x000fe20003f26270 */
[----:B------:R-:W-:Y:S01]  /*11630*/  IMAD.MOV.U32 R5, RZ, RZ, R2 ;  /* 0x000000ffff057224 */ /* 0x000fe200078e0002 */
[----:B------:R-:W-:Y:S01]  /*11640*/  STL [R1+0x2a8], R17 ;  /* 0x0002a81101007387 */ /* 0x000fe20000100800 */
[----:B------:R-:W-:Y:S01]  /*11650*/  IMAD.MOV R0, RZ, RZ, -R0 ;  /* 0x000000ffff007224 */ /* 0x000fe200078e0a00 */
[C---:B------:R-:W-:Y:S01]  /*11660*/  IADD3 R2, R28.reuse, 0xaa, RZ ;  /* 0x000000aa1c027810 */ /* 0x040fe20007ffe0ff */
[----:B------:R-:W-:Y:S01]  /*11670*/  @!P3 IMAD.MOV R8, RZ, RZ, -R8 ;  /* 0x000000ffff08b224 */ /* 0x000fe200078e0a08 */
[----:B------:R-:W-:Y:S01]  /*11680*/  STL [R1+0x2ac], R9 ;  /* 0x0002ac0901007387 */ /* 0x000fe20000100800 */
[----:B------:R-:W-:Y:S01]  /*11690*/  @!P6 IMAD.IADD R15, R15, 0x1, -R7 ;  /* 0x000000010f0fe824 */ /* 0x000fe200078e0a07 */
[----:B------:R-:W-:Y:S01]  /*116a0*/  ISETP.GE.AND P6, PT, R3, RZ, PT ;  /* 0x000000ff0300720c */ /* 0x000fe20003fc6270 */
[----:B------:R-:W-:Y:S01]  /*116b0*/  @!P4 IMAD.MOV R5, RZ, RZ, -R5 ;  /* 0x000000ffff05c224 */ /* 0x000fe200078e0a05 */
[----:B------:R-:W-:Y:S01]  /*116c0*/  IABS R3, R4 ;  /* 0x0000000400037213 */ /* 0x000fe20000000000 */
[----:B------:R-:W-:Y:S01]  /*116d0*/  @!P2 IMAD.IADD R13, R13, 0x1, -R7 ;  /* 0x000000010d0da824 */ /* 0x000fe200078e0a07 */
[----:B------:R1:W-:Y:S01]  /*116e0*/  STL [R1+0x2b8], R8 ;  /* 0x0002b80801007387 */ /* 0x0003e20000100800 */
[C---:B------:R-:W-:Y:S01]  /*116f0*/  IMAD R14, R7.reuse, R0, R14 ;  /* 0x00000000070e7224 */ /* 0x040fe200078e020e */
[----:B------:R-:W-:Y:S01]  /*11700*/  IADD3 R0, R28, 0xad, RZ ;  /* 0x000000ad1c007810 */ /* 0x000fe20007ffe0ff */
[----:B0-----:R-:W-:Y:S01]  /*11710*/  IMAD.MOV.U32 R18, RZ, RZ, R12 ;  /* 0x000000ffff127224 */ /* 0x001fe200078e000c */
[----:B------:R0:W-:Y:S01]  /*11720*/  STL [R1+0x2bc], R5 ;  /* 0x0002bc0501007387 */ /* 0x0001e20000100800 */
[----:B------:R-:W-:-:S02]  /*11730*/  ISETP.GT.U32.AND P2, PT, R7, R13, PT ;  /* 0x0000000d0700720c */ /* 0x000fc40003f44070 */
[----:B------:R-:W-:Y:S01]  /*11740*/  IABS R10, R0 ;  /* 0x00000000000a7213 */ /* 0x000fe20000000000 */
[----:B------:R-:W-:Y:S01]  /*11750*/  @!P5 IMAD.MOV R18, RZ, RZ, -R18 ;  /* 0x000000ffff12d224 */ /* 0x000fe200078e0a12 */
[C---:B------:R-:W-:Y:S02]  /*11760*/  ISETP.GT.U32.AND P3, PT, R7.reuse, R14, PT ;  /* 0x0000000e0700720c */ /* 0x040fe40003f64070 */
[----:B------:R-:W-:Y:S01]  /*11770*/  ISETP.GT.U32.AND P4, PT, R7, R15, PT ;  /* 0x0000000f0700720c */ /* 0x000fe20003f84070 */
[C---:B------:R-:W-:Y:S01]  /*11780*/  IMAD.HI.U32 R6, R27.reuse, R10, RZ ;  /* 0x0000000a1b067227 */ /* 0x040fe200078e00ff */
[----:B-1----:R-:W-:Y:S01]  /*11790*/  IADD3 R8, R28, 0xab, RZ ;  /* 0x000000ab1c087810 */ /* 0x002fe20007ffe0ff */
[----:B------:R-:W-:Y:S02]  /*117a0*/  STL [R1+0x23c], R18 ;  /* 0x00023c1201007387 */ /* 0x000fe40000100800 */
[----:B0-----:R-:W-:Y:S01]  /*117b0*/  IMAD.HI.U32 R5, R27, R3, RZ ;  /* 0x000000031b057227 */ /* 0x001fe200078e00ff */
[----:B------:R-:W-:-:S03]  /*117c0*/  IABS R11, R8 ;  /* 0x00000008000b7213 */ /* 0x000fc60000000000 */
[----:B------:R-:W-:Y:S02]  /*117d0*/  IMAD.MOV R5, RZ, RZ, -R5 ;  /* 0x000000ffff057224 */ /* 0x000fe400078e0a05 */
[----:B------:R-:W-:Y:S02]  /*117e0*/  IMAD.MOV R6, RZ, RZ, -R6 ;  /* 0x000000ffff067224 */ /* 0x000fe400078e0a06 */
[----:B------:R-:W-:Y:S01]  /*117f0*/  IMAD R3, R7, R5, R3 ;  /* 0x0000000507037224 */ /* 0x000fe200078e0203 */
[----:B------:R-:W-:Y:S01]  /*11800*/  IADD3 R5, R28, 0xa9, RZ ;  /* 0x000000a91c057810 */ /* 0x000fe20007ffe0ff */
[--C-:B------:R-:W-:Y:S02]  /*11810*/  @!P2 IMAD.IADD R13, R13, 0x1, -R7.reuse ;  /* 0x000000010d0da824 */ /* 0x100fe400078e0a07 */
[C---:B------:R-:W-:Y:S01]  /*11820*/  IMAD R10, R7.reuse, R6, R10 ;  /* 0x00000006070a7224 */ /* 0x040fe200078e020a */
[----:B------:R-:W-:Y:S01]  /*11830*/  ISETP.GT.U32.AND P2, PT, R7, R3, PT ;  /* 0x000000030700720c */ /* 0x000fe20003f44070 */
[--C-:B------:R-:W-:Y:S01]  /*11840*/  @!P3 IMAD.IADD R14, R14, 0x1, -R7.reuse ;  /* 0x000000010e0eb824 */ /* 0x100fe200078e0a07 */
[----:B------:R-:W-:Y:S01]  /*11850*/  IABS R9, R5 ;  /* 0x0000000500097213 */ /* 0x000fe20000000000 */
[----:B------:R-:W-:Y:S01]  /*11860*/  @!P4 IMAD.IADD R15, R15, 0x1, -R7 ;  /* 0x000000010f0fc824 */ /* 0x000fe200078e0a07 */
[----:B------:R-:W-:Y:S01]  /*11870*/  ISETP.GT.U32.AND P4, PT, R7, R10, PT ;  /* 0x0000000a0700720c */ /* 0x000fe20003f84070 */
[----:B------:R-:W-:Y:S01]  /*11880*/  IMAD.HI.U32 R16, R27, R11, RZ ;  /* 0x0000000b1b107227 */ /* 0x000fe200078e00ff */
[----:B------:R-:W-:-:S02]  /*11890*/  ISETP.GT.U32.AND P3, PT, R7, R14, PT ;  /* 0x0000000e0700720c */ /* 0x000fc40003f64070 */
[----:B------:R-:W-:Y:S01]  /*118a0*/  IABS R6, R2 ;  /* 0x0000000200067213 */ /* 0x000fe20000000000 */
[----:B------:R-:W-:-:S04]  /*118b0*/  IMAD.HI.U32 R12, R27, R9, RZ ;  /* 0x000000091b0c7227 */ /* 0x000fc800078e00ff */
[--C-:B------:R-:W-:Y:S02]  /*118c0*/  @!P2 IMAD.IADD R3, R3, 0x1, -R7.reuse ;  /* 0x000000010303a824 */ /* 0x100fe400078e0a07 */
[----:B------:R-:W-:Y:S02]  /*118d0*/  IMAD.MOV R12, RZ, RZ, -R12 ;  /* 0x000000ffff0c7224 */ /* 0x000fe400078e0a0c */
[--C-:B------:R-:W-:Y:S01]  /*118e0*/  @!P4 IMAD.IADD R10, R10, 0x1, -R7.reuse ;  /* 0x000000010a0ac824 */ /* 0x100fe200078e0a07 */
[C---:B------:R-:W-:Y:S01]  /*118f0*/  ISETP.GT.U32.AND P5, PT, R7.reuse, R3, PT ;  /* 0x000000030700720c */ /* 0x040fe20003fa4070 */
[----:B------:R-:W-:Y:S01]  /*11900*/  @!P3 IMAD.IADD R14, R14, 0x1, -R7 ;  /* 0x000000010e0eb824 */ /* 0x000fe200078e0a07 */
[----:B------:R-:W-:Y:S01]  /*11910*/  ISETP.GE.AND P3, PT, R0, RZ, PT ;  /* 0x000000ff0000720c */ /* 0x000fe20003f66270 */
[----:B------:R-:W-:Y:S01]  /*11920*/  IMAD.MOV R16, RZ, RZ, -R16 ;  /* 0x000000ffff107224 */ /* 0x000fe200078e0a10 */
[C---:B------:R-:W-:Y:S01]  /*11930*/  ISETP.GT.U32.AND P2, PT, R7.reuse, R10, PT ;  /* 0x0000000a0700720c */ /* 0x040fe20003f44070 */
[----:B------:R-:W-:Y:S01]  /*11940*/  @!P0 IMAD.MOV R14, RZ, RZ, -R14 ;  /* 0x000000ffff0e8224 */ /* 0x000fe200078e0a0e */
[----:B------:R-:W-:Y:S01]  /*11950*/  ISETP.GE.AND P0, PT, R8, RZ, PT ;  /* 0x000000ff0800720c */ /* 0x000fe20003f06270 */
[----:B------:R-:W-:Y:S01]  /*11960*/  IMAD R8, R7, R12, R9 ;  /* 0x0000000c07087224 */ /* 0x000fe200078e0209 */
[----:B------:R-:W-:Y:S01]  /*11970*/  ISETP.GE.AND P4, PT, R4, RZ, PT ;  /* 0x000000ff0400720c */ /* 0x000fe20003f86270 */
[----:B------:R-:W-:Y:S01]  /*11980*/  IMAD.HI.U32 R0, R27, R6, RZ ;  /* 0x000000061b007227 */ /* 0x000fe200078e00ff */
[----:B------:R-:W-:-:S03]  /*11990*/  IADD3 R4, R28, 0xa8, RZ ;  /* 0x000000a81c047810 */ /* 0x000fc60007ffe0ff */
[----:B------:R-:W-:Y:S02]  /*119a0*/  IMAD R11, R7, R16, R11 ;  /* 0x00000010070b7224 */ /* 0x000fe400078e020b */
[----:B------:R-:W-:Y:S02]  /*119b0*/  IMAD.MOV.U32 R17, RZ, RZ, R15 ;  /* 0x000000ffff117224 */ /* 0x000fe400078e000f */
[----:B------:R-:W-:Y:S01]  /*119c0*/  @!P5 IMAD.IADD R3, R3, 0x1, -R7 ;  /* 0x000000010303d824 */ /* 0x000fe200078e0a07 */
[C---:B------:R-:W-:Y:S01]  /*119d0*/  ISETP.GT.U32.AND P5, PT, R7.reuse, R8, PT ;  /* 0x000000080700720c */ /* 0x040fe20003fa4070 */
[----:B------:R-:W-:Y:S02]  /*119e0*/  IMAD.MOV R0, RZ, RZ, -R0 ;  /* 0x000000ffff007224 */ /* 0x000fe400078e0a00 */
[----:B------:R-:W-:Y:S01]  /*119f0*/  @!P1 IMAD.MOV R17, RZ, RZ, -R17 ;  /* 0x000000ffff119224 */ /* 0x000fe200078e0a11 */
[C---:B------:R-:W-:Y:S01]  /*11a00*/  ISETP.GT.U32.AND P1, PT, R7.reuse, R11, PT ;  /* 0x0000000b0700720c */ /* 0x040fe20003f24070 */
[C---:B------:R-:W-:Y:S01]  /*11a10*/  IMAD R6, R7.reuse, R0, R6 ;  /* 0x0000000007067224 */ /* 0x040fe200078e0206 */
[----:B------:R-:W-:Y:S01]  /*11a20*/  IABS R0, R4 ;  /* 0x0000000400007213 */ /* 0x000fe20000000000 */
[----:B------:R-:W-:Y:S01]  /*11a30*/  @!P2 IMAD.IADD R10, R10, 0x1, -R7 ;  /* 0x000000010a0aa824 */ /* 0x000fe200078e0a07 */
[----:B------:R-:W-:Y:S01]  /*11a40*/  ISETP.GE.AND P2, PT, R2, RZ, PT ;  /* 0x000000ff0200720c */ /* 0x000fe20003f46270 */
[----:B------:R-:W-:Y:S01]  /*11a50*/  @!P6 IMAD.MOV R13, RZ, RZ, -R13 ;  /* 0x000000ffff0de224 */ /* 0x000fe200078e0a0d */
[----:B------:R-:W-:Y:S01]  /*11a60*/  ISETP.GT.U32.AND P6, PT, R7, R6, PT ;  /* 0x000000060700720c */ /* 0x000fe20003fc4070 */
[----:B------:R-:W-:Y:S01]  /*11a70*/  IMAD.MOV.U32 R12, RZ, RZ, R10 ;  /* 0x000000ffff0c7224 */ /* 0x000fe200078e000a */
[----:B------:R-:W-:Y:S01]  /*11a80*/  IADD3 R2, R28, 0xa7, RZ ;  /* 0x000000a71c027810 */ /* 0x000fe20007ffe0ff */
[--C-:B------:R-:W-:Y:S01]  /*11a90*/  @!P5 IMAD.IADD R8, R8, 0x1, -R7.reuse ;  /* 0x000000010808d824 */ /* 0x100fe200078e0a07 */
[----:B------:R-:W-:Y:S01]  /*11aa0*/  STL [R1+0x240], R17 ;  /* 0x0002401101007387 */ /* 0x000fe20000100800 */
[----:B------:R-:W-:Y:S01]  /*11ab0*/  @!P3 IMAD.MOV R12, RZ, RZ, -R12 ;  /* 0x000000ffff0cb224 */ /* 0x000fe200078e0a0c */
[----:B------:R-:W-:Y:S01]  /*11ac0*/  IABS R10, R2 ;  /* 0x00000002000a7213 */ /* 0x000fe20000000000 */
[--C-:B------:R-:W-:Y:S01]  /*11ad0*/  @!P1 IMAD.IADD R11, R11, 0x1, -R7.reuse ;  /* 0x000000010b0b9824 */ /* 0x100fe200078e0a07 */
[----:B------:R-:W-:Y:S01]  /*11ae0*/  STL [R1+0x250], R14 ;  /* 0x0002500e01007387 */ /* 0x000fe20000100800 */
[----:B------:R-:W-:Y:S01]  /*11af0*/  ISETP.GT.U32.AND P5, PT, R7, R8, PT ;  /* 0x000000080700720c */ /* 0x000fe20003fa4070 */
[----:B------:R-:W-:Y:S01]  /*11b00*/  IMAD.HI.U32 R9, R27, R0, RZ ;  /* 0x000000001b097227 */ /* 0x000fe200078e00ff */
[----:B------:R-:W-:Y:S01]  /*11b10*/  ISETP.GE.AND P1, PT, R5, RZ, PT ;  /* 0x000000ff0500720c */ /* 0x000fe20003f26270 */
[----:B------:R-:W-:Y:S01]  /*11b20*/  STL [R1+0x294], R13 ;  /* 0x0002940d01007387 */ /* 0x000fe20000100800 */
[----:B------:R-:W-:Y:S01]  /*11b30*/  ISETP.GT.U32.AND P3, PT, R7, R11, PT ;  /* 0x0000000b0700720c */ /* 0x000fe20003f64070 */
[----:B------:R-:W-:Y:S01]  /*11b40*/  @!P6 IMAD.IADD R6, R6, 0x1, -R7 ;  /* 0x000000010606e824 */ /* 0x000fe200078e0a07 */
[----:B------:R-:W-:Y:S01]  /*11b50*/  IADD3 R5, R28, 0xa6, RZ ;  /* 0x000000a61c057810 */ /* 0x000fe20007ffe0ff */
[----:B------:R0:W-:Y:S01]  /*11b60*/  STL [R1+0x298], R12 ;  /* 0x0002980c01007387 */ /* 0x0001e20000100800 */
[----:B------:R-:W-:-:S02]  /*11b70*/  IMAD.MOV R9, RZ, RZ, -R9 ;  /* 0x000000ffff097224 */ /* 0x000fc400078e0a09 */
[C---:B------:R-:W-:Y:S02]  /*11b80*/  ISETP.GT.U32.AND P6, PT, R7.reuse, R6, PT ;  /* 0x000000060700720c */ /* 0x040fe40003fc4070 */
[----:B------:R-:W-:Y:S01]  /*11b90*/  IMAD R0, R7, R9, R0 ;  /* 0x0000000907007224 */ /* 0x000fe200078e0200 */
[----:B------:R-:W-:Y:S01]  /*11ba0*/  IABS R9, R5 ;  /* 0x0000000500097213 */ /* 0x000fe20000000000 */
[----:B------:R-:W-:Y:S02]  /*11bb0*/  @!P5 IMAD.IADD R8, R8, 0x1, -R7 ;  /* 0x000000010808d824 */ /* 0x000fe400078e0a07 */
[----:B0-----:R-:W-:Y:S02]  /*11bc0*/  IMAD.MOV.U32 R12, RZ, RZ, R3 ;  /* 0x000000ffff0c7224 */ /* 0x001fe400078e0003 */
[----:B------:R-:W-:-:S04]  /*11bd0*/  IMAD.HI.U32 R3, R27, R10, RZ ;  /* 0x0000000a1b037227 */ /* 0x000fc800078e00ff */
[----:B------:R-:W-:Y:S02]  /*11be0*/  IMAD.MOV R3, RZ, RZ, -R3 ;  /* 0x000000ffff037224 */ /* 0x000fe400078e0a03 */
[--C-:B------:R-:W-:Y:S01]  /*11bf0*/  @!P3 IMAD.IADD R11, R11, 0x1, -R7.reuse ;  /* 0x000000010b0bb824 */ /* 0x100fe200078e0a07 */
[C---:B------:R-:W-:Y:S01]  /*11c00*/  ISETP.GT.U32.AND P3, PT, R7.reuse, R0, PT ;  /* 0x000000000700720c */ /* 0x040fe20003f64070 */
[C---:B------:R-:W-:Y:S01]  /*11c10*/  IMAD R10, R7.reuse, R3, R10 ;  /* 0x00000003070a7224 */ /* 0x040fe200078e020a */
[----:B------:R-:W-:Y:S01]  /*11c20*/  IADD3 R3, R28, 0xa4, RZ ;  /* 0x000000a41c037810 */ /* 0x000fe20007ffe0ff */
[----:B------:R-:W-:Y:S01]  /*11c30*/  @!P6 IMAD.IADD R6, R6, 0x1, -R7 ;  /* 0x000000010606e824 */ /* 0x000fe200078e0a07 */
[----:B------:R-:W-:Y:S01]  /*11c40*/  ISETP.GE.AND P6, PT, R2, RZ, PT ;  /* 0x000000ff0200720c */ /* 0x000fe20003fc6270 */
[----:B------:R-:W-:Y:S01]  /*11c50*/  @!P4 IMAD.MOV R12, RZ, RZ, -R12 ;  /* 0x000000ffff0cc224 */ /* 0x000fe200078e0a0c */
[----:B------:R-:W-:Y:S01]  /*11c60*/  ISETP.GT.U32.AND P5, PT, R7, R10, PT ;  /* 0x0000000a0700720c */ /* 0x000fe20003fa4070 */
[----:B------:R-:W-:Y:S01]  /*11c70*/  IMAD.HI.U32 R13, R27, R9, RZ ;  /* 0x000000091b0d7227 */ /* 0x000fe200078e00ff */
[----:B------:R-:W-:-:S02]  /*11c80*/  IADD3 R2, R28, 0xa5, RZ ;  /* 0x000000a51c027810 */ /* 0x000fc40007ffe0ff */
[----:B------:R-:W-:Y:S01]  /*11c90*/  ISETP.GE.AND P4, PT, R4, RZ, PT ;  /* 0x000000ff0400720c */ /* 0x000fe20003f86270 */
[----:B------:R-:W-:Y:S01]  /*11ca0*/  IMAD.MOV.U32 R14, RZ, RZ, R11 ;  /* 0x000000ffff0e7224 */ /* 0x000fe200078e000b */
[----:B------:R-:W-:Y:S01]  /*11cb0*/  IABS R4, R2 ;  /* 0x0000000200047213 */ /* 0x000fe20000000000 */
[----:B------:R-:W-:Y:S01]  /*11cc0*/  @!P3 IMAD.IADD R0, R0, 0x1, -R7 ;  /* 0x000000010000b824 */ /* 0x000fe200078e0a07 */
[----:B------:R-:W-:Y:S01]  /*11cd0*/  ISETP.GE.AND P3, PT, R5, RZ, PT ;  /* 0x000000ff0500720c */ /* 0x000fe20003f66270 */
[----:B------:R-:W-:Y:S01]  /*11ce0*/  IMAD.MOV R13, RZ, RZ, -R13 ;  /* 0x000000ffff0d7224 */ /* 0x000fe200078e0a0d */
[----:B------:R0:W-:Y:S01]  /*11cf0*/  STL [R1+0x2a0], R12 ;  /* 0x0002a00c01007387 */ /* 0x0001e20000100800 */
[----:B------:R-:W-:Y:S01]  /*11d00*/  @!P0 IMAD.MOV R14, RZ, RZ, -R14 ;  /* 0x000000ffff0e8224 */ /* 0x000fe200078e0a0e */
[----:B------:R-:W-:Y:S01]  /*11d10*/  ISETP.GT.U32.AND P0, PT, R7, R0, PT ;  /* 0x000000000700720c */ /* 0x000fe20003f04070 */
[----:B------:R-:W-:Y:S02]  /*11d20*/  @!P5 IMAD.IADD R10, R10, 0x1, -R7 ;  /* 0x000000010a0ad824 */ /* 0x000fe400078e0a07 */
[----:B------:R-:W-:Y:S01]  /*11d30*/  IMAD.HI.U32 R5, R27, R4, RZ ;  /* 0x000000041b057227 */ /* 0x000fe200078e00ff */
[----:B------:R-:W-:Y:S02]  /*11d40*/  STL [R1+0x29c], R14 ;  /* 0x00029c0e01007387 */ /* 0x000fe40000100800 */
[C---:B------:R-:W-:Y:S01]  /*11d50*/  ISETP.GT.U32.AND P5, PT, R7.reuse, R10, PT ;  /* 0x0000000a0700720c */ /* 0x040fe20003fa4070 */
[----:B------:R-:W-:Y:S01]  /*11d60*/  IMAD R9, R7, R13, R9 ;  /* 0x0000000d07097224 */ /* 0x000fe200078e0209 */
[----:B0-----:R-:W-:Y:S01]  /*11d70*/  IABS R12, R3 ;  /* 0x00000003000c7213 */ /* 0x001fe20000000000 */
[----:B------:R-:W-:-:S02]  /*11d80*/  IMAD.MOV.U32 R11, RZ, RZ, R6 ;  /* 0x000000ffff0b7224 */ /* 0x000fc400078e0006 */
[----:B------:R-:W-:Y:S02]  /*11d90*/  IMAD.MOV R5, RZ, RZ, -R5 ;  /* 0x000000ffff057224 */ /* 0x000fe400078e0a05 */
[----:B------:R-:W-:Y:S01]  /*11da0*/  @!P2 IMAD.MOV R11, RZ, RZ, -R11 ;  /* 0x000000ffff0ba224 */ /* 0x000fe200078e0a0b */
[C---:B------:R-:W-:Y:S01]  /*11db0*/  ISETP.GT.U32.AND P2, PT, R7.reuse, R9, PT ;  /* 0x000000090700720c */ /* 0x040fe20003f44070 */
[----:B------:R-:W-:Y:S02]  /*11dc0*/  IMAD R4, R7, R5, R4 ;  /* 0x0000000507047224 */ /* 0x000fe400078e0204 */
[----:B------:R-:W-:Y:S01]  /*11dd0*/  IMAD.HI.U32 R6, R27, R12, RZ ;  /* 0x0000000c1b067227 */ /* 0x000fe200078e00ff */
[----:B------:R0:W-:Y:S03]  /*11de0*/  STL [R1+0x278], R11 ;  /* 0x0002780b01007387 */ /* 0x0001e60000100800 */
[----:B------:R-:W-:Y:S01]  /*11df0*/  @!P5 IMAD.IADD R10, R10, 0x1, -R7 ;  /* 0x000000010a0ad824 */ /* 0x000fe200078e0a07 */
[----:B------:R-:W-:Y:S01]  /*11e00*/  ISETP.GT.U32.AND P5, PT, R7, R4, PT ;  /* 0x000000040700720c */ /* 0x000fe20003fa4070 */
[----:B------:R-:W-:-:S02]  /*11e10*/  IMAD.MOV R6, RZ, RZ, -R6 ;  /* 0x000000ffff067224 */ /* 0x000fc400078e0a06 */
[--C-:B------:R-:W-:Y:S01]  /*11e20*/  @!P0 IMAD.IADD R0, R0, 0x1, -R7.reuse ;  /* 0x0000000100008824 */ /* 0x100fe200078e0a07 */
[----:B------:R-:W-:Y:S01]  /*11e30*/  ISETP.GE.AND P0, PT, R3, RZ, PT ;  /* 0x000000ff0300720c */ /* 0x000fe20003f06270 */
[----:B------:R-:W-:Y:S01]  /*11e40*/  IMAD R12, R7, R6, R12 ;  /* 0x00000006070c7224 */ /* 0x000fe200078e020c */
[----:B------:R-:W-:Y:S01]  /*11e50*/  IADD3 R6, R28, 0xa2, RZ ;  /* 0x000000a21c067810 */ /* 0x000fe20007ffe0ff */
[----:B------:R-:W-:Y:S02]  /*11e60*/  IMAD.MOV.U32 R13, RZ, RZ, R0 ;  /* 0x000000ffff0d7224 */ /* 0x000fe400078e0000 */
[----:B------:R-:W-:Y:S01]  /*11e70*/  @!P2 IMAD.IADD R9, R9, 0x1, -R7 ;  /* 0x000000010909a824 */ /* 0x000fe200078e0a07 */
[----:B------:R-:W-:Y:S01]  /*11e80*/  IABS R5, R6 ;  /* 0x0000000600057213 */ /* 0x000fe20000000000 */
[----:B------:R-:W-:Y:S01]  /*11e90*/  @!P4 IMAD.MOV R13, RZ, RZ, -R13 ;  /* 0x000000ffff0dc224 */ /* 0x000fe200078e0a0d */
[C---:B------:R-:W-:Y:S01]  /*11ea0*/  ISETP.GT.U32.AND P4, PT, R7.reuse, R12, PT ;  /* 0x0000000c0700720c */ /* 0x040fe20003f84070 */
[----:B------:R-:W-:Y:S01]  /*11eb0*/  @!P1 IMAD.MOV R8, RZ, RZ, -R8 ;  /* 0x000000ffff089224 */ /* 0x000fe200078e0a08 */
[----:B------:R-:W-:Y:S01]  /*11ec0*/  ISETP.GT.U32.AND P2, PT, R7, R9, PT ;  /* 0x000000090700720c */ /* 0x000fe20003f44070 */
[----:B------:R-:W-:Y:S01]  /*11ed0*/  @!P5 IMAD.IADD R4, R4, 0x1, -R7 ;  /* 0x000000010404d824 */ /* 0x000fe200078e0a07 */
[----:B------:R-:W-:Y:S01]  /*11ee0*/  ISETP.GE.AND P1, PT, R2, RZ, PT ;  /* 0x000000ff0200720c */ /* 0x000fe20003f26270 */
[----:B0-----:R-:W-:Y:S01]  /*11ef0*/  IMAD.MOV.U32 R11, RZ, RZ, R10 ;  /* 0x000000ffff0b7224 */ /* 0x001fe200078e000a */
[----:B------:R0:W-:Y:S01]  /*11f00*/  STL [R1+0x27c], R8 ;  /* 0x00027c0801007387 */ /* 0x0001e20000100800 */
[----:B------:R-:W-:-:S02]  /*11f10*/  IADD3 R2, R28, 0xa1, RZ ;  /* 0x000000a11c027810 */ /* 0x000fc40007ffe0ff */
[----:B------:R-:W-:Y:S01]  /*11f20*/  ISETP.GT.U32.AND P5, PT, R7, R4, PT ;  /* 0x000000040700720c */ /* 0x000fe20003fa4070 */
[----:B------:R-:W-:Y:S01]  /*11f30*/  @!P6 IMAD.MOV R11, RZ, RZ, -R11 ;  /* 0x000000ffff0be224 */ /* 0x000fe200078e0a0b */
[----:B------:R-:W-:Y:S01]  /*11f40*/  STL [R1+0x290], R13 ;  /* 0x0002900d01007387 */ /* 0x000fe20000100800 */
[----:B------:R-:W-:Y:S01]  /*11f50*/  IABS R0, R2 ;  /* 0x0000000200007213 */ /* 0x000fe20000000000 */
[--C-:B------:R-:W-:Y:S02]  /*11f60*/  @!P4 IMAD.IADD R12, R12, 0x1, -R7.reuse ;  /* 0x000000010c0cc824 */ /* 0x100fe400078e0a07 */
[----:B------:R-:W-:Y:S01]  /*11f70*/  @!P2 IMAD.IADD R9, R9, 0x1, -R7 ;  /* 0x000000010909a824 */ /* 0x000fe200078e0a07 */
[----:B0-----:R-:W-:Y:S01]  /*11f80*/  IADD3 R8, R28, 0xa3, RZ ;  /* 0x000000a31c087810 */ /* 0x001fe20007ffe0ff */
[----:B------:R0:W-:Y:S01]  /*11f90*/  STL [R1+0x28c], R11 ;  /* 0x00028c0b01007387 */ /* 0x0001e20000100800 */
[----:B------:R-:W-:Y:S01]  /*11fa0*/  ISETP.GE.AND P2, PT, R6, RZ, PT ;  /* 0x000000ff0600720c */ /* 0x000fe20003f46270 */
[----:B------:R-:W-:Y:S01]  /*11fb0*/  IMAD.HI.U32 R6, R27, R5, RZ ;  /* 0x000000051b067227 */ /* 0x000fe200078e00ff */
[----:B------:R-:W-:-:S02]  /*11fc0*/  IABS R3, R8 ;  /* 0x0000000800037213 */ /* 0x000fc40000000000 */
[----:B------:R-:W-:Y:S01]  /*11fd0*/  ISETP.GT.U32.AND P4, PT, R7, R12, PT ;  /* 0x0000000c0700720c */ /* 0x000fe20003f84070 */
[----:B------:R-:W-:Y:S01]  /*11fe0*/  IMAD.MOV R6, RZ, RZ, -R6 ;  /* 0x000000ffff067224 */ /* 0x000fe200078e0a06 */
[----:B------:R-:W-:Y:S01]  /*11ff0*/  ISETP.GE.AND P6, PT, R8, RZ, PT ;  /* 0x000000ff0800720c */ /* 0x000fe20003fc6270 */
[----:B------:R-:W-:-:S04]  /*12000*/  IMAD.HI.U32 R10, R27, R3, RZ ;  /* 0x000000031b0a7227 */ /* 0x000fc800078e00ff */
[----:B0-----:R-:W-:Y:S02]  /*12010*/  IMAD.MOV.U32 R11, RZ, RZ, R9 ;  /* 0x000000ffff0b7224 */ /* 0x001fe400078e0009 */
[----:B------:R-:W-:Y:S02]  /*12020*/  IMAD.MOV R10, RZ, RZ, -R10 ;  /* 0x000000ffff0a7224 */ /* 0x000fe400078e0a0a */
[----:B------:R-:W-:Y:S02]  /*12030*/  @!P5 IMAD.IADD R4, R4, 0x1, -R7 ;  /* 0x000000010404d824 */ /* 0x000fe400078e0a07 */
[----:B------:R-:W-:Y:S01]  /*12040*/  @!P3 IMAD.MOV R11, RZ, RZ, -R11 ;  /* 0x000000ffff0bb224 */ /* 0x000fe200078e0a0b */
[----:B------:R-:W-:Y:S01]  /*12050*/  ISETP.GE.AND P3, PT, R2, RZ, PT ;  /* 0x000000ff0200720c */ /* 0x000fe20003f66270 */
[C---:B------:R-:W-:Y:S02]  /*12060*/  IMAD R3, R7.reuse, R10, R3 ;  /* 0x0000000a07037224 */ /* 0x040fe400078e0203 */
[C---:B------:R-:W-:Y:S01]  /*12070*/  IMAD R2, R7.reuse, R6, R5 ;  /* 0x0000000607027224 */ /* 0x040fe200078e0205 */
[----:B------:R0:W-:Y:S01]  /*12080*/  STL [R1+0x284], R11 ;  /* 0x0002840b01007387 */ /* 0x0001e20000100800 */
[----:B------:R-:W-:Y:S01]  /*12090*/  IMAD.MOV.U32 R9, RZ, RZ, R4 ;  /* 0x000000ffff097224 */ /* 0x000fe200078e0004 */
[----:B------:R-:W-:Y:S01]  /*120a0*/  ISETP.GT.U32.AND P5, PT, R7, R3, PT ;  /* 0x000000030700720c */ /* 0x000fe20003fa4070 */
[----:B------:R-:W-:Y:S01]  /*120b0*/  IMAD.HI.U32 R8, R27, R0, RZ ;  /* 0x000000001b087227 */ /* 0x000fe200078e00ff */
[----:B------:R-:W-:-:S02]  /*120c0*/  IADD3 R4, R28, 0x9f, RZ ;  /* 0x0000009f1c047810 */ /* 0x000fc40007ffe0ff */
[C---:B------:R-:W-:Y:S01]  /*120d0*/  IADD3 R6, R28.reuse, 0x9d, RZ ;  /* 0x0000009d1c067810 */ /* 0x040fe20007ffe0ff */
[----:B------:R-:W-:Y:S01]  /*120e0*/  @!P1 IMAD.MOV R9, RZ, RZ, -R9 ;  /* 0x000000ffff099224 */ /* 0x000fe200078e0a09 */
[C---:B------:R-:W-:Y:S01]  /*120f0*/  ISETP.GT.U32.AND P1, PT, R7.reuse, R2, PT ;  /* 0x000000020700720c */ /* 0x040fe20003f24070 */
[----:B------:R-:W-:Y:S01]  /*12100*/  IMAD.MOV R8, RZ, RZ, -R8 ;  /* 0x000000ffff087224 */ /* 0x000fe200078e0a08 */
[----:B------:R-:W-:Y:S01]  /*12110*/  IADD3 R5, R28, 0x9e, RZ ;  /* 0x0000009e1c057810 */ /* 0x000fe20007ffe0ff */
[--C-:B------:R-:W-:Y:S01]  /*12120*/  @!P4 IMAD.IADD R12, R12, 0x1, -R7.reuse ;  /* 0x000000010c0cc824 */ /* 0x100fe200078e0a07 */
[----:B------:R1:W-:Y:S01]  /*12130*/  STL [R1+0x288], R9 ;  /* 0x0002880901007387 */ /* 0x0003e20000100800 */
[----:B------:R-:W-:Y:S01]  /*12140*/  IMAD R0, R7, R8, R0 ;  /* 0x0000000807007224 */ /* 0x000fe200078e0200 */
[----:B------:R-:W-:Y:S01]  /*12150*/  IADD3 R8, R28, 0xa0, RZ ;  /* 0x000000a01c087810 */ /* 0x000fe20007ffe0ff */
[----:B------:R-:W-:Y:S01]  /*12160*/  IMAD.MOV.U32 R14, RZ, RZ, R12 ;  /* 0x000000ffff0e7224 */ /* 0x000fe200078e000c */
[----:B0-----:R-:W-:Y:S01]  /*12170*/  IABS R11, R6 ;  /* 0x00000006000b7213 */ /* 0x001fe20000000000 */
[--C-:B------:R-:W-:Y:S01]  /*12180*/  @!P5 IMAD.IADD R3, R3, 0x1, -R7.reuse ;  /* 0x000000010303d824 */ /* 0x100fe200078e0a07 */
[----:B------:R-:W-:Y:S01]  /*12190*/  ISETP.GE.AND P4, PT, R8, RZ, PT ;  /* 0x000000ff0800720c */ /* 0x000fe20003f86270 */
[----:B------:R-:W-:Y:S01]  /*121a0*/  @!P0 IMAD.MOV R14, RZ, RZ, -R14 ;  /* 0x000000ffff0e8224 */ /* 0x000fe200078e0a0e */
[C---:B------:R-:W-:Y:S01]  /*121b0*/  ISETP.GT.U32.AND P0, PT, R7.reuse, R0, PT ;  /* 0x000000000700720c */ /* 0x040fe20003f04070 */
[----:B------:R-:W-:Y:S01]  /*121c0*/  @!P1 IMAD.IADD R2, R2, 0x1, -R7 ;  /* 0x0000000102029824 */ /* 0x000fe200078e0a07 */
[----:B------:R-:W-:-:S02]  /*121d0*/  ISETP.GT.U32.AND P5, PT, R7, R3, PT ;  /* 0x000000030700720c */ /* 0x000fc40003fa4070 */
[----:B------:R-:W-:Y:S01]  /*121e0*/  IABS R8, R8 ;  /* 0x0000000800087213 */ /* 0x000fe20000000000 */
[----:B------:R0:W-:Y:S01]  /*121f0*/  STL [R1+0x280], R14 ;  /* 0x0002800e01007387 */ /* 0x0001e20000100800 */
[----:B------:R-:W-:Y:S02]  /*12200*/  ISETP.GT.U32.AND P1, PT, R7, R2, PT ;  /* 0x000000020700720c */ /* 0x000fe40003f24070 */
[----:B-1----:R-:W-:Y:S01]  /*12210*/  IABS R9, R4 ;  /* 0x0000000400097213 */ /* 0x002fe20000000000 */
[----:B------:R-:W-:Y:S01]  /*12220*/  IMAD.HI.U32 R12, R27, R8, RZ ;  /* 0x000000081b0c7227 */ /* 0x000fe200078e00ff */
[----:B------:R-:W-:-:S03]  /*12230*/  IABS R10, R5 ;  /* 0x00000005000a7213 */ /* 0x000fc60000000000 */
[--C-:B------:R-:W-:Y:S02]  /*12240*/  @!P0 IMAD.IADD R0, R0, 0x1, -R7.reuse ;  /* 0x0000000100008824 */ /* 0x100fe400078e0a07 */
[----:B------:R-:W-:Y:S02]  /*12250*/  IMAD.MOV R12, RZ, RZ, -R12 ;  /* 0x000000ffff0c7224 */ /* 0x000fe400078e0a0c */
[--C-:B------:R-:W-:Y:S01]  /*12260*/  @!P5 IMAD.IADD R3, R3, 0x1, -R7.reuse ;  /* 0x000000010303d824 */ /* 0x100fe200078e0a07 */
[C---:B------:R-:W-:Y:S01]  /*12270*/  ISETP.GT.U32.AND P0, PT, R7.reuse, R0, PT ;  /* 0x000000000700720c */ /* 0x040fe20003f04070 */
[----:B------:R-:W-:Y:S01]  /*12280*/  IMAD R8, R7, R12, R8 ;  /* 0x0000000c07087224 */ /* 0x000fe200078e0208 */
[----:B------:R-:W-:Y:S01]  /*12290*/  ISETP.GE.AND P5, PT, R4, RZ, PT ;  /* 0x000000ff0400720c */ /* 0x000fe20003fa6270 */
[----:B------:R-:W-:Y:S02]  /*122a0*/  @!P1 IMAD.IADD R2, R2, 0x1, -R7 ;  /* 0x0000000102029824 */ /* 0x000fe400078e0a07 */
[----:B------:R-:W-:Y:S01]  /*122b0*/  IMAD.HI.U32 R13, R27, R9, RZ ;  /* 0x000000091b0d7227 */ /* 0x000fe200078e00ff */
[----:B------:R-:W-:-:S03]  /*122c0*/  ISETP.GT.U32.AND P1, PT, R7, R8, PT ;  /* 0x000000080700720c */ /* 0x000fc60003f24070 */
[----:B------:R-:W-:Y:S01]  /*122d0*/  IMAD.MOV.U32 R16, RZ, RZ, R3 ;  /* 0x000000ffff107224 */ /* 0x000fe200078e0003 */
[----:B------:R-:W-:Y:S01]  /*122e0*/  IADD3 R3, R28, 0x9c, RZ ;  /* 0x0000009c1c037810 */ /* 0x000fe20007ffe0ff */
[----:B------:R-:W-:Y:S02]  /*122f0*/  IMAD.MOV.U32 R15, RZ, RZ, R2 ;  /* 0x000000ffff0f7224 */ /* 0x000fe400078e0002 */
[----:B------:R-:W-:Y:S01]  /*12300*/  IMAD.MOV R13, RZ, RZ, -R13 ;  /* 0x000000ffff0d7224 */ /* 0x000fe200078e0a0d */
[----:B------:R-:W-:Y:S01]  /*12310*/  IABS R12, R3 ;  /* 0x00000003000c7213 */ /* 0x000fe20000000000 */
[----:B------:R-:W-:-:S04]  /*12320*/  IMAD.HI.U32 R4, R27, R11, RZ ;  /* 0x0000000b1b047227 */ /* 0x000fc800078e00ff */
[----:B------:R-:W-:Y:S02]  /*12330*/  @!P6 IMAD.MOV R16, RZ, RZ, -R16 ;  /* 0x000000ffff10e224 */ /* 0x000fe400078e0a10 */
[----:B------:R-:W-:Y:S01]  /*12340*/  @!P2 IMAD.MOV R15, RZ, RZ, -R15 ;  /* 0x000000ffff0fa224 */ /* 0x000fe200078e0a0f */
[----:B------:R-:W-:Y:S01]  /*12350*/  ISETP.GE.AND P2, PT, R5, RZ, PT ;  /* 0x000000ff0500720c */ /* 0x000fe20003f46270 */
[----:B0-----:R-:W-:Y:S01]  /*12360*/  IMAD.HI.U32 R14, R27, R10, RZ ;  /* 0x0000000a1b0e7227 */ /* 0x001fe200078e00ff */
[----:B------:R0:W-:Y:S01]  /*12370*/  STL [R1+0x274], R16 ;  /* 0x0002741001007387 */ /* 0x0001e20000100800 */
[----:B------:R-:W-:Y:S02]  /*12380*/  IADD3 R5, R28, 0x9a, RZ ;  /* 0x0000009a1c057810 */ /* 0x000fe40007ffe0ff */
[----:B------:R-:W-:Y:S01]  /*12390*/  IMAD R9, R7, R13, R9 ;  /* 0x0000000d07097224 */ /* 0x000fe200078e0209 */
[----:B------:R1:W-:Y:S01]  /*123a0*/  STL [R1+0x270], R15 ;  /* 0x0002700f01007387 */ /* 0x0003e20000100800 */
[----:B------:R-:W-:-:S02]  /*123b0*/  IMAD.MOV R4, RZ, RZ, -R4 ;  /* 0x000000ffff047224 */ /* 0x000fc400078e0a04 */
[----:B------:R-:W-:Y:S01]  /*123c0*/  @!P0 IMAD.IADD R0, R0, 0x1, -R7 ;  /* 0x0000000100008824 */ /* 0x000fe200078e0a07 */
[C---:B------:R-:W-:Y:S01]  /*123d0*/  ISETP.GT.U32.AND P6, PT, R7.reuse, R9, PT ;  /* 0x000000090700720c */ /* 0x040fe20003fc4070 */
[----:B------:R-:W-:Y:S01]  /*123e0*/  IMAD.MOV R14, RZ, RZ, -R14 ;  /* 0x000000ffff0e7224 */ /* 0x000fe200078e0a0e */
[C---:B0-----:R-:W-:Y:S01]  /*123f0*/  IADD3 R16, R28.reuse, 0x93, RZ ;  /* 0x000000931c107810 */ /* 0x041fe20007ffe0ff */
[C---:B------:R-:W-:Y:S01]  /*12400*/  IMAD R2, R7.reuse, R4, R11 ;  /* 0x0000000407027224 */ /* 0x040fe200078e020b */
[----:B------:R-:W-:Y:S01]  /*12410*/  IADD3 R4, R28, 0x9b, RZ ;  /* 0x0000009b1c047810 */ /* 0x000fe20007ffe0ff */
[C---:B------:R-:W-:Y:S01]  /*12420*/  IMAD R10, R7.reuse, R14, R10 ;  /* 0x0000000e070a7224 */ /* 0x040fe200078e020a */
[----:B------:R-:W-:Y:S01]  /*12430*/  IABS R17, R16 ;  /* 0x0000001000117213 */ /* 0x000fe20000000000 */
[----:B-1----:R-:W-:Y:S01]  /*12440*/  IMAD.MOV.U32 R15, RZ, RZ, R0 ;  /* 0x000000ffff0f7224 */ /* 0x002fe200078e0000 */
[----:B------:R-:W-:Y:S01]  /*12450*/  IABS R11, R4 ;  /* 0x00000004000b7213 */ /* 0x000fe20000000000 */
[----:B------:R-:W-:Y:S01]  /*12460*/  @!P1 IMAD.IADD R8, R8, 0x1, -R7 ;  /* 0x0000000108089824 */ /* 0x000fe200078e0a07 */
[C---:B------:R-:W-:Y:S01]  /*12470*/  ISETP.GT.U32.AND P0, PT, R7.reuse, R10, PT ;  /* 0x0000000a0700720c */ /* 0x040fe20003f04070 */
[----:B------:R-:W-:Y:S01]  /*12480*/  @!P3 IMAD.MOV R15, RZ, RZ, -R15 ;  /* 0x000000ffff0fb224 */ /* 0x000fe200078e0a0f */
[----:B------:R-:W-:Y:S01]  /*12490*/  ISETP.GT.U32.AND P3, PT, R7, R2, PT ;  /* 0x000000020700720c */ /* 0x000fe20003f64070 */
[----:B------:R-:W-:Y:S01]  /*124a0*/  @!P6 IMAD.IADD R9, R9, 0x1, -R7 ;  /* 0x000000010909e824 */ /* 0x000fe200078e0a07 */
[----:B------:R-:W-:Y:S01]  /*124b0*/  ISETP.GT.U32.AND P1, PT, R7, R8, PT ;  /* 0x000000080700720c */ /* 0x000fe20003f24070 */
[----:B------:R-:W-:Y:S01]  /*124c0*/  IMAD.HI.U32 R13, R27, R12, RZ ;  /* 0x0000000c1b0d7227 */ /* 0x000fe200078e00ff */
[----:B------:R-:W-:Y:S01]  /*124d0*/  IABS R0, R5 ;  /* 0x0000000500007213 */ /* 0x000fe20000000000 */
[----:B------:R0:W-:Y:S01]  /*124e0*/  STL [R1+0x26c], R15 ;  /* 0x00026c0f01007387 */ /* 0x0001e20000100800 */
[----:B------:R-:W-:Y:S01]  /*124f0*/  ISETP.GT.U32.AND P6, PT, R7, R9, PT ;  /* 0x000000090700720c */ /* 0x000fe20003fc4070 */
[----:B------:R-:W-:-:S02]  /*12500*/  IMAD.MOV R13, RZ, RZ, -R13 ;  /* 0x000000ffff0d7224 */ /* 0x000fc400078e0a0d */
[----:B------:R-:W-:-:S04]  /*12510*/  IMAD.HI.U32 R20, R27, R17, RZ ;  /* 0x000000111b147227 */ /* 0x000fc800078e00ff */
[--C-:B------:R-:W-:Y:S02]  /*12520*/  @!P3 IMAD.IADD R2, R2, 0x1, -R7.reuse ;  /* 0x000000010202b824 */ /* 0x100fe400078e0a07 */
[--C-:B------:R-:W-:Y:S01]  /*12530*/  @!P1 IMAD.IADD R8, R8, 0x1, -R7.reuse ;  /* 0x0000000108089824 */ /* 0x100fe200078e0a07 */
[----:B------:R-:W-:Y:S01]  /*12540*/  ISETP.GE.AND P1, PT, R6, RZ, PT ;  /* 0x000000ff0600720c */ /* 0x000fe20003f26270 */
[----:B------:R-:W-:Y:S01]  /*12550*/  @!P0 IMAD.IADD R10, R10, 0x1, -R7 ;  /* 0x000000010a0a8824 */ /* 0x000fe200078e0a07 */
[----:B------:R-:W-:Y:S01]  /*12560*/  ISETP.GT.U32.AND P3, PT, R7, R2, PT ;  /* 0x000000020700720c */ /* 0x000fe20003f64070 */
[----:B------:R-:W-:-:S03]  /*12570*/  IMAD.HI.U32 R6, R27, R11, RZ ;  /* 0x0000000b1b067227 */ /* 0x000fc600078e00ff */
[C---:B------:R-:W-:Y:S01]  /*12580*/  ISETP.GT.U32.AND P0, PT, R7.reuse, R10, PT ;  /* 0x0000000a0700720c */ /* 0x040fe20003f04070 */
[----:B------:R-:W-:Y:S02]  /*12590*/  IMAD R12, R7, R13, R12 ;  /* 0x0000000d070c7224 */ /* 0x000fe400078e020c */
[----:B------:R-:W-:Y:S02]  /*125a0*/  IMAD.MOV R6, RZ, RZ, -R6 ;  /* 0x000000ffff067224 */ /* 0x000fe400078e0a06 */
[----:B------:R-:W-:Y:S01]  /*125b0*/  @!P6 IMAD.IADD R9, R9, 0x1, -R7 ;  /* 0x000000010909e824 */ /* 0x000fe200078e0a07 */
[C---:B------:R-:W-:Y:S01]  /*125c0*/  ISETP.GT.U32.AND P6, PT, R7.reuse, R12, PT ;  /* 0x0000000c0700720c */ /* 0x040fe20003fc4070 */
[C---:B------:R-:W-:Y:S02]  /*125d0*/  IMAD R11, R7.reuse, R6, R11 ;  /* 0x00000006070b7224 */ /* 0x040fe400078e020b */
[----:B------:R-:W-:Y:S02]  /*125e0*/  @!P3 IMAD.IADD R2, R2, 0x1, -R7 ;  /* 0x000000010202b824 */ /* 0x000fe400078e0a07 */
[----:B0-----:R-:W-:Y:S01]  /*125f0*/  IMAD.MOV.U32 R15, RZ, RZ, R8 ;  /* 0x000000ffff0f7224 */ /* 0x001fe200078e0008 */
[----:B------:R-:W-:Y:S01]  /*12600*/  ISETP.GT.U32.AND P3, PT, R7, R11, PT ;  /* 0x0000000b0700720c */ /* 0x000fe20003f64070 */
[----:B------:R-:W-:-:S04]  /*12610*/  IMAD.HI.U32 R8, R27, R0, RZ ;  /* 0x000000001b087227 */ /* 0x000fc800078e00ff */
[----:B------:R-:W-:Y:S01]  /*12620*/  @!P0 IMAD.IADD R10, R10, 0x1, -R7 ;  /* 0x000000010a0a8824 */ /* 0x000fe200078e0a07 */
[----:B------:R-:W-:Y:S01]  /*12630*/  ISETP.GE.AND P0, PT, R5, RZ, PT ;  /* 0x000000ff0500720c */ /* 0x000fe20003f06270 */
[----:B------:R-:W-:Y:S02]  /*12640*/  IMAD.MOV R8, RZ, RZ, -R8 ;  /* 0x000000ffff087224 */ /* 0x000fe400078e0a08 */
[----:B------:R-:W-:Y:S02]  /*12650*/  IMAD.MOV.U32 R14, RZ, RZ, R9 ;  /* 0x000000ffff0e7224 */ /* 0x000fe400078e0009 */
[----:B------:R-:W-:Y:S02]  /*12660*/  IMAD.MOV.U32 R13, RZ, RZ, R10 ;  /* 0x000000ffff0d7224 */ /* 0x000fe400078e000a */
[----:B------:R-:W-:Y:S02]  /*12670*/  IMAD.MOV.U32 R9, RZ, RZ, R2 ;  /* 0x000000ffff097224 */ /* 0x000fe400078e0002 */
[----:B------:R-:W-:Y:S01]  /*12680*/  @!P4 IMAD.MOV R15, RZ, RZ, -R15 ;  /* 0x000000ffff0fc224 */ /* 0x000fe200078e0a0f */
[----:B------:R-:W-:Y:S01]  /*12690*/  ISETP.GE.AND P4, PT, R3, RZ, PT ;  /* 0x000000ff0300720c */ /* 0x000fe20003f86270 */
[----:B------:R-:W-:Y:S01]  /*126a0*/  @!P6 IMAD.IADD R12, R12, 0x1, -R7 ;  /* 0x000000010c0ce824 */ /* 0x000fe200078e0a07 */
[C---:B------:R-:W-:Y:S01]  /*126b0*/  IADD3 R3, R28.reuse, 0x98, RZ ;  /* 0x000000981c037810 */ /* 0x040fe20007ffe0ff */
[C---:B------:R-:W-:Y:S01]  /*126c0*/  IMAD R5, R7.reuse, R8, R0 ;  /* 0x0000000807057224 */ /* 0x040fe200078e0200 */
[----:B------:R-:W-:Y:S01]  /*126d0*/  IADD3 R0, R28, 0x99, RZ ;  /* 0x000000991c007810 */ /* 0x000fe20007ffe0ff */
[----:B------:R-:W-:Y:S01]  /*126e0*/  @!P5 IMAD.MOV R14, RZ, RZ, -R14 ;  /* 0x000000ffff0ed224 */ /* 0x000fe200078e0a0e */
[----:B------:R-:W-:Y:S01]  /*126f0*/  STL [R1+0x268], R15 ;  /* 0x0002680f01007387 */ /* 0x000fe20000100800 */
[----:B------:R-:W-:Y:S01]  /*12700*/  @!P2 IMAD.MOV R13, RZ, RZ, -R13 ;  /* 0x000000ffff0da224 */ /* 0x000fe200078e0a0d */
[----:B------:R-:W-:Y:S01]  /*12710*/  ISETP.GT.U32.AND P6, PT, R7, R12, PT ;  /* 0x0000000c0700720c */ /* 0x000fe20003fc4070 */
[----:B------:R-:W-:Y:S01]  /*12720*/  @!P1 IMAD.MOV R9, RZ, RZ, -R9 ;  /* 0x000000ffff099224 */ /* 0x000fe200078e0a09 */
[----:B------:R-:W-:Y:S01]  /*12730*/  IABS R2, R0 ;  /* 0x0000000000027213 */ /* 0x000fe20000000000 */
[--C-:B------:R-:W-:Y:S01]  /*12740*/  @!P3 IMAD.IADD R11, R11, 0x1, -R7.reuse ;  /* 0x000000010b0bb824 */ /* 0x100fe200078e0a07 */
[----:B------:R0:W-:Y:S01]  /*12750*/  STL [R1+0x254], R14 ;  /* 0x0002540e01007387 */ /* 0x0001e20000100800 */
[----:B------:R-:W-:Y:S01]  /*12760*/  ISETP.GE.AND P1, PT, R3, RZ, PT ;  /* 0x000000ff0300720c */ /* 0x000fe20003f26270 */
[----:B------:R-:W-:Y:S01]  /*12770*/  IMAD.MOV R20, RZ, RZ, -R20 ;  /* 0x000000ffff147224 */ /* 0x000fe200078e0a14 */
[----:B------:R-:W-:Y:S01]  /*12780*/  ISETP.GE.AND P2, PT, R0, RZ, PT ;  /* 0x000000ff0000720c */ /* 0x000fe20003f46270 */
[----:B------:R-:W-:Y:S01]  /*12790*/  STL [R1+0x260], R13 ;  /* 0x0002600d01007387 */ /* 0x000fe20000100800 */
[----:B------:R-:W-:Y:S01]  /*127a0*/  ISETP.GT.U32.AND P3, PT, R7, R11, PT ;  /* 0x0000000b0700720c */ /* 0x000fe20003f64070 */
[----:B------:R-:W-:Y:S01]  /*127b0*/  IMAD.HI.U32 R10, R27, R2, RZ ;  /* 0x000000021b0a7227 */ /* 0x000fe200078e00ff */
[----:B------:R-:W-:Y:S01]  /*127c0*/  IADD3 R0, R28, 0x97, RZ ;  /* 0x000000971c007810 */ /* 0x000fe20007ffe0ff */
[----:B------:R1:W-:Y:S01]  /*127d0*/  STL [R1+0x264], R9 ;  /* 0x0002640901007387 */ /* 0x0003e20000100800 */
[----:B------:R-:W-:Y:S01]  /*127e0*/  ISETP.GE.AND P5, PT, R4, RZ, PT ;  /* 0x000000ff0400720c */ /* 0x000fe20003fa6270 */
[----:B------:R-:W-:Y:S01]  /*127f0*/  IMAD.MOV R10, RZ, RZ, -R10 ;  /* 0x000000ffff0a7224 */ /* 0x000fe200078e0a0a */
[----:B------:R-:W-:Y:S01]  /*12800*/  IABS R6, R0 ;  /* 0x0000000000067213 */ /* 0x000fe20000000000 */
[--C-:B------:R-:W-:Y:S01]  /*12810*/  @!P6 IMAD.IADD R12, R12, 0x1, -R7.reuse ;  /* 0x000000010c0ce824 */ /* 0x100fe200078e0a07 */
[C---:B------:R-:W-:Y:S01]  /*12820*/  ISETP.GT.U32.AND P6, PT, R7.reuse, R5, PT ;  /* 0x000000050700720c */ /* 0x040fe20003fc4070 */
[----:B------:R-:W-:Y:S01]  /*12830*/  IMAD R2, R7, R10, R2 ;  /* 0x0000000a07027224 */ /* 0x000fe200078e0202 */
[C---:B------:R-:W-:Y:S01]  /*12840*/  IADD3 R8, R28.reuse, 0x96, RZ ;  /* 0x000000961c087810 */ /* 0x040fe20007ffe0ff */
[----:B0-----:R-:W-:Y:S01]  /*12850*/  IMAD.MOV.U32 R14, RZ, RZ, R12 ;  /* 0x000000ffff0e7224 */ /* 0x001fe200078e000c */
[----:B------:R-:W-:Y:S01]  /*12860*/  IADD3 R12, R28, 0x94, RZ ;  /* 0x000000941c0c7810 */ /* 0x000fe20007ffe0ff */
[----:B------:R-:W-:Y:S01]  /*12870*/  @!P3 IMAD.IADD R11, R11, 0x1, -R7 ;  /* 0x000000010b0bb824 */ /* 0x000fe200078e0a07 */
[----:B-1----:R-:W-:Y:S01]  /*12880*/  IABS R9, R3 ;  /* 0x0000000300097213 */ /* 0x002fe20000000000 */
[----:B------:R-:W-:Y:S01]  /*12890*/  @!P4 IMAD.MOV R14, RZ, RZ, -R14 ;  /* 0x000000ffff0ec224 */ /* 0x000fe200078e0a0e */
[----:B------:R-:W-:Y:S01]  /*128a0*/  ISETP.GT.U32.AND P3, PT, R7, R2, PT ;  /* 0x000000020700720c */ /* 0x000fe20003f64070 */
[----:B------:R-:W-:Y:S01]  /*128b0*/  IMAD.HI.U32 R10, R27, R6, RZ ;  /* 0x000000061b0a7227 */ /* 0x000fe200078e00ff */
[----:B------:R-:W-:-:S02]  /*128c0*/  IABS R4, R8 ;  /* 0x0000000800047213 */ /* 0x000fc40000000000 */
[----:B------:R0:W-:Y:S01]  /*128d0*/  STL [R1+0x258], R14 ;  /* 0x0002580e01007387 */ /* 0x0001e20000100800 */
[----:B------:R-:W-:Y:S01]  /*128e0*/  IMAD.HI.U32 R3, R27, R9, RZ ;  /* 0x000000091b037227 */ /* 0x000fe200078e00ff */
[----:B------:R-:W-:-:S03]  /*128f0*/  IABS R19, R12 ;  /* 0x0000000c00137213 */ /* 0x000fc60000000000 */
[----:B------:R-:W-:Y:S02]  /*12900*/  IMAD.MOV R3, RZ, RZ, -R3 ;  /* 0x000000ffff037224 */ /* 0x000fe400078e0a03 */
[----:B------:R-:W-:Y:S02]  /*12910*/  @!P6 IMAD.IADD R5, R5, 0x1, -R7 ;  /* 0x000000010505e824 */ /* 0x000fe400078e0a07 */
[C---:B------:R-:W-:Y:S01]  /*12920*/  IMAD R9, R7.reuse, R3, R9 ;  /* 0x0000000307097224 */ /* 0x040fe200078e0209 */
[----:B0-----:R-:W-:Y:S01]  /*12930*/  IADD3 R14, R28, 0x92, RZ ;  /* 0x000000921c0e7810 */ /* 0x001fe20007ffe0ff */
[----:B------:R-:W-:Y:S01]  /*12940*/  @!P3 IMAD.IADD R2, R2, 0x1, -R7 ;  /* 0x000000010202b824 */ /* 0x000fe200078e0a07 */
[C---:B------:R-:W-:Y:S01]  /*12950*/  ISETP.GT.U32.AND P6, PT, R7.reuse, R5, PT ;  /* 0x000000050700720c */ /* 0x040fe20003fc4070 */
[----:B------:R-:W-:Y:S01]  /*12960*/  IMAD.MOV.U32 R13, RZ, RZ, R11 ;  /* 0x000000ffff0d7224 */ /* 0x000fe200078e000b */
[C---:B------:R-:W-:Y:S01]  /*12970*/  ISETP.GT.U32.AND P4, PT, R7.reuse, R9, PT ;  /* 0x000000090700720c */ /* 0x040fe20003f84070 */
[----:B------:R-:W-:Y:S01]  /*12980*/  IMAD.MOV R10, RZ, RZ, -R10 ;  /* 0x000000ffff0a7224 */ /* 0x000fe200078e0a0a */
[----:B------:R-:W-:Y:S01]  /*12990*/  ISETP.GT.U32.AND P3, PT, R7, R2, PT ;  /* 0x000000020700720c */ /* 0x000fe20003f64070 */
[----:B------:R-:W-:Y:S01]  /*129a0*/  @!P5 IMAD.MOV R13, RZ, RZ, -R13 ;  /* 0x000000ffff0dd224 */ /* 0x000fe200078e0a0d */
[----:B------:R-:W-:Y:S01]  /*129b0*/  ISETP.GE.AND P5, PT, R0, RZ, PT ;  /* 0x000000ff0000720c */ /* 0x000fe20003fa6270 */
[----:B------:R-:W-:-:S03]  /*129c0*/  IMAD.HI.U32 R3, R27, R4, RZ ;  /* 0x000000041b037227 */ /* 0x000fc600078e00ff */
[----:B------:R0:W-:Y:S01]  /*129d0*/  STL [R1+0x25c], R13 ;  /* 0x00025c0d01007387 */ /* 0x0001e20000100800 */
[----:B------:R-:W-:Y:S01]  /*129e0*/  IMAD R0, R7, R10, R6 ;  /* 0x0000000a07007224 */ /* 0x000fe200078e0206 */
[C---:B------:R-:W-:Y:S01]  /*129f0*/  IADD3 R10, R28.reuse, 0x95, RZ ;  /* 0x000000951c0a7810 */ /* 0x040fe20007ffe0ff */
[----:B------:R-:W-:Y:S01]  /*12a00*/  IMAD.MOV R3, RZ, RZ, -R3 ;  /* 0x000000ffff037224 */ /* 0x000fe200078e0a03 */
[----:B------:R-:W-:Y:S01]  /*12a10*/  IADD3 R6, R28, 0x91, RZ ;  /* 0x000000911c067810 */ /* 0x000fe20007ffe0ff */
[--C-:B------:R-:W-:Y:S02]  /*12a20*/  @!P4 IMAD.IADD R9, R9, 0x1, -R7.reuse ;  /* 0x000000010909c824 */ /* 0x100fe400078e0a07 */
[--C-:B------:R-:W-:Y:S01]  /*12a30*/  @!P6 IMAD.IADD R5, R5, 0x1, -R7.reuse ;  /* 0x000000010505e824 */ /* 0x100fe200078e0a07 */
[----:B------:R-:W-:Y:S01]  /*12a40*/  ISETP.GE.AND P6, PT, R8, RZ, PT ;  /* 0x000000ff0800720c */ /* 0x000fe20003fc6270 */
[C---:B------:R-:W-:Y:S01]  /*12a50*/  IMAD R4, R7.reuse, R3, R4 ;  /* 0x0000000307047224 */ /* 0x040fe200078e0204 */
[----:B------:R-:W-:Y:S01]  /*12a60*/  ISETP.GT.U32.AND P4, PT, R7, R9, PT ;  /* 0x000000090700720c */ /* 0x000fe20003f84070 */
[----:B------:R-:W-:Y:S01]  /*12a70*/  @!P3 IMAD.IADD R2, R2, 0x1, -R7 ;  /* 0x000000010202b824 */ /* 0x000fe200078e0a07 */
[----:B0-----:R-:W-:Y:S01]  /*12a80*/  IABS R13, R10 ;  /* 0x0000000a000d7213 */ /* 0x001fe20000000000 */
[----:B------:R-:W-:Y:S01]  /*12a90*/  IMAD.HI.U32 R18, R27, R19, RZ ;  /* 0x000000131b127227 */ /* 0x000fe200078e00ff */
[----:B------:R-:W-:-:S02]  /*12aa0*/  ISETP.GT.U32.AND P3, PT, R7, R0, PT ;  /* 0x000000000700720c */ /* 0x000fc40003f64070 */
[----:B------:R-:W-:Y:S01]  /*12ab0*/  IABS R11, R6 ;  /* 0x00000006000b7213 */ /* 0x000fe20000000000 */
[----:B------:R-:W-:Y:S01]  /*12ac0*/  IMAD.HI.U32 R8, R27, R13, RZ ;  /* 0x0000000d1b087227 */ /* 0x000fe200078e00ff */
[----:B------:R-:W-:-:S03]  /*12ad0*/  IABS R3, R14 ;  /* 0x0000000e00037213 */ /* 0x000fc60000000000 */
[----:B------:R-:W-:Y:S02]  /*12ae0*/  IMAD.MOV R8, RZ, RZ, -R8 ;  /* 0x000000ffff087224 */ /* 0x000fe400078e0a08 */
[----:B------:R-:W-:Y:S01]  /*12af0*/  @!P4 IMAD.IADD R9, R9, 0x1, -R7 ;  /* 0x000000010909c824 */ /* 0x000fe200078e0a07 */
[C---:B------:R-:W-:Y:S01]  /*12b00*/  ISETP.GT.U32.AND P4, PT, R7.reuse, R4, PT ;  /* 0x000000040700720c */ /* 0x040fe20003f84070 */
[C---:B------:R-:W-:Y:S02]  /*12b10*/  IMAD R13, R7.reuse, R8, R13 ;  /* 0x00000008070d7224 */ /* 0x040fe400078e020d */
[----:B------:R-:W-:Y:S02]  /*12b20*/  IMAD.MOV R18, RZ, RZ, -R18 ;  /* 0x000000ffff127224 */ /* 0x000fe400078e0a12 */
[----:B------:R-:W-:Y:S01]  /*12b30*/  @!P3 IMAD.IADD R0, R0, 0x1, -R7 ;  /* 0x000000010000b824 */ /* 0x000fe200078e0a07 */
[C---:B------:R-:W-:Y:S01]  /*12b40*/  ISETP.GT.U32.AND P3, PT, R7.reuse, R13, PT ;  /* 0x0000000d0700720c */ /* 0x040fe20003f64070 */
[----:B------:R-:W-:-:S02]  /*12b50*/  IMAD R18, R7, R18, R19 ;  /* 0x0000001207127224 */ /* 0x000fc400078e0213 */
[----:B------:R-:W-:Y:S02]  /*12b60*/  IMAD.MOV.U32 R21, RZ, RZ, R5 ;  /* 0x000000ffff157224 */ /* 0x000fe400078e0005 */
[----:B------:R-:W-:-:S04]  /*12b70*/  IMAD.HI.U32 R8, R27, R11, RZ ;  /* 0x0000000b1b087227 */ /* 0x000fc800078e00ff */
[----:B------:R-:W-:Y:S01]  /*12b80*/  @!P4 IMAD.IADD R4, R4, 0x1, -R7 ;  /* 0x000000010404c824 */ /* 0x000fe200078e0a07 */
[----:B------:R-:W-:Y:S01]  /*12b90*/  ISETP.GT.U32.AND P4, PT, R7, R18, PT ;  /* 0x000000120700720c */ /* 0x000fe20003f84070 */
[----:B------:R-:W-:-:S04]  /*12ba0*/  IMAD.HI.U32 R15, R27, R3, RZ ;  /* 0x000000031b0f7227 */ /* 0x000fc800078e00ff */
[----:B------:R-:W-:Y:S01]  /*12bb0*/  @!P3 IMAD.IADD R13, R13, 0x1, -R7 ;  /* 0x000000010d0db824 */ /* 0x000fe200078e0a07 */
[C---:B------:R-:W-:Y:S01]  /*12bc0*/  ISETP.GT.U32.AND P3, PT, R7.reuse, R0, PT ;  /* 0x000000000700720c */ /* 0x040fe20003f64070 */
[----:B------:R-:W-:Y:S01]  /*12bd0*/  @!P0 IMAD.MOV R21, RZ, RZ, -R21 ;  /* 0x000000ffff158224 */ /* 0x000fe200078e0a15 */
[C---:B------:R-:W-:Y:S01]  /*12be0*/  ISETP.GT.U32.AND P0, PT, R7.reuse, R4, PT ;  /* 0x000000040700720c */ /* 0x040fe20003f04070 */
[----:B------:R-:W-:Y:S02]  /*12bf0*/  IMAD.MOV.U32 R19, RZ, RZ, R2 ;  /* 0x000000ffff137224 */ /* 0x000fe400078e0002 */
[----:B------:R-:W-:Y:S01]  /*12c00*/  IMAD.MOV R8, RZ, RZ, -R8 ;  /* 0x000000ffff087224 */ /* 0x000fe200078e0a08 */
[----:B------:R-:W-:Y:S01]  /*12c10*/  STL [R1+0x24c], R21 ;  /* 0x00024c1501007387 */ /* 0x000fe20000100800 */
[----:B------:R-:W-:Y:S01]  /*12c20*/  @!P4 IMAD.IADD R18, R18, 0x1, -R7 ;  /* 0x000000011212c824 */ /* 0x000fe200078e0a07 */
[----:B------:R-:W-:Y:S01]  /*12c30*/  ISETP.GT.U32.AND P4, PT, R7, R13, PT ;  /* 0x0000000d0700720c */ /* 0x000fe20003f84070 */
[----:B------:R-:W-:-:S02]  /*12c40*/  IMAD.MOV R15, RZ, RZ, -R15 ;  /* 0x000000ffff0f7224 */ /* 0x000fc400078e0a0f */
[C---:B------:R-:W-:Y:S02]  /*12c50*/  IMAD R17, R7.reuse, R20, R17 ;  /* 0x0000001407117224 */ /* 0x040fe400078e0211 */
[----:B------:R-:W-:Y:S01]  /*12c60*/  @!P2 IMAD.MOV R19, RZ, RZ, -R19 ;  /* 0x000000ffff13a224 */ /* 0x000fe200078e0a13 */
[C---:B------:R-:W-:Y:S01]  /*12c70*/  ISETP.GT.U32.AND P2, PT, R7.reuse, R18, PT ;  /* 0x000000120700720c */ /* 0x040fe20003f44070 */
[C---:B------:R-:W-:Y:S01]  /*12c80*/  IMAD R8, R7.reuse, R8, R11 ;  /* 0x0000000807087224 */ /* 0x040fe200078e020b */
[C---:B------:R-:W-:Y:S01]  /*12c90*/  IADD3 R11, R28.reuse, 0x8f, RZ ;  /* 0x0000008f1c0b7810 */ /* 0x040fe20007ffe0ff */
[C---:B------:R-:W-:Y:S01]  /*12ca0*/  IMAD R3, R7.reuse, R15, R3 ;  /* 0x0000000f07037224 */ /* 0x040fe200078e0203 */
[----:B------:R-:W-:Y:S01]  /*12cb0*/  IADD3 R15, R28, 0x90, RZ ;  /* 0x000000901c0f7810 */ /* 0x000fe20007ffe0ff */
[----:B------:R-:W-:Y:S01]  /*12cc0*/  @!P1 IMAD.MOV R9, RZ, RZ, -R9 ;  /* 0x000000ffff099224 */ /* 0x000fe200078e0a09 */
[----:B------:R-:W-:Y:S01]  /*12cd0*/  ISETP.GT.U32.AND P1, PT, R7, R17, PT ;  /* 0x000000110700720c */ /* 0x000fe20003f24070 */
[--C-:B------:R-:W-:Y:S01]  /*12ce0*/  @!P4 IMAD.IADD R13, R13, 0x1, -R7.reuse ;  /* 0x000000010d0dc824 */ /* 0x100fe200078e0a07 */
[----:B------:R-:W-:Y:S01]  /*12cf0*/  IABS R2, R11 ;  /* 0x0000000b00027213 */ /* 0x000fe20000000000 */
[--C-:B------:R-:W-:Y:S01]  /*12d00*/  @!P0 IMAD.IADD R4, R4, 0x1, -R7.reuse ;  /* 0x0000000104048824 */ /* 0x100fe200078e0a07 */
[----:B------:R-:W-:Y:S01]  /*12d10*/  IABS R5, R15 ;  /* 0x0000000f00057213 */ /* 0x000fe20000000000 */
[----:B------:R-:W-:Y:S01]  /*12d20*/  STL [R1+0x248], R19 ;  /* 0x0002481301007387 */ /* 0x000fe20000100800 */
[----:B------:R-:W-:Y:S01]  /*12d30*/  ISETP.GT.U32.AND P4, PT, R7, R8, PT ;  /* 0x000000080700720c */ /* 0x000fe20003f84070 */
[----:B------:R-:W-:Y:S01]  /*12d40*/  @!P2 IMAD.IADD R18, R18, 0x1, -R7 ;  /* 0x000000011212a824 */ /* 0x000fe200078e0a07 */
[----:B------:R-:W-:Y:S01]  /*12d50*/  ISETP.GE.AND P0, PT, R10, RZ, PT ;  /* 0x000000ff0a00720c */ /* 0x000fe20003f06270 */
[----:B------:R0:W-:Y:S01]  /*12d60*/  STL [R1+0x244], R9 ;  /* 0x0002440901007387 */ /* 0x0001e20000100800 */
[----:B------:R-:W-:Y:S01]  /*12d70*/  IMAD.HI.U32 R10, R27, R2, RZ ;  /* 0x000000021b0a7227 */ /* 0x000fe200078e00ff */
[----:B------:R-:W-:-:S03]  /*12d80*/  ISETP.GE.AND P2, PT, R12, RZ, PT ;  /* 0x000000ff0c00720c */ /* 0x000fc60003f46270 */
[----:B------:R-:W-:Y:S02]  /*12d90*/  IMAD.MOV R10, RZ, RZ, -R10 ;  /* 0x000000ffff0a7224 */ /* 0x000fe400078e0a0a */
[--C-:B------:R-:W-:Y:S01]  /*12da0*/  @!P1 IMAD.IADD R17, R17, 0x1, -R7.reuse ;  /* 0x0000000111119824 */ /* 0x100fe200078e0a07 */
[----:B------:R-:W-:Y:S01]  /*12db0*/  ISETP.GE.AND P1, PT, R16, RZ, PT ;  /* 0x000000ff1000720c */ /* 0x000fe20003f26270 */
[----:B------:R-:W-:Y:S01]  /*12dc0*/  @!P3 IMAD.IADD R0, R0, 0x1, -R7 ;  /* 0x000000010000b824 */ /* 0x000fe200078e0a07 */
[----:B------:R-:W-:Y:S01]  /*12dd0*/  ISETP.GT.U32.AND P3, PT, R7, R3, PT ;  /* 0x000000030700720c */ /* 0x000fe20003f64070 */
[----:B0-----:R-:W-:-:S04]  /*12de0*/  IMAD.HI.U32 R9, R27, R5, RZ ;  /* 0x000000051b097227 */ /* 0x001fc800078e00ff */
[----:B------:R-:W-:Y:S02]  /*12df0*/  IMAD.MOV R9, RZ, RZ, -R9 ;  /* 0x000000ffff097224 */ /* 0x000fe400078e0a09 */
[C---:B------:R-:W-:Y:S02]  /*12e00*/  IMAD R2, R7.reuse, R10, R2 ;  /* 0x0000000a07027224 */ /* 0x040fe400078e0202 */
[C---:B------:R-:W-:Y:S02]  /*12e10*/  IMAD R5, R7.reuse, R9, R5 ;  /* 0x0000000907057224 */ /* 0x040fe400078e0205 */
[----:B------:R-:W-:Y:S01]  /*12e20*/  @!P4 IMAD.IADD R8, R8, 0x1, -R7 ;  /* 0x000000010808c824 */ /* 0x000fe200078e0a07 */
[----:B------:R-:W-:Y:S01]  /*12e30*/  ISETP.GT.U32.AND P4, PT, R7, R17, PT ;  /* 0x000000110700720c */ /* 0x000fe20003f84070 */
[----:B------:R-:W-:Y:S02]  /*12e40*/  IMAD.MOV.U32 R10, RZ, RZ, R13 ;  /* 0x000000ffff0a7224 */ /* 0x000fe400078e000d */
[----:B------:R-:W-:Y:S01]  /*12e50*/  IMAD.MOV.U32 R20, RZ, RZ, R0 ;  /* 0x000000ffff147224 */ /* 0x000fe200078e0000 */
[C---:B------:R-:W-:Y:S01]  /*12e60*/  IADD3 R0, R28.reuse, 0x8e, RZ ;  /* 0x0000008e1c007810 */ /* 0x040fe20007ffe0ff */
[----:B------:R-:W-:Y:S01]  /*12e70*/  IMAD.MOV.U32 R19, RZ, RZ, R4 ;  /* 0x000000ffff137224 */ /* 0x000fe200078e0004 */
[----:B------:R-:W-:Y:S01]  /*12e80*/  IADD3 R4, R28, 0x8d, RZ ;  /* 0x0000008d1c047810 */ /* 0x000fe20007ffe0ff */
[----:B------:R-:W-:-:S02]  /*12e90*/  IMAD.MOV.U32 R9, RZ, RZ, R18 ;  /* 0x000000ffff097224 */ /* 0x000fc400078e0012 */
[----:B------:R-:W-:Y:S01]  /*12ea0*/  @!P0 IMAD.MOV R10, RZ, RZ, -R10 ;  /* 0x000000ffff0a8224 */ /* 0x000fe200078e0a0a */
[C---:B------:R-:W-:Y:S01]  /*12eb0*/  ISETP.GT.U32.AND P0, PT, R7.reuse, R5, PT ;  /* 0x000000050700720c */ /* 0x040fe20003f04070 */
[----:B------:R-:W-:Y:S02]  /*12ec0*/  @!P5 IMAD.MOV R20, RZ, RZ, -R20 ;  /* 0x000000ffff14d224 */ /* 0x000fe400078e0a14 */
[----:B------:R-:W-:Y:S01]  /*12ed0*/  @!P6 IMAD.MOV R19, RZ, RZ, -R19 ;  /* 0x000000ffff13e224 */ /* 0x000fe200078e0a13 */
[----:B------:R-:W-:Y:S01]  /*12ee0*/  ISETP.GT.U32.AND P6, PT, R7, R8, PT ;  /* 0x000000080700720c */ /* 0x000fe20003fc4070 */
[----:B------:R-:W-:Y:S01]  /*12ef0*/  @!P2 IMAD.MOV R9, RZ, RZ, -R9 ;  /* 0x000000ffff09a224 */ /* 0x000fe200078e0a09 */
[----:B------:R-:W-:Y:S01]  /*12f00*/  ISETP.GE.AND P2, PT, R6, RZ, PT ;  /* 0x000000ff0600720c */ /* 0x000fe20003f46270 */
[----:B------:R-:W-:Y:S01]  /*12f10*/  STL [R1+0x238], R20 ;  /* 0x0002381401007387 */ /* 0x000fe20000100800 */
[----:B------:R-:W-:Y:S01]  /*12f20*/  IABS R6, R0 ;  /* 0x0000000000067213 */ /* 0x000fe20000000000 */
[--C-:B------:R-:W-:Y:S01]  /*12f30*/  @!P3 IMAD.IADD R3, R3, 0x1, -R7.reuse ;  /* 0x000000010303b824 */ /* 0x100fe200078e0a07 */
[----:B------:R-:W-:Y:S01]  /*12f40*/  ISETP.GE.AND P3, PT, R14, RZ, PT ;  /* 0x000000ff0e00720c */ /* 0x000fe20003f66270 */
[----:B------:R-:W-:Y:S01]  /*12f50*/  STL [R1+0x224], R19 ;  /* 0x0002241301007387 */ /* 0x000fe20000100800 */
[--C-:B------:R-:W-:Y:S01]  /*12f60*/  @!P4 IMAD.IADD R17, R17, 0x1, -R7.reuse ;  /* 0x000000011111c824 */ /* 0x100fe200078e0a07 */
[----:B------:R-:W-:Y:S01]  /*12f70*/  ISETP.GT.U32.AND P4, PT, R7, R2, PT ;  /* 0x000000020700720c */ /* 0x000fe20003f84070 */
[----:B------:R-:W-:Y:S01]  /*12f80*/  @!P0 IMAD.IADD R5, R5, 0x1, -R7 ;  /* 0x0000000105058824 */ /* 0x000fe200078e0a07 */
[----:B------:R-:W-:Y:S01]  /*12f90*/  STL [R1+0x220], R10 ;  /* 0x0002200a01007387 */ /* 0x000fe20000100800 */
[----:B------:R-:W-:Y:S01]  /*12fa0*/  ISETP.GT.U32.AND P5, PT, R7, R3, PT ;  /* 0x000000030700720c */ /* 0x000fe20003fa4070 */
[----:B------:R-:W-:Y:S01]  /*12fb0*/  IMAD.MOV.U32 R12, RZ, RZ, R17 ;  /* 0x000000ffff0c7224 */ /* 0x000fe200078e0011 */
[----:B------:R-:W-:Y:S01]  /*12fc0*/  IABS R14, R4 ;  /* 0x00000004000e7213 */ /* 0x000fe20000000000 */
[----:B------:R0:W-:Y:S01]  /*12fd0*/  STL [R1+0x21c], R9 ;  /* 0x00021c0901007387 */ /* 0x0001e20000100800 */
[--C-:B------:R-:W-:Y:S01]  /*12fe0*/  @!P6 IMAD.IADD R8, R8, 0x1, -R7.reuse ;  /* 0x000000010808e824 */ /* 0x100fe200078e0a07 */
[----:B------:R-:W-:Y:S01]  /*12ff0*/  ISETP.GE.AND P6, PT, R11, RZ, PT ;  /* 0x000000ff0b00720c */ /* 0x000fe20003fc6270 */
[----:B------:R-:W-:Y:S01]  /*13000*/  @!P1 IMAD.MOV R12, RZ, RZ, -R12 ;  /* 0x000000ffff0c9224 */ /* 0x000fe200078e0a0c */
[----:B------:R-:W-:Y:S01]  /*13010*/  ISETP.GT.U32.AND P1, PT, R7, R5, PT ;  /* 0x000000050700720c */ /* 0x000fe20003f24070 */
[----:B------:R-:W-:Y:S01]  /*13020*/  @!P2 IMAD.MOV R8, RZ, RZ, -R8 ;  /* 0x000000ffff08a224 */ /* 0x000fe200078e0a08 */
[----:B------:R-:W-:Y:S01]  /*13030*/  ISETP.GE.AND P0, PT, R0, RZ, PT ;  /* 0x000000ff0000720c */ /* 0x000fe20003f06270 */
[----:B------:R-:W-:Y:S01]  /*13040*/  @!P4 IMAD.IADD R2, R2, 0x1, -R7 ;  /* 0x000000010202c824 */ /* 0x000fe200078e0a07 */
[----:B------:R1:W-:Y:S01]  /*13050*/  STL [R1+0x218], R12 ;  /* 0x0002180c01007387 */ /* 0x0003e20000100800 */
[----:B------:R-:W-:-:S03]  /*13060*/  IMAD.HI.U32 R0, R27, R14, RZ ;  /* 0x0000000e1b007227 */ /* 0x000fc600078e00ff */
[----:B------:R-:W-:Y:S01]  /*13070*/  ISETP.GT.U32.AND P4, PT, R7, R2, PT ;  /* 0x000000020700720c */ /* 0x000fe20003f84070 */
[----:B0-----:R-:W-:-:S04]  /*13080*/  IMAD.HI.U32 R9, R27, R6, RZ ;  /* 0x000000061b097227 */ /* 0x001fc800078e00ff */
[----:B------:R-:W-:Y:S01]  /*13090*/  IMAD.MOV R9, RZ, RZ, -R9 ;  /* 0x000000ffff097224 */ /* 0x000fe200078e0a09 */
[C---:B-1----:R-:W-:Y:S01]  /*130a0*/  IADD3 R12, R28.reuse, 0x8c, RZ ;  /* 0x0000008c1c0c7810 */ /* 0x042fe20007ffe0ff */
[----:B------:R-:W-:Y:S01]  /*130b0*/  @!P5 IMAD.IADD R3, R3, 0x1, -R7 ;  /* 0x000000010303d824 */ /* 0x000fe200078e0a07 */
[----:B------:R-:W-:Y:S01]  /*130c0*/  ISETP.GE.AND P5, PT, R15, RZ, PT ;  /* 0x000000ff0f00720c */ /* 0x000fe20003fa6270 */
[----:B------:R-:W-:Y:S02]  /*130d0*/  IMAD R11, R7, R9, R6 ;  /* 0x00000009070b7224 */ /* 0x000fe400078e0206 */
[----:B------:R-:W-:Y:S01]  /*130e0*/  IMAD.MOV.U32 R10, RZ, RZ, R3 ;  /* 0x000000ffff0a7224 */ /* 0x000fe200078e0003 */
[----:B------:R-:W-:Y:S01]  /*130f0*/  IADD3 R3, R28, 0x8b, RZ ;  /* 0x0000008b1c037810 */ /* 0x000fe20007ffe0ff */
[----:B------:R-:W-:Y:S01]  /*13100*/  @!P1 IMAD.IADD R5, R5, 0x1, -R7 ;  /* 0x0000000105059824 */ /* 0x000fe200078e0a07 */
[C---:B------:R-:W-:Y:S01]  /*13110*/  ISETP.GT.U32.AND P2, PT, R7.reuse, R11, PT ;  /* 0x0000000b0700720c */ /* 0x040fe20003f44070 */
[----:B------:R-:W-:Y:S01]  /*13120*/  @!P3 IMAD.MOV R10, RZ, RZ, -R10 ;  /* 0x000000ffff0ab224 */ /* 0x000fe200078e0a0a */
[----:B------:R-:W-:Y:S01]  /*13130*/  ISETP.GE.AND P3, PT, R4, RZ, PT ;  /* 0x000000ff0400720c */ /* 0x000fe20003f66270 */
[----:B------:R-:W-:Y:S01]  /*13140*/  IMAD.MOV R0, RZ, RZ, -R0 ;  /* 0x000000ffff007224 */ /* 0x000fe200078e0a00 */
[----:B------:R-:W-:Y:S01]  /*13150*/  ISETP.GE.AND P1, PT, R12, RZ, PT ;  /* 0x000000ff0c00720c */ /* 0x000fe20003f26270 */
[----:B------:R-:W-:Y:S01]  /*13160*/  IMAD.MOV.U32 R4, RZ, RZ, R5 ;  /* 0x000000ffff047224 */ /* 0x000fe200078e0005 */
[----:B------:R-:W-:Y:S01]  /*13170*/  IABS R12, R12 ;  /* 0x0000000c000c7213 */ /* 0x000fe20000000000 */
[----:B------:R-:W-:Y:S01]  /*13180*/  IMAD R14, R7, R0, R14 ;  /* 0x00000000070e7224 */ /* 0x000fe200078e020e */
[----:B------:R-:W-:Y:S01]  /*13190*/  IADD3 R0, R28, 0x8a, RZ ;  /* 0x0000008a1c007810 */ /* 0x000fe20007ffe0ff */
[----:B------:R-:W-:Y:S01]  /*131a0*/  @!P5 IMAD.MOV R4, RZ, RZ, -R4 ;  /* 0x000000ffff04d224 */ /* 0x000fe200078e0a04 */
[----:B------:R-:W-:Y:S01]  /*131b0*/  IABS R9, R3 ;  /* 0x0000000300097213 */ /* 0x000fe20000000000 */
[----:B------:R-:W-:Y:S01]  /*131c0*/  IMAD.HI.U32 R5, R27, R12, RZ ;  /* 0x0000000c1b057227 */ /* 0x000fe200078e00ff */
[----:B------:R-:W-:Y:S01]  /*131d0*/  IABS R6, R0 ;  /* 0x0000000000067213 */ /* 0x000fe20000000000 */
[----:B------:R-:W-:Y:S02]  /*131e0*/  STL [R1+0x214], R10 ;  /* 0x0002140a01007387 */ /* 0x000fe40000100800 */
[--C-:B------:R-:W-:Y:S01]  /*131f0*/  @!P2 IMAD.IADD R11, R11, 0x1, -R7.reuse ;  /* 0x000000010b0ba824 */ /* 0x100fe200078e0a07 */
[----:B------:R-:W-:Y:S01]  /*13200*/  ISETP.GE.AND P2, PT, R3, RZ, PT ;  /* 0x000000ff0300720c */ /* 0x000fe20003f46270 */
[----:B------:R-:W-:Y:S01]  /*13210*/  @!P4 IMAD.IADD R2, R2, 0x1, -R7 ;  /* 0x000000010202c824 */ /* 0x000fe200078e0a07 */
[C---:B------:R-:W-:Y:S01]  /*13220*/  ISETP.GT.U32.AND P4, PT, R7.reuse, R14, PT ;  /* 0x0000000e0700720c */ /* 0x040fe20003f84070 */
[----:B------:R-:W-:Y:S01]  /*13230*/  IMAD.MOV R5, RZ, RZ, -R5 ;  /* 0x000000ffff057224 */ /* 0x000fe200078e0a05 */
[----:B------:R-:W-:Y:S01]  /*13240*/  ISETP.GT.U32.AND P5, PT, R7, R11, PT ;  /* 0x0000000b0700720c */ /* 0x000fe20003fa4070 */
[----:B------:R-:W-:Y:S01]  /*13250*/  IMAD.HI.U32 R3, R27, R6, RZ ;  /* 0x000000061b037227 */ /* 0x000fe200078e00ff */
[----:B------:R-:W-:Y:S03]  /*13260*/  STL [R1+0x210], R8 ;  /* 0x0002100801007387 */ /* 0x000fe60000100800 */
[----:B------:R-:W-:Y:S01]  /*13270*/  IMAD R12, R7, R5, R12 ;  /* 0x00000005070c7224 */ /* 0x000fe200078e020c */
[----:B------:R0:W-:Y:S01]  /*13280*/  STL [R1+0x1b4], R4 ;  /* 0x0001b40401007387 */ /* 0x0001e20000100800 */
[----:B------:R-:W-:Y:S01]  /*13290*/  IMAD.MOV R3, RZ, RZ, -R3 ;  /* 0x000000ffff037224 */ /* 0x000fe200078e0a03 */
[----:B------:R-:W-:Y:S01]  /*132a0*/  IADD3 R5, R28, 0x87, RZ ;  /* 0x000000871c057810 */ /* 0x000fe20007ffe0ff */
[----:B------:R-:W-:Y:S01]  /*132b0*/  @!P6 IMAD.MOV R2, RZ, RZ, -R2 ;  /* 0x000000ffff02e224 */ /* 0x000fe200078e0a02 */
[----:B------:R-:W-:Y:S01]  /*132c0*/  ISETP.GE.AND P6, PT, R0, RZ, PT ;  /* 0x000000ff0000720c */ /* 0x000fe20003fc6270 */
[--C-:B------:R-:W-:Y:S01]  /*132d0*/  @!P4 IMAD.IADD R14, R14, 0x1, -R7.reuse ;  /* 0x000000010e0ec824 */ /* 0x100fe200078e0a07 */
[C---:B------:R-:W-:Y:S01]  /*132e0*/  IADD3 R0, R28.reuse, 0x89, RZ ;  /* 0x000000891c007810 */ /* 0x040fe20007ffe0ff */
[----:B------:R-:W-:Y:S01]  /*132f0*/  @!P5 IMAD.IADD R11, R11, 0x1, -R7 ;  /* 0x000000010b0bd824 */ /* 0x000fe200078e0a07 */
[C---:B------:R-:W-:Y:S01]  /*13300*/  ISETP.GT.U32.AND P5, PT, R7.reuse, R12, PT ;  /* 0x0000000c0700720c */ /* 0x040fe20003fa4070 */
[C---:B------:R-:W-:Y:S01]  /*13310*/  IMAD R6, R7.reuse, R3, R6 ;  /* 0x0000000307067224 */ /* 0x040fe200078e0206 */
[----:B------:R-:W-:Y:S01]  /*13320*/  ISETP.GT.U32.AND P4, PT, R7, R14, PT ;  /* 0x0000000e0700720c */ /* 0x000fe20003f84070 */
[----:B0-----:R-:W-:Y:S01]  /*13330*/  IMAD.HI.U32 R4, R27, R9, RZ ;  /* 0x000000091b047227 */ /* 0x001fe200078e00ff */
[----:B------:R-:W-:Y:S01]  /*13340*/  IABS R3, R0 ;  /* 0x0000000000037213 */ /* 0x000fe20000000000 */
[----:B------:R0:W-:Y:S01]  /*13350*/  STL [R1+0x20c], R2 ;  /* 0x00020c0201007387 */ /* 0x0001e20000100800 */
[----:B------:R-:W-:Y:S01]  /*13360*/  IADD3 R8, R28, 0x88, RZ ;  /* 0x000000881c087810 */ /* 0x000fe20007ffe0ff */
[----:B------:R-:W-:Y:S01]  /*13370*/  IMAD.MOV.U32 R15, RZ, RZ, R11 ;  /* 0x000000ffff0f7224 */ /* 0x000fe200078e000b */
[----:B------:R-:W-:Y:S01]  /*13380*/  IABS R10, R5 ;  /* 0x00000005000a7213 */ /* 0x000fe20000000000 */
[----:B------:R-:W-:Y:S01]  /*13390*/  IMAD.MOV R4, RZ, RZ, -R4 ;  /* 0x000000ffff047224 */ /* 0x000fe200078e0a04 */
[----:B------:R-:W-:Y:S01]  /*133a0*/  IABS R13, R8 ;  /* 0x00000008000d7213 */ /* 0x000fe20000000000 */
[----:B------:R-:W-:Y:S01]  /*133b0*/  @!P0 IMAD.MOV R15, RZ, RZ, -R15 ;  /* 0x000000ffff0f8224 */ /* 0x000fe200078e0a0f */
[----:B------:R-:W-:Y:S01]  /*133c0*/  ISETP.GT.U32.AND P0, PT, R7, R6, PT ;  /* 0x000000060700720c */ /* 0x000fe20003f04070 */
[----:B------:R-:W-:-:S02]  /*133d0*/  @!P5 IMAD.IADD R12, R12, 0x1, -R7 ;  /* 0x000000010c0cd824 */ /* 0x000fc400078e0a07 */
[----:B------:R-:W-:Y:S01]  /*133e0*/  IMAD R9, R7, R4, R9 ;  /* 0x0000000407097224 */ /* 0x000fe200078e0209 */
[----:B0-----:R-:W-:Y:S01]  /*133f0*/  IADD3 R2, R28, 0x86, RZ ;  /* 0x000000861c027810 */ /* 0x001fe20007ffe0ff */
[----:B------:R-:W-:Y:S01]  /*13400*/  IMAD.HI.U32 R11, R27, R3, RZ ;  /* 0x000000031b0b7227 */ /* 0x000fe200078e00ff */
[C---:B------:R-:W-:Y:S01]  /*13410*/  ISETP.GT.U32.AND P5, PT, R7.reuse, R12, PT ;  /* 0x0000000c0700720c */ /* 0x040fe20003fa4070 */
[----:B------:R-:W-:Y:S01]  /*13420*/  STL [R1+0x1cc], R15 ;  /* 0x0001cc0f01007387 */ /* 0x000fe20000100800 */
[----:B------:R-:W-:Y:S01]  /*13430*/  IABS R4, R2 ;  /* 0x0000000200047213 */ /* 0x000fe20000000000 */
[----:B------:R-:W-:Y:S01]  /*13440*/  @!P4 IMAD.IADD R14, R14, 0x1, -R7 ;  /* 0x000000010e0ec824 */ /* 0x000fe200078e0a07 */
[C---:B------:R-:W-:Y:S01]  /*13450*/  ISETP.GT.U32.AND P4, PT, R7.reuse, R9, PT ;  /* 0x000000090700720c */ /* 0x040fe20003f84070 */
[----:B------:R-:W-:Y:S02]  /*13460*/  IMAD.MOV R11, RZ, RZ, -R11 ;  /* 0x000000ffff0b7224 */ /* 0x000fe400078e0a0b */
[----:B------:R-:W-:Y:S01]  /*13470*/  @!P3 IMAD.MOV R14, RZ, RZ, -R14 ;  /* 0x000000ffff0eb224 */ /* 0x000fe200078e0a0e */
[----:B------:R-:W-:Y:S01]  /*13480*/  ISETP.GE.AND P3, PT, R0, RZ, PT ;  /* 0x000000ff0000720c */ /* 0x000fe20003f66270 */
[----:B------:R-:W-:-:S02]  /*13490*/  IMAD R0, R7, R11, R3 ;  /* 0x0000000b07007224 */ /* 0x000fc400078e0203 */
[--C-:B------:R-:W-:Y:S01]  /*134a0*/  @!P0 IMAD.IADD R6, R6, 0x1, -R7.reuse ;  /* 0x0000000106068824 */ /* 0x100fe200078e0a07 */
[----:B------:R0:W-:Y:S01]  /*134b0*/  STL [R1+0x208], R14 ;  /* 0x0002080e01007387 */ /* 0x0001e20000100800 */
[----:B------:R-:W-:Y:S01]  /*134c0*/  @!P5 IMAD.IADD R12, R12, 0x1, -R7 ;  /* 0x000000010c0cd824 */ /* 0x000fe200078e0a07 */
[----:B------:R-:W-:Y:S01]  /*134d0*/  ISETP.GT.U32.AND P5, PT, R7, R0, PT ;  /* 0x000000000700720c */ /* 0x000fe20003fa4070 */
[----:B------:R-:W-:Y:S01]  /*134e0*/  IMAD.HI.U32 R11, R27, R4, RZ ;  /* 0x000000041b0b7227 */ /* 0x000fe200078e00ff */
[----:B------:R-:W-:-:S03]  /*134f0*/  ISETP.GT.U32.AND P0, PT, R7, R6, PT ;  /* 0x000000060700720c */ /* 0x000fc60003f04070 */
[----:B------:R-:W-:Y:S02]  /*13500*/  @!P4 IMAD.IADD R9, R9, 0x1, -R7 ;  /* 0x000000010909c824 */ /* 0x000fe400078e0a07 */
[----:B------:R-:W-:Y:S02]  /*13510*/  IMAD.MOV R11, RZ, RZ, -R11 ;  /* 0x000000ffff0b7224 */ /* 0x000fe400078e0a0b */
[----:B0-----:R-:W-:Y:S01]  /*13520*/  IMAD.HI.U32 R14, R27, R13, RZ ;  /* 0x0000000d1b0e7227 */ /* 0x001fe200078e00ff */
[----:B------:R-:W-:-:S03]  /*13530*/  ISETP.GT.U32.AND P4, PT, R7, R9, PT ;  /* 0x000000090700720c */ /* 0x000fc60003f84070 */
[--C-:B------:R-:W-:Y:S02]  /*13540*/  @!P5 IMAD.IADD R0, R0, 0x1, -R7.reuse ;  /* 0x000000010000d824 */ /* 0x100fe400078e0a07 */
[----:B------:R-:W-:Y:S02]  /*13550*/  @!P0 IMAD.IADD R6, R6, 0x1, -R7 ;  /* 0x0000000106068824 */ /* 0x000fe400078e0a07 */
[----:B------:R-:W-:Y:S01]  /*13560*/  IMAD.HI.U32 R3, R27, R10, RZ ;  /* 0x0000000a1b037227 */ /* 0x000fe200078e00ff */
[----:B------:R-:W-:-:S03]  /*13570*/  ISETP.GT.U32.AND P5, PT, R7, R0, PT ;  /* 0x000000000700720c */ /* 0x000fc60003fa4070 */
[----:B------:R-:W-:Y:S02]  /*13580*/  IMAD.MOV.U32 R15, RZ, RZ, R12 ;  /* 0x000000ffff0f7224 */ /* 0x000fe400078e000c */
[----:B------:R-:W-:Y:S02]  /*13590*/  IMAD R4, R7, R11, R4 ;  /* 0x0000000b07047224 */ /* 0x000fe400078e0204 */
[----:B------:R-:W-:Y:S01]  /*135a0*/  IMAD.MOV.U32 R12, RZ, RZ, R6 ;  /* 0x000000ffff0c7224 */ /* 0x000fe200078e0006 */
[----:B------:R-:W-:Y:S01]  /*135b0*/  IADD3 R6, R28, 0x84, RZ ;  /* 0x000000841c067810 */ /* 0x000fe20007ffe0ff */
[----:B------:R-:W-:Y:S02]  /*135c0*/  IMAD.MOV R14, RZ, RZ, -R14 ;  /* 0x000000ffff0e7224 */ /* 0x000fe400078e0a0e */
[----:B------:R-:W-:Y:S02]  /*135d0*/  IMAD.MOV R3, RZ, RZ, -R3 ;  /* 0x000000ffff037224 */ /* 0x000fe400078e0a03 */
[----:B------:R-:W-:Y:S01]  /*135e0*/  @!P4 IMAD.IADD R9, R9, 0x1, -R7 ;  /* 0x000000010909c824 */ /* 0x000fe200078e0a07 */
[----:B------:R-:W-:Y:S01]  /*135f0*/  ISETP.GE.AND P4, PT, R8, RZ, PT ;  /* 0x000000ff0800720c */ /* 0x000fe20003f86270 */
[----:B------:R-:W-:Y:S01]  /*13600*/  @!P6 IMAD.MOV R12, RZ, RZ, -R12 ;  /* 0x000000ffff0ce224 */ /* 0x000fe200078e0a0c */
[C---:B------:R-:W-:Y:S01]  /*13610*/  ISETP.GT.U32.AND P6, PT, R7.reuse, R4, PT ;  /* 0x000000040700720c */ /* 0x040fe20003fc4070 */
[----:B------:R-:W-:-:S02]  /*13620*/  IMAD R8, R7, R14, R13 ;  /* 0x0000000e07087224 */ /* 0x000fc400078e020d */
[C---:B------:R-:W-:Y:S01]  /*13630*/  IMAD R10, R7.reuse, R3, R10 ;  /* 0x00000003070a7224 */ /* 0x040fe200078e020a */
[----:B------:R-:W-:Y:S01]  /*13640*/  IADD3 R3, R28, 0x85, RZ ;  /* 0x000000851c037810 */ /* 0x000fe20007ffe0ff */
[----:B------:R-:W-:Y:S02]  /*13650*/  IMAD.MOV.U32 R13, RZ, RZ, R9 ;  /* 0x000000ffff0d7224 */ /* 0x000fe400078e0009 */
[----:B------:R-:W-:Y:S01]  /*13660*/  @!P1 IMAD.MOV R15, RZ, RZ, -R15 ;  /* 0x000000ffff0f9224 */ /* 0x000fe200078e0a0f */
[C---:B------:R-:W-:Y:S01]  /*13670*/  ISETP.GT.U32.AND P1, PT, R7.reuse, R8, PT ;  /* 0x000000080700720c */ /* 0x040fe20003f24070 */
[----:B------:R-:W-:Y:S01]  /*13680*/  @!P2 IMAD.MOV R13, RZ, RZ, -R13 ;  /* 0x000000ffff0da224 */ /* 0x000fe200078e0a0d */
[----:B------:R-:W-:Y:S01]  /*13690*/  IABS R11, R3 ;  /* 0x00000003000b7213 */ /* 0x000fe20000000000 */
[--C-:B------:R-:W-:Y:S01]  /*136a0*/  @!P5 IMAD.IADD R0, R0, 0x1, -R7.reuse ;  /* 0x000000010000d824 */ /* 0x100fe200078e0a07 */
[----:B------:R-:W-:Y:S01]  /*136b0*/  ISETP.GT.U32.AND P0, PT, R7, R10, PT ;  /* 0x0000000a0700720c */ /* 0x000fe20003f04070 */
[----:B------:R-:W-:Y:S01]  /*136c0*/  STL [R1+0x1ec], R15 ;  /* 0x0001ec0f01007387 */ /* 0x000fe20000100800 */
[----:B------:R-:W-:Y:S01]  /*136d0*/  @!P6 IMAD.IADD R4, R4, 0x1, -R7 ;  /* 0x000000010404e824 */ /* 0x000fe200078e0a07 */
[----:B------:R-:W-:Y:S01]  /*136e0*/  ISETP.GE.AND P2, PT, R5, RZ, PT ;  /* 0x000000ff0500720c */ /* 0x000fe20003f46270 */
[----:B------:R-:W-:Y:S01]  /*136f0*/  IMAD.MOV.U32 R9, RZ, RZ, R11 ;  /* 0x000000ffff097224 */ /* 0x000fe200078e000b */
[----:B------:R-:W-:Y:S01]  /*13700*/  STL [R1+0x1fc], R13 ;  /* 0x0001fc0d01007387 */ /* 0x000fe20000100800 */
[----:B------:R-:W-:-:S02]  /*13710*/  IABS R11, R6 ;  /* 0x00000006000b7213 */ /* 0x000fc40000000000 */
[----:B------:R-:W-:Y:S01]  /*13720*/  IMAD.HI.U32 R5, R27, R9, RZ ;  /* 0x000000091b057227 */ /* 0x000fe200078e00ff */
[----:B------:R0:W-:Y:S01]  /*13730*/  STL [R1+0x200], R12 ;  /* 0x0002000c01007387 */ /* 0x0001e20000100800 */
[----:B------:R-:W-:Y:S02]  /*13740*/  ISETP.GE.AND P5, PT, R2, RZ, PT ;  /* 0x000000ff0200720c */ /* 0x000fe40003fa6270 */
[----:B------:R-:W-:Y:S01]  /*13750*/  @!P1 IMAD.IADD R8, R8, 0x1, -R7 ;  /* 0x0000000108089824 */ /* 0x000fe200078e0a07 */
[----:B------:R-:W-:Y:S01]  /*13760*/  ISETP.GE.AND P1, PT, R3, RZ, PT ;  /* 0x000000ff0300720c */ /* 0x000fe20003f26270 */
[----:B------:R-:W-:Y:S01]  /*13770*/  IMAD.MOV R5, RZ, RZ, -R5 ;  /* 0x000000ffff057224 */ /* 0x000fe200078e0a05 */
[----:B------:R-:W-:Y:S01]  /*13780*/  IADD3 R2, R28, 0x81, RZ ;  /* 0x000000811c027810 */ /* 0x000fe20007ffe0ff */
[----:B------:R-:W-:Y:S01]  /*13790*/  @!P0 IMAD.IADD R10, R10, 0x1, -R7 ;  /* 0x000000010a0a8824 */ /* 0x000fe200078e0a07 */
[C---:B------:R-:W-:Y:S01]  /*137a0*/  ISETP.GT.U32.AND P0, PT, R7.reuse, R8, PT ;  /* 0x000000080700720c */ /* 0x040fe20003f04070 */
[C---:B------:R-:W-:Y:S01]  /*137b0*/  IMAD R9, R7.reuse, R5, R9 ;  /* 0x0000000507097224 */ /* 0x040fe200078e0209 */
[----:B------:R-:W-:Y:S01]  /*137c0*/  IADD3 R3, R28, 0x83, RZ ;  /* 0x000000831c037810 */ /* 0x000fe20007ffe0ff */
[----:B0-----:R-:W-:Y:S01]  /*137d0*/  IMAD.MOV.U32 R12, RZ, RZ, R0 ;  /* 0x000000ffff0c7224 */ /* 0x001fe200078e0000 */
[----:B------:R-:W-:Y:S01]  /*137e0*/  ISETP.GT.U32.AND P6, PT, R7, R10, PT ;  /* 0x0000000a0700720c */ /* 0x000fe20003fc4070 */
        /* <DEDUP_REMOVED lines=8> */
[C---:B------:R-:W-:Y:S01]  /*13870*/  IMAD R11, R7.reuse, R5, R11 ;  /* 0x00000005070b7224 */ /* 0x040fe200078e020b */
[----:B------:R-:W-:Y:S01]  /*13880*/  IABS R5, R0 ;  /* 0x0000000000057213 */ /* 0x000fe20000000000 */
[----:B------:R-:W-:Y:S01]  /*13890*/  @!P6 IMAD.IADD R10, R10, 0x1, -R7 ;  /* 0x000000010a0ae824 */ /* 0x000fe200078e0a07 */
[C---:B------:R-:W-:Y:S01]  /*138a0*/  ISETP.GT.U32.AND P0, PT, R7.reuse, R9, PT ;  /* 0x000000090700720c */ /* 0x040fe20003f04070 */
[----:B------:R-:W-:Y:S01]  /*138b0*/  IMAD.MOV.U32 R15, RZ, RZ, R8 ;  /* 0x000000ffff0f7224 */ /* 0x000fe200078e0008 */
[----:B------:R-:W-:Y:S01]  /*138c0*/  ISETP.GT.U32.AND P6, PT, R7, R11, PT ;  /* 0x0000000b0700720c */ /* 0x000fe20003fc4070 */
[----:B------:R-:W-:Y:S01]  /*138d0*/  IMAD.HI.U32 R14, R27, R5, RZ ;  /* 0x000000051b0e7227 */ /* 0x000fe200078e00ff */
[----:B0-----:R-:W-:-:S03]  /*138e0*/  IABS R12, R3 ;  /* 0x00000003000c7213 */ /* 0x001fc60000000000 */
[----:B------:R-:W-:Y:S01]  /*138f0*/  @!P3 IMAD.IADD R4, R4, 0x1, -R7 ;  /* 0x000000010404b824 */ /* 0x000fe200078e0a07 */
[----:B------:R-:W-:Y:S01]  /*13900*/  ISETP.GE.AND P3, PT, R6, RZ, PT ;  /* 0x000000ff0600720c */ /* 0x000fe20003f66270 */
[----:B------:R-:W-:Y:S02]  /*13910*/  IMAD.MOV.U32 R6, RZ, RZ, R13 ;  /* 0x000000ffff067224 */ /* 0x000fe400078e000d */
[----:B------:R-:W-:-:S04]  /*13920*/  IMAD.HI.U32 R13, R27, R12, RZ ;  /* 0x0000000c1b0d7227 */ /* 0x000fc800078e00ff */
[----:B------:R-:W-:Y:S02]  /*13930*/  IMAD.MOV R13, RZ, RZ, -R13 ;  /* 0x000000ffff0d7224 */ /* 0x000fe400078e0a0d */
[----:B------:R-:W-:Y:S02]  /*13940*/  IMAD.MOV R8, RZ, RZ, -R14 ;  /* 0x000000ffff087224 */ /* 0x000fe400078e0a0e */
[C---:B------:R-:W-:Y:S01]  /*13950*/  IMAD R12, R7.reuse, R13, R12 ;  /* 0x0000000d070c7224 */ /* 0x040fe200078e020c */
[C---:B------:R-:W-:Y:S01]  /*13960*/  IADD3 R13, R28.reuse, 0x80, RZ ;  /* 0x000000801c0d7810 */ /* 0x040fe20007ffe0ff */
[C---:B------:R-:W-:Y:S01]  /*13970*/  IMAD R5, R7.reuse, R8, R5 ;  /* 0x0000000807057224 */ /* 0x040fe200078e0205 */
[----:B------:R-:W-:Y:S01]  /*13980*/  IADD3 R8, R28, 0x7e, RZ ;  /* 0x0000007e1c087810 */ /* 0x000fe20007ffe0ff */
[----:B------:R-:W-:Y:S01]  /*13990*/  @!P2 IMAD.MOV R10, RZ, RZ, -R10 ;  /* 0x000000ffff0aa224 */ /* 0x000fe200078e0a0a */
[----:B------:R-:W-:Y:S01]  /*139a0*/  ISETP.GT.U32.AND P2, PT, R7, R12, PT ;  /* 0x0000000c0700720c */ /* 0x000fe20003f44070 */
[----:B------:R-:W-:Y:S01]  /*139b0*/  @!P0 IMAD.IADD R9, R9, 0x1, -R7 ;  /* 0x0000000109098824 */ /* 0x000fe200078e0a07 */
[----:B------:R-:W-:Y:S01]  /*139c0*/  ISETP.GE.AND P0, PT, R3, RZ, PT ;  /* 0x000000ff0300720c */ /* 0x000fe20003f06270 */
[----:B------:R-:W-:Y:S01]  /*139d0*/  @!P5 IMAD.MOV R4, RZ, RZ, -R4 ;  /* 0x000000ffff04d224 */ /* 0x000fe200078e0a04 */
[----:B------:R-:W-:Y:S01]  /*139e0*/  ISETP.GT.U32.AND P5, PT, R7, R5, PT ;  /* 0x000000050700720c */ /* 0x000fe20003fa4070 */
[----:B------:R-:W-:-:S04]  /*139f0*/  IMAD.HI.U32 R3, R27, R6, RZ ;  /* 0x000000061b037227 */ /* 0x000fc800078e00ff */
[----:B------:R-:W-:Y:S02]  /*13a00*/  @!P6 IMAD.IADD R11, R11, 0x1, -R7 ;  /* 0x000000010b0be824 */ /* 0x000fe400078e0a07 */
[----:B------:R-:W-:Y:S02]  /*13a10*/  IMAD.MOV R3, RZ, RZ, -R3 ;  /* 0x000000ffff037224 */ /* 0x000fe400078e0a03 */
[----:B------:R-:W-:Y:S01]  /*13a20*/  @!P4 IMAD.MOV R15, RZ, RZ, -R15 ;  /* 0x000000ffff0fc224 */ /* 0x000fe200078e0a0f */
[C---:B------:R-:W-:Y:S01]  /*13a30*/  ISETP.GT.U32.AND P6, PT, R7.reuse, R11, PT ;  /* 0x0000000b0700720c */ /* 0x040fe20003fc4070 */
[C---:B------:R-:W-:Y:S01]  /*13a40*/  IMAD R6, R7.reuse, R3, R6 ;  /* 0x0000000307067224 */ /* 0x040fe200078e0206 */
[----:B------:R-:W-:Y:S01]  /*13a50*/  ISETP.GT.U32.AND P4, PT, R7, R9, PT ;  /* 0x000000090700720c */ /* 0x000fe20003f84070 */
[--C-:B------:R-:W-:Y:S01]  /*13a60*/  @!P2 IMAD.IADD R12, R12, 0x1, -R7.reuse ;  /* 0x000000010c0ca824 */ /* 0x100fe200078e0a07 */
[----:B------:R-:W-:Y:S01]  /*13a70*/  IABS R3, R13 ;  /* 0x0000000d00037213 */ /* 0x000fe20000000000 */
[----:B------:R-:W-:Y:S01]  /*13a80*/  @!P5 IMAD.IADD R5, R5, 0x1, -R7 ;  /* 0x000000010505d824 */ /* 0x000fe200078e0a07 */
[----:B------:R-:W-:Y:S01]  /*13a90*/  ISETP.GE.AND P2, PT, R2, RZ, PT ;  /* 0x000000ff0200720c */ /* 0x000fe20003f46270 */
[----:B------:R0:W-:Y:S01]  /*13aa0*/  STL [R1+0x1f4], R15 ;  /* 0x0001f40f01007387 */ /* 0x0001e20000100800 */
[----:B------:R-:W-:Y:S01]  /*13ab0*/  ISETP.GT.U32.AND P5, PT, R7, R12, PT ;  /* 0x0000000c0700720c */ /* 0x000fe20003fa4070 */
[----:B------:R-:W-:-:S02]  /*13ac0*/  IMAD.HI.U32 R2, R27, R3, RZ ;  /* 0x000000031b027227 */ /* 0x000fc400078e00ff */
[----:B------:R1:W-:Y:S02]  /*13ad0*/  STL [R1+0x1e0], R10 ;  /* 0x0001e00a01007387 */ /* 0x0003e40000100800 */
[--C-:B------:R-:W-:Y:S01]  /*13ae0*/  @!P6 IMAD.IADD R11, R11, 0x1, -R7.reuse ;  /* 0x000000010b0be824 */ /* 0x100fe200078e0a07 */
[----:B------:R-:W-:Y:S01]  /*13af0*/  ISETP.GT.U32.AND P6, PT, R7, R6, PT ;  /* 0x000000060700720c */ /* 0x000fe20003fc4070 */
[----:B------:R-:W-:Y:S01]  /*13b00*/  IMAD.MOV R2, RZ, RZ, -R2 ;  /* 0x000000ffff027224 */ /* 0x000fe200078e0a02 */
[----:B------:R2:W-:Y:S01]  /*13b10*/  STL [R1+0x1e4], R4 ;  /* 0x0001e40401007387 */ /* 0x0005e20000100800 */
[----:B------:R-:W-:Y:S01]  /*13b20*/  @!P4 IMAD.IADD R9, R9, 0x1, -R7 ;  /* 0x000000010909c824 */ /* 0x000fe200078e0a07 */
[----:B------:R-:W-:Y:S01]  /*13b30*/  ISETP.GE.AND P4, PT, R0, RZ, PT ;  /* 0x000000ff0000720c */ /* 0x000fe20003f86270 */
[C---:B------:R-:W-:Y:S01]  /*13b40*/  IMAD R3, R7.reuse, R2, R3 ;  /* 0x0000000207037224 */ /* 0x040fe200078e0203 */
[----:B------:R-:W-:Y:S01]  /*13b50*/  IADD3 R0, R28, 0x7f, RZ ;  /* 0x0000007f1c007810 */ /* 0x000fe20007ffe0ff */
[----:B------:R-:W-:Y:S01]  /*13b60*/  @!P5 IMAD.IADD R12, R12, 0x1, -R7 ;  /* 0x000000010c0cd824 */ /* 0x000fe200078e0a07 */
[----:B0-----:R-:W-:Y:S01]  /*13b70*/  IABS R15, R8 ;  /* 0x00000008000f7213 */ /* 0x001fe20000000000 */
[----:B-1----:R-:W-:Y:S01]  /*13b80*/  IMAD.MOV.U32 R10, RZ, RZ, R9 ;  /* 0x000000ffff0a7224 */ /* 0x002fe200078e0009 */
[C---:B------:R-:W-:Y:S01]  /*13b90*/  ISETP.GT.U32.AND P5, PT, R7.reuse, R3, PT ;  /* 0x000000030700720c */ /* 0x040fe20003fa4070 */
[----:B------:R-:W-:Y:S01]  /*13ba0*/  @!P3 IMAD.MOV R11, RZ, RZ, -R11 ;  /* 0x000000ffff0bb224 */ /* 0x000fe200078e0a0b */
[----:B--2---:R-:W-:Y:S01]  /*13bb0*/  IABS R4, R0 ;  /* 0x0000000000047213 */ /* 0x004fe20000000000 */
[----:B------:R-:W-:Y:S01]  /*13bc0*/  @!P6 IMAD.IADD R6, R6, 0x1, -R7 ;  /* 0x000000010606e824 */ /* 0x000fe200078e0a07 */
[----:B------:R-:W-:Y:S01]  /*13bd0*/  ISETP.GT.U32.AND P6, PT, R7, R5, PT ;  /* 0x000000050700720c */ /* 0x000fe20003fc4070 */
[----:B------:R-:W-:Y:S01]  /*13be0*/  IMAD.HI.U32 R16, R27, R15, RZ ;  /* 0x0000000f1b107227 */ /* 0x000fe200078e00ff */
[----:B------:R-:W-:-:S03]  /*13bf0*/  IADD3 R2, R28, 0x7d, RZ ;  /* 0x0000007d1c027810 */ /* 0x000fc60007ffe0ff */
[----:B------:R-:W-:-:S04]  /*13c00*/  IMAD.HI.U32 R9, R27, R4, RZ ;  /* 0x000000041b097227 */ /* 0x000fc800078e00ff */
[----:B------:R-:W-:Y:S02]  /*13c10*/  IMAD.MOV R9, RZ, RZ, -R9 ;  /* 0x000000ffff097224 */ /* 0x000fe400078e0a09 */
[--C-:B------:R-:W-:Y:S01]  /*13c20*/  @!P5 IMAD.IADD R3, R3, 0x1, -R7.reuse ;  /* 0x000000010303d824 */ /* 0x100fe200078e0a07 */
[----:B------:R-:W-:Y:S01]  /*13c30*/  ISETP.GE.AND P5, PT, R0, RZ, PT ;  /* 0x000000ff0000720c */ /* 0x000fe20003fa6270 */
[C---:B------:R-:W-:Y:S01]  /*13c40*/  IMAD R4, R7.reuse, R9, R4 ;  /* 0x0000000907047224 */ /* 0x040fe200078e0204 */
[----:B------:R-:W-:Y:S01]  /*13c50*/  IABS R9, R2 ;  /* 0x0000000200097213 */ /* 0x000fe20000000000 */
[----:B------:R-:W-:Y:S01]  /*13c60*/  @!P1 IMAD.MOV R10, RZ, RZ, -R10 ;  /* 0x000000ffff0a9224 */ /* 0x000fe200078e0a0a */
[----:B------:R-:W-:Y:S01]  /*13c70*/  ISETP.GT.U32.AND P3, PT, R7, R3, PT ;  /* 0x000000030700720c */ /* 0x000fe20003f64070 */
[----:B------:R-:W-:Y:S01]  /*13c80*/  @!P6 IMAD.IADD R5, R5, 0x1, -R7 ;  /* 0x000000010505e824 */ /* 0x000fe200078e0a07 */
[C---:B------:R-:W-:Y:S01]  /*13c90*/  ISETP.GT.U32.AND P1, PT, R7.reuse, R6, PT ;  /* 0x000000060700720c */ /* 0x040fe20003f24070 */
[----:B------:R-:W-:Y:S01]  /*13ca0*/  IMAD.MOV R16, RZ, RZ, -R16 ;  /* 0x000000ffff107224 */ /* 0x000fe200078e0a10 */
[----:B------:R-:W-:Y:S01]  /*13cb0*/  ISETP.GT.U32.AND P6, PT, R7, R4, PT ;  /* 0x000000040700720c */ /* 0x000fe20003fc4070 */
[----:B------:R-:W-:Y:S01]  /*13cc0*/  IMAD.HI.U32 R14, R27, R9, RZ ;  /* 0x000000091b0e7227 */ /* 0x000fe200078e00ff */
[----:B------:R0:W-:Y:S03]  /*13cd0*/  STL [R1+0x1e8], R10 ;  /* 0x0001e80a01007387 */ /* 0x0001e60000100800 */
[----:B------:R-:W-:Y:S01]  /*13ce0*/  IMAD R0, R7, R16, R15 ;  /* 0x0000001007007224 */ /* 0x000fe200078e020f */
[----:B------:R-:W-:Y:S01]  /*13cf0*/  STL [R1+0x1dc], R11 ;  /* 0x0001dc0b01007387 */ /* 0x000fe20000100800 */
[----:B------:R-:W-:-:S02]  /*13d00*/  IMAD.MOV R14, RZ, RZ, -R14 ;  /* 0x000000ffff0e7224 */ /* 0x000fc400078e0a0e */
[----:B------:R-:W-:Y:S02]  /*13d10*/  IMAD.MOV.U32 R17, RZ, RZ, R12 ;  /* 0x000000ffff117224 */ /* 0x000fe400078e000c */
[C---:B------:R-:W-:Y:S01]  /*13d20*/  IMAD R9, R7.reuse, R14, R9 ;  /* 0x0000000e07097224 */ /* 0x040fe200078e0209 */
[----:B0-----:R-:W-:Y:S01]  /*13d30*/  IADD3 R10, R28, 0x7c, RZ ;  /* 0x0000007c1c0a7810 */ /* 0x001fe20007ffe0ff */
[----:B------:R-:W-:Y:S01]  /*13d40*/  @!P0 IMAD.MOV R17, RZ, RZ, -R17 ;  /* 0x000000ffff118224 */ /* 0x000fe200078e0a11 */
[----:B------:R-:W-:Y:S01]  /*13d50*/  ISETP.GT.U32.AND P0, PT, R7, R0, PT ;  /* 0x000000000700720c */ /* 0x000fe20003f04070 */
[--C-:B------:R-:W-:Y:S01]  /*13d60*/  @!P3 IMAD.IADD R3, R3, 0x1, -R7.reuse ;  /* 0x000000010303b824 */ /* 0x100fe200078e0a07 */
[----:B------:R-:W-:Y:S01]  /*13d70*/  ISETP.GT.U32.AND P3, PT, R7, R9, PT ;  /* 0x000000090700720c */ /* 0x000fe20003f64070 */
[--C-:B------:R-:W-:Y:S01]  /*13d80*/  @!P1 IMAD.IADD R6, R6, 0x1, -R7.reuse ;  /* 0x0000000106069824 */ /* 0x100fe200078e0a07 */
[----:B------:R-:W-:Y:S01]  /*13d90*/  ISETP.GE.AND P1, PT, R13, RZ, PT ;  /* 0x000000ff0d00720c */ /* 0x000fe20003f26270 */
[----:B------:R-:W-:Y:S01]  /*13da0*/  @!P6 IMAD.IADD R4, R4, 0x1, -R7 ;  /* 0x000000010404e824 */ /* 0x000fe200078e0a07 */
[----:B------:R-:W-:Y:S01]  /*13db0*/  IABS R13, R10 ;  /* 0x0000000a000d7213 */ /* 0x000fe20000000000 */
[----:B------:R-:W-:Y:S01]  /*13dc0*/  @!P2 IMAD.MOV R6, RZ, RZ, -R6 ;  /* 0x000000ffff06a224 */ /* 0x000fe200078e0a06 */
[----:B------:R-:W-:Y:S01]  /*13dd0*/  ISETP.GE.AND P2, PT, R2, RZ, PT ;  /* 0x000000ff0200720c */ /* 0x000fe20003f46270 */
[----:B------:R-:W-:Y:S01]  /*13de0*/  @!P4 IMAD.MOV R5, RZ, RZ, -R5 ;  /* 0x000000ffff05c224 */ /* 0x000fe200078e0a05 */
[----:B------:R-:W-:Y:S01]  /*13df0*/  ISETP.GT.U32.AND P6, PT, R7, R4, PT ;  /* 0x000000040700720c */ /* 0x000fe20003fc4070 */
[----:B------:R-:W-:Y:S01]  /*13e00*/  STL [R1+0x1d8], R17 ;  /* 0x0001d81101007387 */ /* 0x000fe20000100800 */
[----:B------:R-:W-:Y:S01]  /*13e10*/  IADD3 R2, R28, 0x7b, RZ ;  /* 0x0000007b1c027810 */ /* 0x000fe20007ffe0ff */
[--C-:B------:R-:W-:Y:S01]  /*13e20*/  @!P0 IMAD.IADD R0, R0, 0x1, -R7.reuse ;  /* 0x0000000100008824 */ /* 0x100fe200078e0a07 */
[----:B------:R-:W-:Y:S01]  /*13e30*/  ISETP.GE.AND P4, PT, R8, RZ, PT ;  /* 0x000000ff0800720c */ /* 0x000fe20003f86270 */
[----:B------:R0:W-:Y:S01]  /*13e40*/  STL [R1+0x1d4], R5 ;  /* 0x0001d40501007387 */ /* 0x0001e20000100800 */
[----:B------:R-:W-:Y:S01]  /*13e50*/  IABS R15, R2 ;  /* 0x00000002000f7213 */ /* 0x000fe20000000000 */
[----:B------:R-:W-:Y:S01]  /*13e60*/  @!P3 IMAD.IADD R9, R9, 0x1, -R7 ;  /* 0x000000010909b824 */ /* 0x000fe200078e0a07 */
[----:B------:R-:W-:Y:S01]  /*13e70*/  ISETP.GT.U32.AND P3, PT, R7, R0, PT ;  /* 0x000000000700720c */ /* 0x000fe20003f64070 */
[----:B------:R-:W-:Y:S01]  /*13e80*/  IMAD.MOV.U32 R8, RZ, RZ, R3 ;  /* 0x000000ffff087224 */ /* 0x000fe200078e0003 */
[----:B------:R1:W-:Y:S01]  /*13e90*/  STL [R1+0x1d0], R6 ;  /* 0x0001d00601007387 */ /* 0x0003e20000100800 */
[----:B------:R-:W-:Y:S01]  /*13ea0*/  IMAD.HI.U32 R3, R27, R15, RZ ;  /* 0x0000000f1b037227 */ /* 0x000fe200078e00ff */
[----:B------:R-:W-:-:S02]  /*13eb0*/  ISETP.GE.AND P0, PT, R2, RZ, PT ;  /* 0x000000ff0200720c */ /* 0x000fc40003f06270 */
[----:B------:R-:W-:Y:S01]  /*13ec0*/  IADD3 R2, R28, 0x78, RZ ;  /* 0x000000781c027810 */ /* 0x000fe20007ffe0ff */
[----:B0-----:R-:W-:-:S04]  /*13ed0*/  IMAD.HI.U32 R5, R27, R13, RZ ;  /* 0x0000000d1b057227 */ /* 0x001fc800078e00ff */
[----:B------:R-:W-:Y:S01]  /*13ee0*/  IMAD.MOV R5, RZ, RZ, -R5 ;  /* 0x000000ffff057224 */ /* 0x000fe200078e0a05 */
[----:B-1----:R-:W-:Y:S01]  /*13ef0*/  IADD3 R6, R28, 0x7a, RZ ;  /* 0x0000007a1c067810 */ /* 0x002fe20007ffe0ff */
[----:B------:R-:W-:Y:S01]  /*13f00*/  @!P6 IMAD.IADD R4, R4, 0x1, -R7 ;  /* 0x000000010404e824 */ /* 0x000fe200078e0a07 */
[----:B------:R-:W-:Y:S01]  /*13f10*/  ISETP.GE.AND P6, PT, R10, RZ, PT ;  /* 0x000000ff0a00720c */ /* 0x000fe20003fc6270 */
[C---:B------:R-:W-:Y:S01]  /*13f20*/  IMAD R16, R7.reuse, R5, R13 ;  /* 0x0000000507107224 */ /* 0x040fe200078e020d */
[----:B------:R-:W-:Y:S01]  /*13f30*/  IADD3 R5, R28, 0x79, RZ ;  /* 0x000000791c057810 */ /* 0x000fe20007ffe0ff */
[----:B------:R-:W-:Y:S01]  /*13f40*/  IMAD.MOV R3, RZ, RZ, -R3 ;  /* 0x000000ffff037224 */ /* 0x000fe200078e0a03 */
[----:B------:R-:W-:Y:S01]  /*13f50*/  IABS R11, R6 ;  /* 0x00000006000b7213 */ /* 0x000fe20000000000 */
[----:B------:R-:W-:Y:S01]  /*13f60*/  @!P5 IMAD.MOV R4, RZ, RZ, -R4 ;  /* 0x000000ffff04d224 */ /* 0x000fe200078e0a04 */
[C---:B------:R-:W-:Y:S01]  /*13f70*/  ISETP.GT.U32.AND P5, PT, R7.reuse, R16, PT ;  /* 0x000000100700720c */ /* 0x040fe20003fa4070 */
[C---:B------:R-:W-:Y:S01]  /*13f80*/  IMAD R15, R7.reuse, R3, R15 ;  /* 0x00000003070f7224 */ /* 0x040fe200078e020f */
[----:B------:R-:W-:Y:S01]  /*13f90*/  IABS R14, R5 ;  /* 0x00000005000e7213 */ /* 0x000fe20000000000 */
[----:B------:R-:W-:Y:S01]  /*13fa0*/  @!P1 IMAD.MOV R8, RZ, RZ, -R8 ;  /* 0x000000ffff089224 */ /* 0x000fe200078e0a08 */
[C---:B------:R-:W-:Y:S01]  /*13fb0*/  ISETP.GT.U32.AND P1, PT, R7.reuse, R9, PT ;  /* 0x000000090700720c */ /* 0x040fe20003f24070 */
[----:B------:R-:W-:Y:S01]  /*13fc0*/  @!P3 IMAD.IADD R0, R0, 0x1, -R7 ;  /* 0x000000010000b824 */ /* 0x000fe200078e0a07 */
[----:B------:R-:W-:Y:S01]  /*13fd0*/  ISETP.GT.U32.AND P3, PT, R7, R15, PT ;  /* 0x0000000f0700720c */ /* 0x000fe20003f64070 */
[----:B------:R-:W-:Y:S01]  /*13fe0*/  IMAD.HI.U32 R3, R27, R11, RZ ;  /* 0x0000000b1b037227 */ /* 0x000fe200078e00ff */
[----:B------:R0:W-:Y:S01]  /*13ff0*/  STL [R1+0x1c8], R8 ;  /* 0x0001c80801007387 */ /* 0x0001e20000100800 */
[----:B------:R-:W-:-:S02]  /*14000*/  IABS R13, R2 ;  /* 0x00000002000d7213 */ /* 0x000fc40000000000 */
[----:B------:R-:W-:Y:S01]  /*14010*/  IADD3 R10, R28, 0x74, RZ ;  /* 0x000000741c0a7810 */ /* 0x000fe20007ffe0ff */
[----:B------:R1:W-:Y:S01]  /*14020*/  STL [R1+0x1c4], R4 ;  /* 0x0001c40401007387 */ /* 0x0003e20000100800 */
[----:B------:R-:W-:Y:S01]  /*14030*/  @!P5 IMAD.IADD R16, R16, 0x1, -R7 ;  /* 0x000000011010d824 */ /* 0x000fe200078e0a07 */
[----:B------:R-:W-:-:S03]  /*14040*/  ISETP.GE.AND P5, PT, R5, RZ, PT ;  /* 0x000000ff0500720c */ /* 0x000fc60003fa6270 */
[--C-:B------:R-:W-:Y:S01]  /*14050*/  @!P1 IMAD.IADD R9, R9, 0x1, -R7.reuse ;  /* 0x0000000109099824 */ /* 0x100fe200078e0a07 */
[----:B------:R-:W-:Y:S01]  /*14060*/  ISETP.GE.AND P1, PT, R6, RZ, PT ;  /* 0x000000ff0600720c */ /* 0x000fe20003f26270 */
[----:B0-----:R-:W-:Y:S01]  /*14070*/  IMAD.MOV.U32 R8, RZ, RZ, R0 ;  /* 0x000000ffff087224 */ /* 0x001fe200078e0000 */
[----:B------:R-:W-:Y:S01]  /*14080*/  IADD3 R0, R28, 0x76, RZ ;  /* 0x000000761c007810 */ /* 0x000fe20007ffe0ff */
[----:B------:R-:W-:Y:S02]  /*14090*/  @!P3 IMAD.IADD R15, R15, 0x1, -R7 ;  /* 0x000000010f0fb824 */ /* 0x000fe400078e0a07 */
[----:B-1----:R-:W-:Y:S01]  /*140a0*/  IMAD.HI.U32 R4, R27, R14, RZ ;  /* 0x0000000e1b047227 */ /* 0x002fe200078e00ff */
[----:B------:R-:W-:Y:S02]  /*140b0*/  IABS R5, R0 ;  /* 0x0000000000057213 */ /* 0x000fe40000000000 */
[C---:B------:R-:W-:Y:S01]  /*140c0*/  ISETP.GT.U32.AND P3, PT, R7.reuse, R15, PT ;  /* 0x0000000f0700720c */ /* 0x040fe20003f64070 */
[----:B------:R-:W-:Y:S01]  /*140d0*/  @!P4 IMAD.MOV R8, RZ, RZ, -R8 ;  /* 0x000000ffff08c224 */ /* 0x000fe200078e0a08 */
[----:B------:R-:W-:Y:S01]  /*140e0*/  ISETP.GT.U32.AND P4, PT, R7, R16, PT ;  /* 0x000000100700720c */ /* 0x000fe20003f84070 */
[----:B------:R-:W-:-:S02]  /*140f0*/  IMAD.MOV R4, RZ, RZ, -R4 ;  /* 0x000000ffff047224 */ /* 0x000fc400078e0a04 */
[----:B------:R-:W-:Y:S01]  /*14100*/  IMAD.MOV R6, RZ, RZ, -R3 ;  /* 0x000000ffff067224 */ /* 0x000fe200078e0a03 */
[----:B------:R0:W-:Y:S01]  /*14110*/  STL [R1+0x1bc], R8 ;  /* 0x0001bc0801007387 */ /* 0x0001e20000100800 */
[----:B------:R-:W-:Y:S02]  /*14120*/  IMAD R14, R7, R4, R14 ;  /* 0x00000004070e7224 */ /* 0x000fe400078e020e */
[----:B------:R-:W-:-:S04]  /*14130*/  IMAD.HI.U32 R3, R27, R13, RZ ;  /* 0x0000000d1b037227 */ /* 0x000fc800078e00ff */
[C---:B------:R-:W-:Y:S01]  /*14140*/  IMAD R11, R7.reuse, R6, R11 ;  /* 0x00000006070b7224 */ /* 0x040fe200078e020b */
[C---:B------:R-:W-:Y:S01]  /*14150*/  IADD3 R6, R28.reuse, 0x77, RZ ;  /* 0x000000771c067810 */ /* 0x040fe20007ffe0ff */
[----:B------:R-:W-:Y:S01]  /*14160*/  IMAD.MOV.U32 R4, RZ, RZ, R9 ;  /* 0x000000ffff047224 */ /* 0x000fe200078e0009 */
[----:B0-----:R-:W-:Y:S01]  /*14170*/  IADD3 R8, R28, 0x75, RZ ;  /* 0x000000751c087810 */ /* 0x001fe20007ffe0ff */
[----:B------:R-:W-:Y:S01]  /*14180*/  IMAD.MOV R3, RZ, RZ, -R3 ;  /* 0x000000ffff037224 */ /* 0x000fe200078e0a03 */
[----:B------:R-:W-:Y:S01]  /*14190*/  IABS R9, R6 ;  /* 0x0000000600097213 */ /* 0x000fe20000000000 */
[----:B------:R-:W-:Y:S01]  /*141a0*/  @!P2 IMAD.MOV R4, RZ, RZ, -R4 ;  /* 0x000000ffff04a224 */ /* 0x000fe200078e0a04 */
[C---:B------:R-:W-:Y:S01]  /*141b0*/  ISETP.GT.U32.AND P2, PT, R7.reuse, R11, PT ;  /* 0x0000000b0700720c */ /* 0x040fe20003f44070 */
[C---:B------:R-:W-:Y:S01]  /*141c0*/  IMAD R13, R7.reuse, R3, R13 ;  /* 0x00000003070d7224 */ /* 0x040fe200078e020d */
[----:B------:R-:W-:Y:S01]  /*141d0*/  IABS R3, R10 ;  /* 0x0000000a00037213 */ /* 0x000fe20000000000 */
[--C-:B------:R-:W-:Y:S01]  /*141e0*/  @!P4 IMAD.IADD R16, R16, 0x1, -R7.reuse ;  /* 0x000000011010c824 */ /* 0x100fe200078e0a07 */
[----:B------:R-:W-:Y:S01]  /*141f0*/  ISETP.GT.U32.AND P4, PT, R7, R14, PT ;  /* 0x0000000e0700720c */ /* 0x000fe20003f84070 */
[----:B------:R-:W-:Y:S01]  /*14200*/  @!P3 IMAD.IADD R15, R15, 0x1, -R7 ;  /* 0x000000010f0fb824 */ /* 0x000fe200078e0a07 */
[----:B------:R-:W-:Y:S01]  /*14210*/  ISETP.GT.U32.AND P3, PT, R7, R13, PT ;  /* 0x0000000d0700720c */ /* 0x000fe20003f64070 */
[----:B------:R-:W-:Y:S01]  /*14220*/  IMAD.HI.U32 R12, R27, R9, RZ ;  /* 0x000000091b0c7227 */ /* 0x000fe200078e00ff */
[----:B------:R0:W-:Y:S03]  /*14230*/  STL [R1+0x1c0], R4 ;  /* 0x0001c00401007387 */ /* 0x0001e60000100800 */
[----:B------:R-:W-:-:S02]  /*14240*/  IMAD.MOV R12, RZ, RZ, -R12 ;  /* 0x000000ffff0c7224 */ /* 0x000fc400078e0a0c */
[----:B------:R-:W-:Y:S01]  /*14250*/  @!P2 IMAD.IADD R11, R11, 0x1, -R7 ;  /* 0x000000010b0ba824 */ /* 0x000fe200078e0a07 */
[----:B------:R-:W-:Y:S01]  /*14260*/  ISETP.GE.AND P2, PT, R2, RZ, PT ;  /* 0x000000ff0200720c */ /* 0x000fe20003f46270 */
[----:B------:R-:W-:Y:S01]  /*14270*/  IMAD.HI.U32 R2, R27, R5, RZ ;  /* 0x000000051b027227 */ /* 0x000fe200078e00ff */
[----:B0-----:R-:W-:-:S03]  /*14280*/  IABS R4, R8 ;  /* 0x0000000800047213 */ /* 0x001fc60000000000 */
[--C-:B------:R-:W-:Y:S01]  /*14290*/  @!P4 IMAD.IADD R14, R14, 0x1, -R7.reuse ;  /* 0x000000010e0ec824 */ /* 0x100fe200078e0a07 */
[----:B------:R-:W-:Y:S01]  /*142a0*/  ISETP.GT.U32.AND P4, PT, R7, R11, PT ;  /* 0x0000000b0700720c */ /* 0x000fe20003f84070 */
[----:B------:R-:W-:Y:S02]  /*142b0*/  @!P3 IMAD.IADD R13, R13, 0x1, -R7 ;  /* 0x000000010d0db824 */ /* 0x000fe400078e0a07 */
[----:B------:R-:W-:Y:S01]  /*142c0*/  IMAD.MOV R2, RZ, RZ, -R2 ;  /* 0x000000ffff027224 */ /* 0x000fe200078e0a02 */
[C---:B------:R-:W-:Y:S01]  /*142d0*/  ISETP.GT.U32.AND P3, PT, R7.reuse, R14, PT ;  /* 0x0000000e0700720c */ /* 0x040fe20003f64070 */
[----:B------:R-:W-:Y:S02]  /*142e0*/  IMAD.MOV.U32 R17, RZ, RZ, R15 ;  /* 0x000000ffff117224 */ /* 0x000fe400078e000f */
[C---:B------:R-:W-:Y:S02]  /*142f0*/  IMAD R9, R7.reuse, R12, R9 ;  /* 0x0000000c07097224 */ /* 0x040fe400078e0209 */
[----:B------:R-:W-:Y:S01]  /*14300*/  @!P0 IMAD.MOV R17, RZ, RZ, -R17 ;  /* 0x000000ffff118224 */ /* 0x000fe200078e0a11 */
[----:B------:R-:W-:Y:S01]  /*14310*/  ISETP.GE.AND P0, PT, R6, RZ, PT ;  /* 0x000000ff0600720c */ /* 0x000fe20003f06270 */
[----:B------:R-:W-:Y:S01]  /*14320*/  IMAD R5, R7, R2, R5 ;  /* 0x0000000207057224 */ /* 0x000fe200078e0205 */
[C---:B------:R-:W-:Y:S01]  /*14330*/  IADD3 R2, R28.reuse, 0x73, RZ ;  /* 0x000000731c027810 */ /* 0x040fe20007ffe0ff */
[----:B------:R-:W-:Y:S01]  /*14340*/  @!P4 IMAD.IADD R11, R11, 0x1, -R7 ;  /* 0x000000010b0bc824 */ /* 0x000fe200078e0a07 */
[----:B------:R-:W-:Y:S01]  /*14350*/  ISETP.GT.U32.AND P4, PT, R7, R9, PT ;  /* 0x000000090700720c */ /* 0x000fe20003f84070 */
[----:B------:R-:W-:Y:S01]  /*14360*/  IMAD.MOV.U32 R18, RZ, RZ, R16 ;  /* 0x000000ffff127224 */ /* 0x000fe200078e0010 */
[----:B------:R-:W-:Y:S01]  /*14370*/  IADD3 R16, R28, 0x6d, RZ ;  /* 0x0000006d1c107810 */ /* 0x000fe20007ffe0ff */
[----:B------:R-:W-:-:S04]  /*14380*/  IMAD.HI.U32 R6, R27, R3, RZ ;  /* 0x000000031b067227 */ /* 0x000fc800078e00ff */
[----:B------:R-:W-:Y:S01]  /*14390*/  @!P3 IMAD.IADD R14, R14, 0x1, -R7 ;  /* 0x000000010e0eb824 */ /* 0x000fe200078e0a07 */
[C---:B------:R-:W-:Y:S01]  /*143a0*/  ISETP.GT.U32.AND P3, PT, R7.reuse, R5, PT ;  /* 0x000000050700720c */ /* 0x040fe20003f64070 */
[----:B------:R-:W-:Y:S01]  /*143b0*/  @!P6 IMAD.MOV R18, RZ, RZ, -R18 ;  /* 0x000000ffff12e224 */ /* 0x000fe200078e0a12 */
[----:B------:R-:W-:Y:S01]  /*143c0*/  ISETP.GT.U32.AND P6, PT, R7, R13, PT ;  /* 0x0000000d0700720c */ /* 0x000fe20003fc4070 */
[----:B------:R-:W-:Y:S02]  /*143d0*/  IMAD.MOV R6, RZ, RZ, -R6 ;  /* 0x000000ffff067224 */ /* 0x000fe400078e0a06 */
[----:B------:R-:W-:Y:S01]  /*143e0*/  IMAD.HI.U32 R12, R27, R4, RZ ;  /* 0x000000041b0c7227 */ /* 0x000fe200078e00ff */
[----:B------:R-:W-:Y:S03]  /*143f0*/  STL [R1+0x12c], R18 ;  /* 0x00012c1201007387 */ /* 0x000fe60000100800 */
[----:B------:R-:W-:Y:S01]  /*14400*/  IMAD R3, R7, R6, R3 ;  /* 0x0000000607037224 */ /* 0x000fe200078e0203 */
[----:B------:R-:W-:Y:S01]  /*14410*/  IADD3 R6, R28, 0x72, RZ ;  /* 0x000000721c067810 */ /* 0x000fe20007ffe0ff */
[----:B------:R-:W-:Y:S01]  /*14420*/  @!P4 IMAD.IADD R9, R9, 0x1, -R7 ;  /* 0x000000010909c824 */ /* 0x000fe200078e0a07 */
[----:B------:R-:W-:Y:S01]  /*14430*/  STL [R1+0x178], R17 ;  /* 0x0001781101007387 */ /* 0x000fe20000100800 */
[----:B------:R-:W-:Y:S01]  /*14440*/  @!P5 IMAD.MOV R14, RZ, RZ, -R14 ;  /* 0x000000ffff0ed224 */ /* 0x000fe200078e0a0e */
[----:B------:R-:W-:Y:S01]  /*14450*/  ISETP.GT.U32.AND P5, PT, R7, R3, PT ;  /* 0x000000030700720c */ /* 0x000fe20003fa4070 */
[----:B------:R-:W-:-:S02]  /*14460*/  IMAD.MOV R12, RZ, RZ, -R12 ;  /* 0x000000ffff0c7224 */ /* 0x000fc400078e0a0c */
[--C-:B------:R-:W-:Y:S01]  /*14470*/  @!P3 IMAD.IADD R5, R5, 0x1, -R7.reuse ;  /* 0x000000010505b824 */ /* 0x100fe200078e0a07 */
[----:B------:R-:W-:Y:S01]  /*14480*/  ISETP.GT.U32.AND P3, PT, R7, R9, PT ;  /* 0x000000090700720c */ /* 0x000fe20003f64070 */
[----:B------:R-:W-:Y:S01]  /*14490*/  @!P6 IMAD.IADD R13, R13, 0x1, -R7 ;  /* 0x000000010d0de824 */ /* 0x000fe200078e0a07 */
[----:B------:R-:W-:Y:S01]  /*144a0*/  ISETP.GE.AND P6, PT, R0, RZ, PT ;  /* 0x000000ff0000720c */ /* 0x000fe20003fc6270 */
[C---:B------:R-:W-:Y:S01]  /*144b0*/  IMAD R4, R7.reuse, R12, R4 ;  /* 0x0000000c07047224 */ /* 0x040fe200078e0204 */
[----:B------:R-:W-:Y:S01]  /*144c0*/  IABS R0, R2 ;  /* 0x0000000200007213 */ /* 0x000fe20000000000 */
        /* <DEDUP_REMOVED lines=8> */
[----:B------:R0:W-:Y:S01]  /*14550*/  STL [R1+0x1b0], R15 ;  /* 0x0001b00f01007387 */ /* 0x0001e20000100800 */
        /* <DEDUP_REMOVED lines=10> */
[----:B0-----:R-:W-:-:S02]  /*14600*/  IADD3 R15, R28, 0x71, RZ ;  /* 0x000000711c0f7810 */ /* 0x001fc40007ffe0ff */
[----:B------:R-:W-:Y:S01]  /*14610*/  IADD3 R12, R28, 0x6c, RZ ;  /* 0x0000006c1c0c7810 */ /* 0x000fe20007ffe0ff */
[--C-:B------:R-:W-:Y:S02]  /*14620*/  @!P4 IMAD.IADD R4, R4, 0x1, -R7.reuse ;  /* 0x000000010404c824 */ /* 0x100fe400078e0a07 */
[----:B------:R-:W-:Y:S01]  /*14630*/  @!P1 IMAD.IADD R5, R5, 0x1, -R7 ;  /* 0x0000000105059824 */ /* 0x000fe200078e0a07 */
[C---:B------:R-:W-:Y:S01]  /*14640*/  ISETP.GT.U32.AND P1, PT, R7.reuse, R0, PT ;  /* 0x000000000700720c */ /* 0x040fe20003f24070 */
[----:B------:R-:W-:Y:S01]  /*14650*/  IMAD.MOV R10, RZ, RZ, -R10 ;  /* 0x000000ffff0a7224 */ /* 0x000fe200078e0a0a */
[----:B------:R-:W-:Y:S01]  /*14660*/  ISETP.GT.U32.AND P4, PT, R7, R4, PT ;  /* 0x000000040700720c */ /* 0x000fe20003f84070 */
[----:B-1----:R-:W-:Y:S01]  /*14670*/  IMAD.MOV.U32 R13, RZ, RZ, R9 ;  /* 0x000000ffff0d7224 */ /* 0x002fe200078e0009 */
[----:B------:R-:W-:Y:S01]  /*14680*/  IADD3 R9, R28, 0x70, RZ ;  /* 0x000000701c097810 */ /* 0x000fe20007ffe0ff */
[----:B------:R-:W-:Y:S01]  /*14690*/  @!P5 IMAD.IADD R3, R3, 0x1, -R7 ;  /* 0x000000010303d824 */ /* 0x000fe200078e0a07 */
[----:B------:R-:W-:Y:S01]  /*146a0*/  IABS R14, R12 ;  /* 0x0000000c000e7213 */ /* 0x000fe20000000000 */
[----:B------:R-:W-:Y:S01]  /*146b0*/  @!P0 IMAD.MOV R13, RZ, RZ, -R13 ;  /* 0x000000ffff0d8224 */ /* 0x000fe200078e0a0d */
[----:B------:R-:W-:Y:S01]  /*146c0*/  ISETP.GE.AND P0, PT, R2, RZ, PT ;  /* 0x000000ff0200720c */ /* 0x000fe20003f06270 */
[C---:B------:R-:W-:Y:S01]  /*146d0*/  IMAD R2, R7.reuse, R10, R8 ;  /* 0x0000000a07027224 */ /* 0x040fe200078e0208 */
[----:B------:R-:W-:Y:S01]  /*146e0*/  IADD3 R8, R28, 0x6f, RZ ;  /* 0x0000006f1c087810 */ /* 0x000fe20007ffe0ff */
[----:B------:R-:W-:Y:S01]  /*146f0*/  @!P6 IMAD.MOV R5, RZ, RZ, -R5 ;  /* 0x000000ffff05e224 */ /* 0x000fe200078e0a05 */
[----:B------:R-:W-:Y:S01]  /*14700*/  STL [R1+0x194], R13 ;  /* 0x0001940d01007387 */ /* 0x000fe20000100800 */
[--C-:B------:R-:W-:Y:S01]  /*14710*/  @!P1 IMAD.IADD R0, R0, 0x1, -R7.reuse ;  /* 0x0000000100009824 */ /* 0x100fe200078e0a07 */
[----:B------:R-:W-:Y:S01]  /*14720*/  ISETP.GT.U32.AND P5, PT, R7, R2, PT ;  /* 0x000000020700720c */ /* 0x000fe20003fa4070 */
[----:B------:R-:W-:Y:S01]  /*14730*/  @!P4 IMAD.IADD R4, R4, 0x1, -R7 ;  /* 0x000000010404c824 */ /* 0x000fe200078e0a07 */
[----:B------:R0:W-:Y:S01]  /*14740*/  STL [R1+0x198], R5 ;  /* 0x0001980501007387 */ /* 0x0001e20000100800 */
[----:B------:R-:W-:-:S02]  /*14750*/  ISETP.GE.AND P6, PT, R15, RZ, PT ;  /* 0x000000ff0f00720c */ /* 0x000fc40003fc6270 */
[----:B------:R-:W-:Y:S01]  /*14760*/  ISETP.GT.U32.AND P1, PT, R7, R0, PT ;  /* 0x000000000700720c */ /* 0x000fe20003f24070 */
[----:B------:R-:W-:Y:S01]  /*14770*/  @!P2 IMAD.MOV R4, RZ, RZ, -R4 ;  /* 0x000000ffff04a224 */ /* 0x000fe200078e0a04 */
[----:B------:R-:W-:Y:S02]  /*14780*/  IABS R15, R15 ;  /* 0x0000000f000f7213 */ /* 0x000fe40000000000 */
[----:B------:R-:W-:Y:S02]  /*14790*/  ISETP.GE.AND P2, PT, R9, RZ, PT ;  /* 0x000000ff0900720c */ /* 0x000fe40003f46270 */
[----:B------:R1:W-:Y:S01]  /*147a0*/  STL [R1+0x1a8], R4 ;  /* 0x0001a80401007387 */ /* 0x0003e20000100800 */
[----:B0-----:R-:W-:Y:S01]  /*147b0*/  IMAD.MOV.U32 R5, RZ, RZ, R3 ;  /* 0x000000ffff057224 */ /* 0x001fe200078e0003 */
[----:B------:R-:W-:Y:S01]  /*147c0*/  IABS R9, R9 ;  /* 0x0000000900097213 */ /* 0x000fe20000000000 */
[----:B------:R-:W-:Y:S01]  /*147d0*/  @!P5 IMAD.IADD R2, R2, 0x1, -R7 ;  /* 0x000000010202d824 */ /* 0x000fe200078e0a07 */
[----:B------:R-:W-:Y:S01]  /*147e0*/  ISETP.GE.AND P4, PT, R6, RZ, PT ;  /* 0x000000ff0600720c */ /* 0x000fe20003f86270 */
[----:B------:R-:W-:Y:S01]  /*147f0*/  @!P3 IMAD.MOV R5, RZ, RZ, -R5 ;  /* 0x000000ffff05b224 */ /* 0x000fe200078e0a05 */
[----:B------:R-:W-:Y:S01]  /*14800*/  ISETP.GE.AND P3, PT, R8, RZ, PT ;  /* 0x000000ff0800720c */ /* 0x000fe20003f66270 */
[----:B------:R-:W-:Y:S01]  /*14810*/  @!P1 IMAD.IADD R0, R0, 0x1, -R7 ;  /* 0x0000000100009824 */ /* 0x000fe200078e0a07 */
[----:B------:R-:W-:-:S02]  /*14820*/  ISETP.GT.U32.AND P5, PT, R7, R2, PT ;  /* 0x000000020700720c */ /* 0x000fc40003fa4070 */
[----:B------:R0:W-:Y:S01]  /*14830*/  STL [R1+0x1ac], R5 ;  /* 0x0001ac0501007387 */ /* 0x0001e20000100800 */
[----:B------:R-:W-:Y:S01]  /*14840*/  IABS R8, R8 ;  /* 0x0000000800087213 */ /* 0x000fe20000000000 */
[----:B-1----:R-:W-:Y:S01]  /*14850*/  IMAD.HI.U32 R4, R27, R9, RZ ;  /* 0x000000091b047227 */ /* 0x002fe200078e00ff */
[----:B------:R-:W-:-:S03]  /*14860*/  IADD3 R6, R28, 0x6e, RZ ;  /* 0x0000006e1c067810 */ /* 0x000fc60007ffe0ff */
[C---:B------:R-:W-:Y:S01]  /*14870*/  IMAD.HI.U32 R3, R27.reuse, R8, RZ ;  /* 0x000000081b037227 */ /* 0x040fe200078e00ff */
[----:B------:R-:W-:Y:S02]  /*14880*/  ISETP.GE.AND P1, PT, R6, RZ, PT ;  /* 0x000000ff0600720c */ /* 0x000fe40003f26270 */
[----:B------:R-:W-:Y:S01]  /*14890*/  IABS R6, R6 ;  /* 0x0000000600067213 */ /* 0x000fe20000000000 */
[----:B0-----:R-:W-:-:S04]  /*148a0*/  IMAD.HI.U32 R5, R27, R15, RZ ;  /* 0x0000000f1b057227 */ /* 0x001fc800078e00ff */
[----:B------:R-:W-:Y:S02]  /*148b0*/  IMAD.MOV R5, RZ, RZ, -R5 ;  /* 0x000000ffff057224 */ /* 0x000fe400078e0a05 */
[----:B------:R-:W-:Y:S02]  /*148c0*/  IMAD.MOV.U32 R10, RZ, RZ, R0 ;  /* 0x000000ffff0a7224 */ /* 0x000fe400078e0000 */
[C---:B------:R-:W-:Y:S02]  /*148d0*/  IMAD R15, R7.reuse, R5, R15 ;  /* 0x00000005070f7224 */ /* 0x040fe400078e020f */
        /* <DEDUP_REMOVED lines=21> */
[--C-:B------:R-:W-:Y:S02]  /*14a30*/  @!P5 IMAD.IADD R9, R9, 0x1, -R7.reuse ;  /* 0x000000010909d824 */ /* 0x100fe400078e0a07 */
[C---:B------:R-:W-:Y:S01]  /*14a40*/  IMAD R6, R7.reuse, R0, R6 ;  /* 0x0000000007067224 */ /* 0x040fe200078e0206 */
[----:B------:R-:W-:Y:S01]  /*14a50*/  IADD3 R0, R28, 0x6b, RZ ;  /* 0x0000006b1c007810 */ /* 0x000fe20007ffe0ff */
[----:B------:R-:W-:Y:S01]  /*14a60*/  @!P4 IMAD.IADD R8, R8, 0x1, -R7 ;  /* 0x000000010808c824 */ /* 0x000fe200078e0a07 */
[----:B------:R-:W-:Y:S01]  /*14a70*/  ISETP.GT.U32.AND P5, PT, R7, R9, PT ;  /* 0x000000090700720c */ /* 0x000fe20003fa4070 */
[----:B-1----:R-:W-:Y:S01]  /*14a80*/  IMAD.HI.U32 R5, R27, R14, RZ ;  /* 0x0000000e1b057227 */ /* 0x002fe200078e00ff */
[----:B------:R-:W-:Y:S02]  /*14a90*/  IABS R3, R0 ;  /* 0x0000000000037213 */ /* 0x000fe40000000000 */
        /* <DEDUP_REMOVED lines=31> */
[----:B------:R-:W-:Y:S01]  /*14c90*/  @!P2 IMAD.MOV R17, RZ, RZ, -R17 ;  /* 0x000000ffff11a224 */ /* 0x000fe200078e0a11 */
[C---:B------:R-:W-:Y:S01]  /*14ca0*/  ISETP.GT.U32.AND P2, PT, R7.reuse, R2, PT ;  /* 0x000000020700720c */ /* 0x040fe20003f44070 */
[----:B------:R-:W-:Y:S01]  /*14cb0*/  @!P6 IMAD.IADD R6, R6, 0x1, -R7 ;  /* 0x000000010606e824 */ /* 0x000fe200078e0a07 */
[C---:B------:R-:W-:Y:S01]  /*14cc0*/  ISETP.GT.U32.AND P6, PT, R7.reuse, R3, PT ;  /* 0x000000030700720c */ /* 0x040fe20003fc4070 */
[----:B------:R-:W-:Y:S01]  /*14cd0*/  IMAD.MOV R9, RZ, RZ, -R9 ;  /* 0x000000ffff097224 */ /* 0x000fe200078e0a09 */
[----:B------:R-:W-:Y:S01]  /*14ce0*/  STL [R1+0x17c], R17 ;  /* 0x00017c1101007387 */ /* 0x000fe20000100800 */
[C---:B------:R-:W-:Y:S02]  /*14cf0*/  IMAD R13, R7.reuse, R10, R13 ;  /* 0x0000000a070d7224 */ /* 0x040fe400078e020d */
[----:B------:R-:W-:Y:S02]  /*14d00*/  IMAD.MOV.U32 R10, RZ, RZ, R6 ;  /* 0x000000ffff0a7224 */ /* 0x000fe400078e0006 */
[----:B------:R-:W-:-:S02]  /*14d10*/  IMAD R12, R7, R9, R12 ;  /* 0x00000009070c7224 */ /* 0x000fc400078e020c */
[----:B------:R-:W-:Y:S01]  /*14d20*/  @!P1 IMAD.MOV R10, RZ, RZ, -R10 ;  /* 0x000000ffff0a9224 */ /* 0x000fe200078e0a0a */
[C---:B------:R-:W-:Y:S01]  /*14d30*/  ISETP.GT.U32.AND P1, PT, R7.reuse, R13, PT ;  /* 0x0000000d0700720c */ /* 0x040fe20003f24070 */
[--C-:B------:R-:W-:Y:S01]  /*14d40*/  @!P4 IMAD.IADD R14, R14, 0x1, -R7.reuse ;  /* 0x000000010e0ec824 */ /* 0x100fe200078e0a07 */
[----:B------:R-:W-:Y:S01]  /*14d50*/  ISETP.GT.U32.AND P4, PT, R7, R12, PT ;  /* 0x0000000c0700720c */ /* 0x000fe20003f84070 */
[----:B------:R-:W-:Y:S01]  /*14d60*/  @!P3 IMAD.MOV R8, RZ, RZ, -R8 ;  /* 0x000000ffff08b224 */ /* 0x000fe200078e0a08 */
[----:B------:R-:W-:Y:S01]  /*14d70*/  ISETP.GE.AND P3, PT, R0, RZ, PT ;  /* 0x000000ff0000720c */ /* 0x000fe20003f66270 */
[--C-:B------:R-:W-:Y:S01]  /*14d80*/  @!P2 IMAD.IADD R2, R2, 0x1, -R7.reuse ;  /* 0x000000010202a824 */ /* 0x100fe200078e0a07 */
[----:B------:R-:W-:Y:S01]  /*14d90*/  ISETP.GE.AND P2, PT, R4, RZ, PT ;  /* 0x000000ff0400720c */ /* 0x000fe20003f46270 */
[--C-:B------:R-:W-:Y:S01]  /*14da0*/  @!P6 IMAD.IADD R3, R3, 0x1, -R7.reuse ;  /* 0x000000010303e824 */ /* 0x100fe200078e0a07 */
[C---:B------:R-:W-:Y:S01]  /*14db0*/  IADD3 R0, R28.reuse, 0x68, RZ ;  /* 0x000000681c007810 */ /* 0x040fe20007ffe0ff */
[----:B------:R0:W-:Y:S01]  /*14dc0*/  STL [R1+0x140], R8 ;  /* 0x0001400801007387 */ /* 0x0001e20000100800 */
[----:B------:R-:W-:Y:S01]  /*14dd0*/  IADD3 R4, R28, 0x67, RZ ;  /* 0x000000671c047810 */ /* 0x000fe20007ffe0ff */
[----:B------:R-:W-:Y:S01]  /*14de0*/  IMAD.MOV.U32 R9, RZ, RZ, R2 ;  /* 0x000000ffff097224 */ /* 0x000fe200078e0002 */
[----:B------:R-:W-:Y:S01]  /*14df0*/  ISETP.GE.AND P6, PT, R5, RZ, PT ;  /* 0x000000ff0500720c */ /* 0x000fe20003fc6270 */
[--C-:B------:R-:W-:Y:S01]  /*14e00*/  @!P1 IMAD.IADD R13, R13, 0x1, -R7.reuse ;  /* 0x000000010d0d9824 */ /* 0x100fe200078e0a07 */
[----:B------:R-:W-:Y:S01]  /*14e10*/  IABS R5, R4 ;  /* 0x0000000400057213 */ /* 0x000fe20000000000 */
[----:B------:R-:W-:Y:S01]  /*14e20*/  @!P4 IMAD.IADD R12, R12, 0x1, -R7 ;  /* 0x000000010c0cc824 */ /* 0x000fe200078e0a07 */
[C---:B------:R-:W-:Y:S01]  /*14e30*/  ISETP.GT.U32.AND P1, PT, R7.reuse, R3, PT ;  /* 0x000000030700720c */ /* 0x040fe20003f24070 */
[----:B------:R-:W-:Y:S01]  /*14e40*/  @!P0 IMAD.MOV R9, RZ, RZ, -R9 ;  /* 0x000000ffff098224 */ /* 0x000fe200078e0a09 */
[----:B------:R1:W-:Y:S01]  /*14e50*/  STL [R1+0x16c], R10 ;  /* 0x00016c0a01007387 */ /* 0x0003e20000100800 */
[----:B0-----:R-:W-:Y:S01]  /*14e60*/  IABS R8, R0 ;  /* 0x0000000000087213 */ /* 0x001fe20000000000 */
[----:B------:R-:W-:Y:S01]  /*14e70*/  IMAD.MOV.U32 R2, RZ, RZ, R5 ;  /* 0x000000ffff027224 */ /* 0x000fe200078e0005 */
[C---:B------:R-:W-:Y:S01]  /*14e80*/  ISETP.GT.U32.AND P0, PT, R7.reuse, R12, PT ;  /* 0x0000000c0700720c */ /* 0x040fe20003f04070 */
[----:B------:R0:W-:Y:S01]  /*14e90*/  STL [R1+0x174], R9 ;  /* 0x0001740901007387 */ /* 0x0001e20000100800 */
[----:B------:R-:W-:Y:S01]  /*14ea0*/  ISETP.GT.U32.AND P4, PT, R7, R13, PT ;  /* 0x0000000d0700720c */ /* 0x000fe20003f84070 */
[----:B------:R-:W-:-:S04]  /*14eb0*/  IMAD.HI.U32 R6, R27, R8, RZ ;  /* 0x000000081b067227 */ /* 0x000fc800078e00ff */
[----:B------:R-:W-:Y:S01]  /*14ec0*/  IMAD.MOV R6, RZ, RZ, -R6 ;  /* 0x000000ffff067224 */ /* 0x000fe200078e0a06 */
[C---:B-1----:R-:W-:Y:S01]  /*14ed0*/  IADD3 R10, R28.reuse, 0x66, RZ ;  /* 0x000000661c0a7810 */ /* 0x042fe20007ffe0ff */
[----:B------:R-:W-:Y:S01]  /*14ee0*/  IMAD.HI.U32 R5, R27, R2, RZ ;  /* 0x000000021b057227 */ /* 0x000fe200078e00ff */
[----:B0-----:R-:W-:-:S03]  /*14ef0*/  IADD3 R9, R28, 0x65, RZ ;  /* 0x000000651c097810 */ /* 0x001fc60007ffe0ff */
[----:B------:R-:W-:Y:S01]  /*14f00*/  IMAD R8, R7, R6, R8 ;  /* 0x0000000607087224 */ /* 0x000fe200078e0208 */
[----:B------:R-:W-:Y:S01]  /*14f10*/  IABS R11, R10 ;  /* 0x0000000a000b7213 */ /* 0x000fe20000000000 */
[----:B------:R-:W-:Y:S01]  /*14f20*/  IMAD.MOV R5, RZ, RZ, -R5 ;  /* 0x000000ffff057224 */ /* 0x000fe200078e0a05 */
[----:B------:R-:W-:Y:S01]  /*14f30*/  IABS R16, R9 ;  /* 0x0000000900107213 */ /* 0x000fe20000000000 */
[--C-:B------:R-:W-:Y:S01]  /*14f40*/  @!P1 IMAD.IADD R3, R3, 0x1, -R7.reuse ;  /* 0x0000000103039824 */ /* 0x100fe200078e0a07 */
[C---:B------:R-:W-:Y:S01]  /*14f50*/  ISETP.GT.U32.AND P1, PT, R7.reuse, R8, PT ;  /* 0x000000080700720c */ /* 0x040fe20003f24070 */
[----:B------:R-:W-:Y:S02]  /*14f60*/  IMAD R2, R7, R5, R2 ;  /* 0x0000000507027224 */ /* 0x000fe400078e0202 */
[----:B------:R-:W-:Y:S02]  /*14f70*/  @!P0 IMAD.IADD R12, R12, 0x1, -R7 ;  /* 0x000000010c0c8824 */ /* 0x000fe400078e0a07 */
[----:B------:R-:W-:Y:S01]  /*14f80*/  IMAD.HI.U32 R5, R27, R11, RZ ;  /* 0x0000000b1b057227 */ /* 0x000fe200078e00ff */
[----:B------:R-:W-:-:S03]  /*14f90*/  ISETP.GT.U32.AND P0, PT, R7, R2, PT ;  /* 0x000000020700720c */ /* 0x000fc60003f04070 */
[----:B------:R-:W-:Y:S02]  /*14fa0*/  IMAD.MOV R5, RZ, RZ, -R5 ;  /* 0x000000ffff057224 */ /* 0x000fe400078e0a05 */
[--C-:B------:R-:W-:Y:S01]  /*14fb0*/  @!P4 IMAD.IADD R13, R13, 0x1, -R7.reuse ;  /* 0x000000010d0dc824 */ /* 0x100fe200078e0a07 */
[----:B------:R-:W-:Y:S01]  /*14fc0*/  ISETP.GE.AND P4, PT, R0, RZ, PT ;  /* 0x000000ff0000720c */ /* 0x000fe20003f86270 */
[----:B------:R-:W-:Y:S01]  /*14fd0*/  @!P1 IMAD.IADD R8, R8, 0x1, -R7 ;  /* 0x0000000108089824 */ /* 0x000fe200078e0a07 */
[----:B------:R-:W-:Y:S01]  /*14fe0*/  IADD3 R0, R28, 0x64, RZ ;  /* 0x000000641c007810 */ /* 0x000fe20007ffe0ff */
[----:B------:R-:W-:Y:S01]  /*14ff0*/  IMAD.HI.U32 R6, R27, R16, RZ ;  /* 0x000000101b067227 */ /* 0x000fe200078e00ff */
[----:B------:R-:W-:Y:S02]  /*15000*/  ISETP.GE.AND P1, PT, R4, RZ, PT ;  /* 0x000000ff0400720c */ /* 0x000fe40003f26270 */
[----:B------:R-:W-:Y:S01]  /*15010*/  IADD3 R4, R28, 0x63, RZ ;  /* 0x000000631c047810 */ /* 0x000fe20007ffe0ff */
[C---:B------:R-:W-:Y:S01]  /*15020*/  IMAD R11, R7.reuse, R5, R11 ;  /* 0x00000005070b7224 */ /* 0x040fe200078e020b */
[----:B------:R-:W-:Y:S01]  /*15030*/  IABS R5, R0 ;  /* 0x0000000000057213 */ /* 0x000fe20000000000 */
[----:B------:R-:W-:Y:S01]  /*15040*/  @!P0 IMAD.IADD R2, R2, 0x1, -R7 ;  /* 0x0000000102028824 */ /* 0x000fe200078e0a07 */
[----:B------:R-:W-:Y:S01]  /*15050*/  ISETP.GT.U32.AND P0, PT, R7, R8, PT ;  /* 0x000000080700720c */ /* 0x000fe20003f04070 */
[----:B------:R-:W-:-:S02]  /*15060*/  IMAD.MOV.U32 R15, RZ, RZ, R3 ;  /* 0x000000ffff0f7224 */ /* 0x000fc400078e0003 */
[----:B------:R-:W-:Y:S01]  /*15070*/  @!P5 IMAD.MOV R14, RZ, RZ, -R14 ;  /* 0x000000ffff0ed224 */ /* 0x000fe200078e0a0e */
[C---:B------:R-:W-:Y:S01]  /*15080*/  ISETP.GT.U32.AND P5, PT, R7.reuse, R11, PT ;  /* 0x0000000b0700720c */ /* 0x040fe20003fa4070 */
[----:B------:R-:W-:Y:S02]  /*15090*/  IMAD.MOV R6, RZ, RZ, -R6 ;  /* 0x000000ffff067224 */ /* 0x000fe400078e0a06 */
[----:B------:R-:W-:Y:S01]  /*150a0*/  @!P3 IMAD.MOV R15, RZ, RZ, -R15 ;  /* 0x000000ffff0fb224 */ /* 0x000fe200078e0a0f */
[C---:B------:R-:W-:Y:S01]  /*150b0*/  ISETP.GT.U32.AND P3, PT, R7.reuse, R2, PT ;  /* 0x000000020700720c */ /* 0x040fe20003f64070 */
[----:B------:R0:W-:Y:S01]  /*150c0*/  STL [R1+0x148], R14 ;  /* 0x0001480e01007387 */ /* 0x0001e20000100800 */
[----:B------:R-:W-:Y:S01]  /*150d0*/  IMAD R16, R7, R6, R16 ;  /* 0x0000000607107224 */ /* 0x000fe200078e0210 */
[----:B------:R-:W-:Y:S01]  /*150e0*/  IABS R6, R4 ;  /* 0x0000000400067213 */ /* 0x000fe20000000000 */
[----:B------:R-:W-:Y:S01]  /*150f0*/  IMAD.HI.U32 R3, R27, R5, RZ ;  /* 0x000000051b037227 */ /* 0x000fe200078e00ff */
[----:B------:R-:W-:Y:S03]  /*15100*/  STL [R1+0x168], R15 ;  /* 0x0001680f01007387 */ /* 0x000fe60000100800 */
[----:B------:R-:W-:Y:S01]  /*15110*/  @!P2 IMAD.MOV R13, RZ, RZ, -R13 ;  /* 0x000000ffff0da224 */ /* 0x000fe200078e0a0d */
[----:B------:R-:W-:Y:S01]  /*15120*/  ISETP.GT.U32.AND P2, PT, R7, R16, PT ;  /* 0x000000100700720c */ /* 0x000fe20003f44070 */
[----:B------:R-:W-:Y:S01]  /*15130*/  @!P0 IMAD.IADD R8, R8, 0x1, -R7 ;  /* 0x0000000108088824 */ /* 0x000fe200078e0a07 */
[----:B------:R-:W-:Y:S01]  /*15140*/  ISETP.GE.AND P0, PT, R9, RZ, PT ;  /* 0x000000ff0900720c */ /* 0x000fe20003f06270 */
[----:B0-----:R-:W-:Y:S01]  /*15150*/  IMAD.MOV.U32 R14, RZ, RZ, R12 ;  /* 0x000000ffff0e7224 */ /* 0x001fe200078e000c */
[----:B------:R0:W-:Y:S01]  /*15160*/  STL [R1+0x154], R13 ;  /* 0x0001540d01007387 */ /* 0x0001e20000100800 */
[----:B------:R-:W-:-:S04]  /*15170*/  IMAD.HI.U32 R12, R27, R6, RZ ;  /* 0x000000061b0c7227 */ /* 0x000fc800078e00ff */
[----:B------:R-:W-:Y:S01]  /*15180*/  @!P6 IMAD.MOV R14, RZ, RZ, -R14 ;  /* 0x000000ffff0ee224 */ /* 0x000fe200078e0a0e */
[----:B------:R-:W-:Y:S01]  /*15190*/  ISETP.GE.AND P6, PT, R10, RZ, PT ;  /* 0x000000ff0a00720c */ /* 0x000fe20003fc6270 */
[----:B------:R-:W-:Y:S02]  /*151a0*/  IMAD.MOV R3, RZ, RZ, -R3 ;  /* 0x000000ffff037224 */ /* 0x000fe400078e0a03 */
[----:B------:R-:W-:Y:S01]  /*151b0*/  IMAD.MOV R12, RZ, RZ, -R12 ;  /* 0x000000ffff0c7224 */ /* 0x000fe200078e0a0c */
[----:B------:R1:W-:Y:S01]  /*151c0*/  STL [R1+0x164], R14 ;  /* 0x0001640e01007387 */ /* 0x0003e20000100800 */
[--C-:B------:R-:W-:Y:S01]  /*151d0*/  @!P3 IMAD.IADD R2, R2, 0x1, -R7.reuse ;  /* 0x000000010202b824 */ /* 0x100fe200078e0a07 */
[----:B------:R-:W-:Y:S01]  /*151e0*/  ISETP.GE.AND P3, PT, R0, RZ, PT ;  /* 0x000000ff0000720c */ /* 0x000fe20003f66270 */
[----:B------:R-:W-:Y:S01]  /*151f0*/  @!P5 IMAD.IADD R11, R11, 0x1, -R7 ;  /* 0x000000010b0bd824 */ /* 0x000fe200078e0a07 */
[C---:B------:R-:W-:Y:S01]  /*15200*/  IADD3 R0, R28.reuse, 0x62, RZ ;  /* 0x000000621c007810 */ /* 0x040fe20007ffe0ff */
[C---:B------:R-:W-:Y:S01]  /*15210*/  IMAD R5, R7.reuse, R3, R5 ;  /* 0x0000000307057224 */ /* 0x040fe200078e0205 */
[----:B------:R-:W-:Y:S01]  /*15220*/  IADD3 R3, R28, 0x61, RZ ;  /* 0x000000611c037810 */ /* 0x000fe20007ffe0ff */
[C---:B------:R-:W-:Y:S01]  /*15230*/  IMAD R6, R7.reuse, R12, R6 ;  /* 0x0000000c07067224 */ /* 0x040fe200078e0206 */
[----:B------:R-:W-:Y:S01]  /*15240*/  ISETP.GT.U32.AND P5, PT, R7, R11, PT ;  /* 0x0000000b0700720c */ /* 0x000fe20003fa4070 */
[----:B0-----:R-:W-:Y:S01]  /*15250*/  IMAD.MOV.U32 R13, RZ, RZ, R2 ;  /* 0x000000ffff0d7224 */ /* 0x001fe200078e0002 */
[----:B------:R-:W-:Y:S01]  /*15260*/  IABS R2, R3 ;  /* 0x0000000300027213 */ /* 0x000fe20000000000 */
[----:B-1----:R-:W-:Y:S01]  /*15270*/  IMAD.MOV.U32 R14, RZ, RZ, R8 ;  /* 0x000000ffff0e7224 */ /* 0x002fe200078e0008 */
[----:B------:R-:W-:Y:S01]  /*15280*/  IABS R8, R0 ;  /* 0x0000000000087213 */ /* 0x000fe20000000000 */
[----:B------:R-:W-:-:S02]  /*15290*/  @!P2 IMAD.IADD R16, R16, 0x1, -R7 ;  /* 0x000000011010a824 */ /* 0x000fc400078e0a07 */
[----:B------:R-:W-:Y:S01]  /*152a0*/  @!P4 IMAD.MOV R14, RZ, RZ, -R14 ;  /* 0x000000ffff0ec224 */ /* 0x000fe200078e0a0e */
[C---:B------:R-:W-:Y:S01]  /*152b0*/  ISETP.GT.U32.AND P4, PT, R7.reuse, R5, PT ;  /* 0x000000050700720c */ /* 0x040fe20003f84070 */
[----:B------:R-:W-:Y:S01]  /*152c0*/  @!P1 IMAD.MOV R13, RZ, RZ, -R13 ;  /* 0x000000ffff0d9224 */ /* 0x000fe200078e0a0d */
[----:B------:R-:W-:Y:S01]  /*152d0*/  ISETP.GT.U32.AND P1, PT, R7, R6, PT ;  /* 0x000000060700720c */ /* 0x000fe20003f24070 */
[----:B------:R-:W-:Y:S01]  /*152e0*/  IMAD.HI.U32 R9, R27, R8, RZ ;  /* 0x000000081b097227 */ /* 0x000fe200078e00ff */
[----:B------:R-:W-:Y:S01]  /*152f0*/  ISETP.GT.U32.AND P2, PT, R7, R16, PT ;  /* 0x000000100700720c */ /* 0x000fe20003f44070 */
[----:B------:R-:W-:Y:S02]  /*15300*/  STL [R1+0x158], R14 ;  /* 0x0001580e01007387 */ /* 0x000fe40000100800 */
[----:B------:R-:W-:Y:S01]  /*15310*/  @!P5 IMAD.IADD R11, R11, 0x1, -R7 ;  /* 0x000000010b0bd824 */ /* 0x000fe200078e0a07 */
[----:B------:R-:W-:Y:S01]  /*15320*/  ISETP.GE.AND P5, PT, R4, RZ, PT ;  /* 0x000000ff0400720c */ /* 0x000fe20003fa6270 */
[----:B------:R-:W-:Y:S01]  /*15330*/  IMAD.MOV R9, RZ, RZ, -R9 ;  /* 0x000000ffff097224 */ /* 0x000fe200078e0a09 */
[----:B------:R-:W-:Y:S01]  /*15340*/  IADD3 R4, R28, 0x60, RZ ;  /* 0x000000601c047810 */ /* 0x000fe20007ffe0ff */
[----:B------:R-:W-:Y:S01]  /*15350*/  IMAD.MOV.U32 R12, RZ, RZ, R11 ;  /* 0x000000ffff0c7224 */ /* 0x000fe200078e000b */
[----:B------:R0:W-:Y:S01]  /*15360*/  STL [R1+0x160], R13 ;  /* 0x0001600d01007387 */ /* 0x0001e20000100800 */
[--C-:B------:R-:W-:Y:S01]  /*15370*/  @!P4 IMAD.IADD R5, R5, 0x1, -R7.reuse ;  /* 0x000000010505c824 */ /* 0x100fe200078e0a07 */
[----:B------:R-:W-:Y:S01]  /*15380*/  IABS R10, R4 ;  /* 0x00000004000a7213 */ /* 0x000fe20000000000 */
[--C-:B------:R-:W-:Y:S01]  /*15390*/  @!P1 IMAD.IADD R6, R6, 0x1, -R7.reuse ;  /* 0x0000000106069824 */ /* 0x100fe200078e0a07 */
[----:B------:R-:W-:Y:S01]  /*153a0*/  IADD3 R11, R28, 0x5e, RZ ;  /* 0x0000005e1c0b7810 */ /* 0x000fe20007ffe0ff */
[----:B------:R-:W-:Y:S01]  /*153b0*/  @!P2 IMAD.IADD R16, R16, 0x1, -R7 ;  /* 0x000000011010a824 */ /* 0x000fe200078e0a07 */
[----:B------:R-:W-:Y:S01]  /*153c0*/  ISETP.GT.U32.AND P4, PT, R7, R5, PT ;  /* 0x000000050700720c */ /* 0x000fe20003f84070 */
[----:B------:R-:W-:Y:S01]  /*153d0*/  @!P6 IMAD.MOV R12, RZ, RZ, -R12 ;  /* 0x000000ffff0ce224 */ /* 0x000fe200078e0a0c */
[----:B------:R-:W-:Y:S01]  /*153e0*/  ISETP.GE.AND P2, PT, R0, RZ, PT ;  /* 0x000000ff0000720c */ /* 0x000fe20003f46270 */
[----:B------:R-:W-:Y:S01]  /*153f0*/  IMAD.HI.U32 R0, R27, R2, RZ ;  /* 0x000000021b007227 */ /* 0x000fe200078e00ff */
[----:B------:R-:W-:-:S02]  /*15400*/  ISETP.GT.U32.AND P6, PT, R7, R6, PT ;  /* 0x000000060700720c */ /* 0x000fc40003fc4070 */
[----:B------:R-:W-:Y:S01]  /*15410*/  IABS R15, R11 ;  /* 0x0000000b000f7213 */ /* 0x000fe20000000000 */
[----:B------:R-:W-:Y:S01]  /*15420*/  IMAD.MOV R0, RZ, RZ, -R0 ;  /* 0x000000ffff007224 */ /* 0x000fe200078e0a00 */
[----:B------:R-:W-:Y:S01]  /*15430*/  ISETP.GE.AND P1, PT, R3, RZ, PT ;  /* 0x000000ff0300720c */ /* 0x000fe20003f26270 */
[C---:B------:R-:W-:Y:S01]  /*15440*/  IMAD R8, R7.reuse, R9, R8 ;  /* 0x0000000907087224 */ /* 0x040fe200078e0208 */
[C---:B------:R-:W-:Y:S01]  /*15450*/  IADD3 R9, R28.reuse, 0x5f, RZ ;  /* 0x0000005f1c097810 */ /* 0x040fe20007ffe0ff */
[----:B------:R-:W-:Y:S01]  /*15460*/  IMAD R2, R7, R0, R2 ;  /* 0x0000000007027224 */ /* 0x000fe200078e0202 */
[----:B------:R-:W-:Y:S01]  /*15470*/  IADD3 R3, R28, 0x5d, RZ ;  /* 0x0000005d1c037810 */ /* 0x000fe20007ffe0ff */
[--C-:B------:R-:W-:Y:S01]  /*15480*/  @!P4 IMAD.IADD R5, R5, 0x1, -R7.reuse ;  /* 0x000000010505c824 */ /* 0x100fe200078e0a07 */
[----:B------:R-:W-:Y:S01]  /*15490*/  ISETP.GT.U32.AND P4, PT, R7, R8, PT ;  /* 0x000000080700720c */ /* 0x000fe20003f84070 */
[----:B------:R-:W-:Y:S01]  /*154a0*/  IMAD.HI.U32 R0, R27, R10, RZ ;  /* 0x0000000a1b007227 */ /* 0x000fe200078e00ff */
[----:B0-----:R-:W-:Y:S01]  /*154b0*/  IABS R13, R9 ;  /* 0x00000009000d7213 */ /* 0x001fe20000000000 */
[----:B------:R0:W-:Y:S02]  /*154c0*/  STL [R1+0x15c], R12 ;  /* 0x00015c0c01007387 */ /* 0x0001e40000100800 */
[----:B------:R-:W-:Y:S01]  /*154d0*/  @!P6 IMAD.IADD R6, R6, 0x1, -R7 ;  /* 0x000000010606e824 */ /* 0x000fe200078e0a07 */
[----:B------:R-:W-:Y:S01]  /*154e0*/  ISETP.GT.U32.AND P6, PT, R7, R2, PT ;  /* 0x000000020700720c */ /* 0x000fe20003fc4070 */
[----:B------:R-:W-:-:S02]  /*154f0*/  IMAD.MOV R0, RZ, RZ, -R0 ;  /* 0x000000ffff007224 */ /* 0x000fc400078e0a00 */
[----:B------:R-:W-:-:S04]  /*15500*/  IMAD.HI.U32 R17, R27, R13, RZ ;  /* 0x0000000d1b117227 */ /* 0x000fc800078e00ff */
[----:B------:R-:W-:Y:S01]  /*15510*/  @!P4 IMAD.IADD R8, R8, 0x1, -R7 ;  /* 0x000000010808c824 */ /* 0x000fe200078e0a07 */
[----:B0-----:R-:W-:Y:S01]  /*15520*/  IABS R12, R3 ;  /* 0x00000003000c7213 */ /* 0x001fe20000000000 */
[----:B------:R-:W-:Y:S01]  /*15530*/  IMAD R10, R7, R0, R10 ;  /* 0x00000000070a7224 */ /* 0x000fe200078e020a */
[----:B------:R-:W-:Y:S01]  /*15540*/  IADD3 R0, R28, 0x5c, RZ ;  /* 0x0000005c1c007810 */ /* 0x000fe20007ffe0ff */
[----:B------:R-:W-:-:S03]  /*15550*/  IMAD.HI.U32 R14, R27, R15, RZ ;  /* 0x0000000f1b0e7227 */ /* 0x000fc600078e00ff */
[C---:B------:R-:W-:Y:S01]  /*15560*/  ISETP.GT.U32.AND P4, PT, R7.reuse, R10, PT ;  /* 0x0000000a0700720c */ /* 0x040fe20003f84070 */
[----:B------:R-:W-:Y:S01]  /*15570*/  @!P6 IMAD.IADD R2, R2, 0x1, -R7 ;  /* 0x000000010202e824 */ /* 0x000fe200078e0a07 */
[C---:B------:R-:W-:Y:S01]  /*15580*/  ISETP.GT.U32.AND P6, PT, R7.reuse, R8, PT ;  /* 0x000000080700720c */ /* 0x040fe20003fc4070 */
[----:B------:R-:W-:Y:S02]  /*15590*/  IMAD.MOV R17, RZ, RZ, -R17 ;  /* 0x000000ffff117224 */ /* 0x000fe400078e0a11 */
[----:B------:R-:W-:Y:S01]  /*155a0*/  @!P0 IMAD.MOV R16, RZ, RZ, -R16 ;  /* 0x000000ffff108224 */ /* 0x000fe200078e0a10 */
[----:B------:R-:W-:Y:S01]  /*155b0*/  ISETP.GE.AND P0, PT, R4, RZ, PT ;  /* 0x000000ff0400720c */ /* 0x000fe20003f06270 */
[----:B------:R-:W-:Y:S02]  /*155c0*/  IMAD.MOV R14, RZ, RZ, -R14 ;  /* 0x000000ffff0e7224 */ /* 0x000fe400078e0a0e */
[C---:B------:R-:W-:Y:S01]  /*155d0*/  IMAD R4, R7.reuse, R17, R13 ;  /* 0x0000001107047224 */ /* 0x040fe200078e020d */
[----:B------:R0:W-:Y:S01]  /*155e0*/  STL [R1+0x14c], R16 ;  /* 0x00014c1001007387 */ /* 0x0001e20000100800 */
[----:B------:R-:W-:Y:S01]  /*155f0*/  IMAD R15, R7, R14, R15 ;  /* 0x0000000e070f7224 */ /* 0x000fe200078e020f */
[----:B------:R-:W-:Y:S01]  /*15600*/  IABS R13, R0 ;  /* 0x00000000000d7213 */ /* 0x000fe20000000000 */
[----:B------:R-:W-:-:S02]  /*15610*/  @!P4 IMAD.IADD R10, R10, 0x1, -R7 ;  /* 0x000000010a0ac824 */ /* 0x000fc400078e0a07 */
[----:B------:R-:W-:Y:S01]  /*15620*/  @!P6 IMAD.IADD R8, R8, 0x1, -R7 ;  /* 0x000000010808e824 */ /* 0x000fe200078e0a07 */
[C---:B------:R-:W-:Y:S02]  /*15630*/  ISETP.GT.U32.AND P6, PT, R7.reuse, R4, PT ;  /* 0x000000040700720c */ /* 0x040fe40003fc4070 */
[----:B------:R-:W-:Y:S01]  /*15640*/  ISETP.GT.U32.AND P4, PT, R7, R10, PT ;  /* 0x0000000a0700720c */ /* 0x000fe20003f84070 */
[----:B------:R-:W-:Y:S01]  /*15650*/  IMAD.MOV.U32 R14, RZ, RZ, R8 ;  /* 0x000000ffff0e7224 */ /* 0x000fe200078e0008 */
[----:B------:R-:W-:Y:S01]  /*15660*/  IADD3 R8, R28, 0x59, RZ ;  /* 0x000000591c087810 */ /* 0x000fe20007ffe0ff */
[----:B0-----:R-:W-:Y:S02]  /*15670*/  IMAD.MOV.U32 R16, RZ, RZ, R5 ;  /* 0x000000ffff107224 */ /* 0x001fe400078e0005 */
[----:B------:R-:W-:-:S04]  /*15680*/  IMAD.HI.U32 R5, R27, R12, RZ ;  /* 0x0000000c1b057227 */ /* 0x000fc800078e00ff */
[----:B------:R-:W-:Y:S01]  /*15690*/  @!P2 IMAD.MOV R14, RZ, RZ, -R14 ;  /* 0x000000ffff0ea224 */ /* 0x000fe200078e0a0e */
[C---:B------:R-:W-:Y:S01]  /*156a0*/  ISETP.GT.U32.AND P2, PT, R7.reuse, R15, PT ;  /* 0x0000000f0700720c */ /* 0x040fe20003f44070 */
[----:B------:R-:W-:Y:S02]  /*156b0*/  IMAD.MOV R5, RZ, RZ, -R5 ;  /* 0x000000ffff057224 */ /* 0x000fe400078e0a05 */
[----:B------:R-:W-:Y:S01]  /*156c0*/  @!P3 IMAD.MOV R16, RZ, RZ, -R16 ;  /* 0x000000ffff10b224 */ /* 0x000fe200078e0a10 */
[C---:B------:R-:W-:Y:S01]  /*156d0*/  ISETP.GT.U32.AND P3, PT, R7.reuse, R2, PT ;  /* 0x000000020700720c */ /* 0x040fe20003f64070 */
[C---:B------:R-:W-:Y:S02]  /*156e0*/  IMAD R12, R7.reuse, R5, R12 ;  /* 0x00000005070c7224 */ /* 0x040fe400078e020c */
[--C-:B------:R-:W-:Y:S01]  /*156f0*/  @!P6 IMAD.IADD R4, R4, 0x1, -R7.reuse ;  /* 0x000000010404e824 */ /* 0x100fe200078e0a07 */
[----:B------:R0:W-:Y:S01]  /*15700*/  STL [R1+0x144], R16 ;  /* 0x0001441001007387 */ /* 0x0001e20000100800 */
[----:B------:R-:W-:Y:S01]  /*15710*/  @!P4 IMAD.IADD R10, R10, 0x1, -R7 ;  /* 0x000000010a0ac824 */ /* 0x000fe200078e0a07 */
[----:B------:R-:W-:-:S02]  /*15720*/  ISETP.GT.U32.AND P6, PT, R7, R12, PT ;  /* 0x0000000c0700720c */ /* 0x000fc40003fc4070 */
[----:B------:R-:W-:Y:S01]  /*15730*/  ISETP.GE.AND P4, PT, R3, RZ, PT ;  /* 0x000000ff0300720c */ /* 0x000fe20003f86270 */
[--C-:B------:R-:W-:Y:S01]  /*15740*/  @!P2 IMAD.IADD R15, R15, 0x1, -R7.reuse ;  /* 0x000000010f0fa824 */ /* 0x100fe200078e0a07 */
[----:B------:R-:W-:Y:S01]  /*15750*/  ISETP.GT.U32.AND P2, PT, R7, R4, PT ;  /* 0x000000040700720c */ /* 0x000fe20003f44070 */
[----:B------:R-:W-:Y:S02]  /*15760*/  IMAD.MOV.U32 R19, RZ, RZ, R10 ;  /* 0x000000ffff137224 */ /* 0x000fe400078e000a */
[----:B------:R-:W-:Y:S01]  /*15770*/  @!P3 IMAD.IADD R2, R2, 0x1, -R7 ;  /* 0x000000010202b824 */ /* 0x000fe200078e0a07 */
[----:B------:R-:W-:Y:S01]  /*15780*/  ISETP.GE.AND P3, PT, R11, RZ, PT ;  /* 0x000000ff0b00720c */ /* 0x000fe20003f66270 */
[----:B0-----:R-:W-:Y:S01]  /*15790*/  IMAD.MOV.U32 R16, RZ, RZ, R6 ;  /* 0x000000ffff107224 */ /* 0x001fe200078e0006 */
[----:B------:R-:W-:Y:S01]  /*157a0*/  IABS R11, R8 ;  /* 0x00000008000b7213 */ /* 0x000fe20000000000 */
[----:B------:R-:W-:-:S04]  /*157b0*/  IMAD.HI.U32 R6, R27, R13, RZ ;  /* 0x0000000d1b067227 */ /* 0x000fc800078e00ff */
[----:B------:R-:W-:Y:S02]  /*157c0*/  IMAD.MOV R6, RZ, RZ, -R6 ;  /* 0x000000ffff067224 */ /* 0x000fe400078e0a06 */
[----:B------:R-:W-:Y:S01]  /*157d0*/  @!P5 IMAD.MOV R16, RZ, RZ, -R16 ;  /* 0x000000ffff10d224 */ /* 0x000fe200078e0a10 */
[----:B------:R-:W-:Y:S01]  /*157e0*/  ISETP.GE.AND P5, PT, R9, RZ, PT ;  /* 0x000000ff0900720c */ /* 0x000fe20003fa6270 */
[C---:B------:R-:W-:Y:S01]  /*157f0*/  IMAD R3, R7.reuse, R6, R13 ;  /* 0x0000000607037224 */ /* 0x040fe200078e020d */
[----:B------:R-:W-:Y:S01]  /*15800*/  IADD3 R13, R28, 0x5b, RZ ;  /* 0x0000005b1c0d7810 */ /* 0x000fe20007ffe0ff */
[----:B------:R-:W-:Y:S01]  /*15810*/  IMAD.MOV.U32 R9, RZ, RZ, R2 ;  /* 0x000000ffff097224 */ /* 0x000fe200078e0002 */
[----:B------:R-:W-:Y:S01]  /*15820*/  STL [R1+0x13c], R16 ;  /* 0x00013c1001007387 */ /* 0x000fe20000100800 */
[----:B------:R-:W-:Y:S01]  /*15830*/  @!P6 IMAD.IADD R12, R12, 0x1, -R7 ;  /* 0x000000010c0ce824 */ /* 0x000fe200078e0a07 */
[----:B------:R-:W-:Y:S01]  /*15840*/  IABS R2, R13 ;  /* 0x0000000d00027213 */ /* 0x000fe20000000000 */
[----:B------:R-:W-:Y:S01]  /*15850*/  @!P1 IMAD.MOV R9, RZ, RZ, -R9 ;  /* 0x000000ffff099224 */ /* 0x000fe200078e0a09 */
[C---:B------:R-:W-:Y:S01]  /*15860*/  ISETP.GT.U32.AND P1, PT, R7.reuse, R15, PT ;  /* 0x0000000f0700720c */ /* 0x040fe20003f24070 */
[----:B------:R-:W-:Y:S01]  /*15870*/  @!P2 IMAD.IADD R4, R4, 0x1, -R7 ;  /* 0x000000010404a824 */ /* 0x000fe200078e0a07 */
[----:B------:R-:W-:Y:S01]  /*15880*/  ISETP.GT.U32.AND P6, PT, R7, R12, PT ;  /* 0x0000000c0700720c */ /* 0x000fe20003fc4070 */
[----:B------:R-:W-:Y:S01]  /*15890*/  IMAD.HI.U32 R5, R27, R2, RZ ;  /* 0x000000021b057227 */ /* 0x000fe200078e00ff */
[----:B------:R-:W-:Y:S01]  /*158a0*/  ISETP.GT.U32.AND P2, PT, R7, R3, PT ;  /* 0x000000030700720c */ /* 0x000fe20003f44070 */
[----:B------:R0:W-:Y:S02]  /*158b0*/  STL [R1+0x134], R14 ;  /* 0x0001340e01007387 */ /* 0x0001e40000100800 */
[----:B------:R-:W-:-:S02]  /*158c0*/  IMAD.MOV R5, RZ, RZ, -R5 ;  /* 0x000000ffff057224 */ /* 0x000fc400078e0a05 */
[----:B------:R1:W-:Y:S01]  /*158d0*/  STL [R1+0x130], R9 ;  /* 0x0001300901007387 */ /* 0x0003e20000100800 */
[----:B------:R-:W-:Y:S02]  /*158e0*/  @!P0 IMAD.MOV R19, RZ, RZ, -R19 ;  /* 0x000000ffff138224 */ /* 0x000fe400078e0a13 */
[----:B------:R-:W-:Y:S02]  /*158f0*/  IMAD R2, R7, R5, R2 ;  /* 0x0000000507027224 */ /* 0x000fe400078e0202 */
[--C-:B------:R-:W-:Y:S01]  /*15900*/  @!P1 IMAD.IADD R15, R15, 0x1, -R7.reuse ;  /* 0x000000010f0f9824 */ /* 0x100fe200078e0a07 */
[----:B0-----:R-:W-:Y:S01]  /*15910*/  IADD3 R14, R28, 0x5a, RZ ;  /* 0x0000005a1c0e7810 */ /* 0x001fe20007ffe0ff */
[--C-:B------:R-:W-:Y:S01]  /*15920*/  @!P6 IMAD.IADD R12, R12, 0x1, -R7.reuse ;  /* 0x000000010c0ce824 */ /* 0x100fe200078e0a07 */
[----:B------:R-:W-:Y:S01]  /*15930*/  ISETP.GE.AND P1, PT, R0, RZ, PT ;  /* 0x000000ff0000720c */ /* 0x000fe20003f26270 */
[----:B------:R-:W-:Y:S01]  /*15940*/  @!P2 IMAD.IADD R3, R3, 0x1, -R7 ;  /* 0x000000010303a824 */ /* 0x000fe200078e0a07 */
[----:B-1----:R-:W-:Y:S01]  /*15950*/  IADD3 R9, R28, 0x58, RZ ;  /* 0x000000581c097810 */ /* 0x002fe20007ffe0ff */
[----:B------:R-:W-:Y:S01]  /*15960*/  IMAD.HI.U32 R0, R27, R11, RZ ;  /* 0x0000000b1b007227 */ /* 0x000fe200078e00ff */
[C---:B------:R-:W-:Y:S01]  /*15970*/  ISETP.GT.U32.AND P6, PT, R7.reuse, R2, PT ;  /* 0x000000020700720c */ /* 0x040fe20003fc4070 */
[----:B------:R-:W-:Y:S01]  /*15980*/  STL [R1+0xd4], R19 ;  /* 0x0000d41301007387 */ /* 0x000fe20000100800 */
[----:B------:R-:W-:Y:S01]  /*15990*/  IABS R6, R9 ;  /* 0x0000000900067213 */ /* 0x000fe20000000000 */
[----:B------:R-:W-:Y:S01]  /*159a0*/  IMAD.MOV R0, RZ, RZ, -R0 ;  /* 0x000000ffff007224 */ /* 0x000fe200078e0a00 */
[----:B------:R-:W-:Y:S01]  /*159b0*/  IABS R16, R14 ;  /* 0x0000000e00107213 */ /* 0x000fe20000000000 */
[----:B------:R-:W-:Y:S01]  /*159c0*/  IMAD.MOV.U32 R18, RZ, RZ, R4 ;  /* 0x000000ffff127224 */ /* 0x000fe200078e0004 */
[----:B------:R-:W-:Y:S01]  /*159d0*/  ISETP.GT.U32.AND P0, PT, R7, R3, PT ;  /* 0x000000030700720c */ /* 0x000fe20003f04070 */
[----:B------:R-:W-:Y:S01]  /*159e0*/  IMAD.HI.U32 R5, R27, R6, RZ ;  /* 0x000000061b057227 */ /* 0x000fe200078e00ff */
[----:B------:R-:W-:-:S03]  /*159f0*/  ISETP.GE.AND P2, PT, R13, RZ, PT ;  /* 0x000000ff0d00720c */ /* 0x000fc60003f46270 */
[----:B------:R-:W-:-:S04]  /*15a00*/  IMAD.HI.U32 R17, R27, R16, RZ ;  /* 0x000000101b117227 */ /* 0x000fc800078e00ff */
[----:B------:R-:W-:Y:S02]  /*15a10*/  IMAD.MOV R5, RZ, RZ, -R5 ;  /* 0x000000ffff057224 */ /* 0x000fe400078e0a05 */
[C---:B------:R-:W-:Y:S01]  /*15a20*/  IMAD R11, R7.reuse, R0, R11 ;  /* 0x00000000070b7224 */ /* 0x040fe200078e020b */
[----:B------:R-:W-:Y:S01]  /*15a30*/  IADD3 R0, R28, 0x57, RZ ;  /* 0x000000571c007810 */ /* 0x000fe20007ffe0ff */
[----:B------:R-:W-:Y:S02]  /*15a40*/  IMAD.MOV R17, RZ, RZ, -R17 ;  /* 0x000000ffff117224 */ /* 0x000fe400078e0a11 */
[C---:B------:R-:W-:Y:S01]  /*15a50*/  IMAD R6, R7.reuse, R5, R6 ;  /* 0x0000000507067224 */ /* 0x040fe200078e0206 */
[----:B------:R-:W-:Y:S01]  /*15a60*/  IABS R10, R0 ;  /* 0x00000000000a7213 */ /* 0x000fe20000000000 */
[----:B------:R-:W-:Y:S01]  /*15a70*/  @!P6 IMAD.IADD R2, R2, 0x1, -R7 ;  /* 0x000000010202e824 */ /* 0x000fe200078e0a07 */
[----:B------:R-:W-:Y:S01]  /*15a80*/  IADD3 R5, R28, 0x56, RZ ;  /* 0x000000561c057810 */ /* 0x000fe20007ffe0ff */
[----:B------:R-:W-:Y:S01]  /*15a90*/  @!P3 IMAD.MOV R15, RZ, RZ, -R15 ;  /* 0x000000ffff0fb224 */ /* 0x000fe200078e0a0f */
[C---:B------:R-:W-:Y:S01]  /*15aa0*/  ISETP.GT.U32.AND P3, PT, R7.reuse, R11, PT ;  /* 0x0000000b0700720c */ /* 0x040fe20003f64070 */
[C---:B------:R-:W-:Y:S01]  /*15ab0*/  IMAD R13, R7.reuse, R17, R16 ;  /* 0x00000011070d7224 */ /* 0x040fe200078e0210 */
[----:B------:R-:W-:Y:S01]  /*15ac0*/  IABS R4, R5 ;  /* 0x0000000500047213 */ /* 0x000fe20000000000 */
[----:B------:R-:W-:Y:S01]  /*15ad0*/  @!P5 IMAD.MOV R18, RZ, RZ, -R18 ;  /* 0x000000ffff12d224 */ /* 0x000fe200078e0a12 */
[----:B------:R-:W-:Y:S01]  /*15ae0*/  ISETP.GT.U32.AND P5, PT, R7, R2, PT ;  /* 0x000000020700720c */ /* 0x000fe20003fa4070 */
[--C-:B------:R-:W-:Y:S01]  /*15af0*/  @!P0 IMAD.IADD R3, R3, 0x1, -R7.reuse ;  /* 0x0000000103038824 */ /* 0x100fe200078e0a07 */
[C---:B------:R-:W-:Y:S01]  /*15b00*/  ISETP.GT.U32.AND P0, PT, R7.reuse, R6, PT ;  /* 0x000000060700720c */ /* 0x040fe20003f04070 */
[----:B------:R-:W-:Y:S01]  /*15b10*/  IMAD.MOV.U32 R16, RZ, RZ, R12 ;  /* 0x000000ffff107224 */ /* 0x000fe200078e000c */
[----:B------:R-:W-:Y:S01]  /*15b20*/  ISETP.GT.U32.AND P6, PT, R7, R13, PT ;  /* 0x0000000d0700720c */ /* 0x000fe20003fc4070 */
[----:B------:R-:W-:Y:S01]  /*15b30*/  IMAD.HI.U32 R12, R27, R10, RZ ;  /* 0x0000000a1b0c7227 */ /* 0x000fe200078e00ff */
[----:B------:R-:W-:Y:S03]  /*15b40*/  STL [R1+0xf8], R18 ;  /* 0x0000f81201007387 */ /* 0x000fe60000100800 */
[----:B------:R-:W-:Y:S01]  /*15b50*/  @!P3 IMAD.IADD R11, R11, 0x1, -R7 ;  /* 0x000000010b0bb824 */ /* 0x000fe200078e0a07 */
[----:B------:R0:W-:Y:S01]  /*15b60*/  STL [R1+0xfc], R15 ;  /* 0x0000fc0f01007387 */ /* 0x0001e20000100800 */
[----:B------:R-:W-:-:S02]  /*15b70*/  IMAD.MOV R12, RZ, RZ, -R12 ;  /* 0x000000ffff0c7224 */ /* 0x000fc400078e0a0c */
[--C-:B------:R-:W-:Y:S01]  /*15b80*/  @!P5 IMAD.IADD R2, R2, 0x1, -R7.reuse ;  /* 0x000000010202d824 */ /* 0x100fe200078e0a07 */
[----:B------:R-:W-:Y:S01]  /*15b90*/  ISETP.GE.AND P5, PT, R8, RZ, PT ;  /* 0x000000ff0800720c */ /* 0x000fe20003fa6270 */
[----:B------:R-:W-:Y:S01]  /*15ba0*/  @!P0 IMAD.IADD R6, R6, 0x1, -R7 ;  /* 0x0000000106068824 */ /* 0x000fe200078e0a07 */
[----:B------:R-:W-:Y:S01]  /*15bb0*/  ISETP.GT.U32.AND P0, PT, R7, R11, PT ;  /* 0x0000000b0700720c */ /* 0x000fe20003f04070 */
[----:B------:R-:W-:-:S04]  /*15bc0*/  IMAD.HI.U32 R8, R27, R4, RZ ;  /* 0x000000041b087227 */ /* 0x000fc800078e00ff */
[----:B------:R-:W-:Y:S01]  /*15bd0*/  @!P6 IMAD.IADD R13, R13, 0x1, -R7 ;  /* 0x000000010d0de824 */ /* 0x000fe200078e0a07 */
[----:B------:R-:W-:Y:S01]  /*15be0*/  ISETP.GE.AND P6, PT, R9, RZ, PT ;  /* 0x000000ff0900720c */ /* 0x000fe20003fc6270 */
[C---:B------:R-:W-:Y:S01]  /*15bf0*/  IMAD R9, R7.reuse, R12, R10 ;  /* 0x0000000c07097224 */ /* 0x040fe200078e020a */
[C---:B------:R-:W-:Y:S01]  /*15c00*/  IADD3 R10, R28.reuse, 0x55, RZ ;  /* 0x000000551c0a7810 */ /* 0x040fe20007ffe0ff */
[----:B------:R-:W-:Y:S01]  /*15c10*/  IMAD.MOV R8, RZ, RZ, -R8 ;  /* 0x000000ffff087224 */ /* 0x000fe200078e0a08 */
[C---:B------:R-:W-:Y:S01]  /*15c20*/  ISETP.GT.U32.AND P3, PT, R7.reuse, R13, PT ;  /* 0x0000000d0700720c */ /* 0x040fe20003f64070 */
[----:B------:R-:W-:Y:S01]  /*15c30*/  IMAD.MOV.U32 R12, RZ, RZ, R2 ;  /* 0x000000ffff0c7224 */ /* 0x000fe200078e0002 */
[----:B------:R-:W-:Y:S01]  /*15c40*/  IABS R2, R10 ;  /* 0x0000000a00027213 */ /* 0x000fe20000000000 */
[----:B0-----:R-:W-:Y:S01]  /*15c50*/  IMAD.MOV.U32 R15, RZ, RZ, R3 ;  /* 0x000000ffff0f7224 */ /* 0x001fe200078e0003 */
[----:B------:R-:W-:Y:S01]  /*15c60*/  IADD3 R3, R28, 0x54, RZ ;  /* 0x000000541c037810 */ /* 0x000fe20007ffe0ff */
[----:B------:R-:W-:-:S02]  /*15c70*/  IMAD R4, R7, R8, R4 ;  /* 0x0000000807047224 */ /* 0x000fc400078e0204 */
[----:B------:R-:W-:Y:S01]  /*15c80*/  @!P2 IMAD.MOV R12, RZ, RZ, -R12 ;  /* 0x000000ffff0ca224 */ /* 0x000fe200078e0a0c */
[C---:B------:R-:W-:Y:S01]  /*15c90*/  ISETP.GT.U32.AND P2, PT, R7.reuse, R9, PT ;  /* 0x000000090700720c */ /* 0x040fe20003f44070 */
[----:B------:R-:W-:Y:S01]  /*15ca0*/  @!P1 IMAD.MOV R15, RZ, RZ, -R15 ;  /* 0x000000ffff0f9224 */ /* 0x000fe200078e0a0f */
[----:B------:R-:W-:Y:S01]  /*15cb0*/  ISETP.GT.U32.AND P1, PT, R7, R6, PT ;  /* 0x000000060700720c */ /* 0x000fe20003f24070 */
[----:B------:R-:W-:Y:S01]  /*15cc0*/  @!P4 IMAD.MOV R16, RZ, RZ, -R16 ;  /* 0x000000ffff10c224 */ /* 0x000fe200078e0a10 */
[----:B------:R-:W-:Y:S01]  /*15cd0*/  ISETP.GE.AND P4, PT, R14, RZ, PT ;  /* 0x000000ff0e00720c */ /* 0x000fe20003f86270 */
[--C-:B------:R-:W-:Y:S01]  /*15ce0*/  @!P0 IMAD.IADD R11, R11, 0x1, -R7.reuse ;  /* 0x000000010b0b8824 */ /* 0x100fe200078e0a07 */
[----:B------:R-:W-:Y:S01]  /*15cf0*/  ISETP.GT.U32.AND P0, PT, R7, R4, PT ;  /* 0x000000040700720c */ /* 0x000fe20003f04070 */
[----:B------:R-:W-:Y:S01]  /*15d00*/  @!P3 IMAD.IADD R13, R13, 0x1, -R7 ;  /* 0x000000010d0db824 */ /* 0x000fe200078e0a07 */
[----:B------:R-:W-:Y:S01]  /*15d10*/  STL [R1+0x128], R16 ;  /* 0x0001281001007387 */ /* 0x000fe20000100800 */
[----:B------:R-:W-:Y:S01]  /*15d20*/  @!P5 IMAD.MOV R11, RZ, RZ, -R11 ;  /* 0x000000ffff0bd224 */ /* 0x000fe200078e0a0b */
[----:B------:R-:W-:Y:S01]  /*15d30*/  ISETP.GE.AND P3, PT, R0, RZ, PT ;  /* 0x000000ff0000720c */ /* 0x000fe20003f66270 */
[----:B------:R-:W-:Y:S01]  /*15d40*/  IMAD.MOV.U32 R14, RZ, RZ, R13 ;  /* 0x000000ffff0e7224 */ /* 0x000fe200078e000d */
[----:B------:R-:W-:Y:S01]  /*15d50*/  STL [R1+0x100], R15 ;  /* 0x0001000f01007387 */ /* 0x000fe20000100800 */
[--C-:B------:R-:W-:Y:S01]  /*15d60*/  @!P2 IMAD.IADD R9, R9, 0x1, -R7.reuse ;  /* 0x000000010909a824 */ /* 0x100fe200078e0a07 */
[----:B------:R-:W-:Y:S01]  /*15d70*/  ISETP.GE.AND P2, PT, R10, RZ, PT ;  /* 0x000000ff0a00720c */ /* 0x000fe20003f46270 */
[--C-:B------:R-:W-:Y:S01]  /*15d80*/  @!P1 IMAD.IADD R6, R6, 0x1, -R7.reuse ;  /* 0x0000000106069824 */ /* 0x100fe200078e0a07 */
[----:B------:R0:W-:Y:S01]  /*15d90*/  STL [R1+0x124], R12 ;  /* 0x0001240c01007387 */ /* 0x0001e20000100800 */
[----:B------:R-:W-:Y:S01]  /*15da0*/  ISETP.GE.AND P1, PT, R5, RZ, PT ;  /* 0x000000ff0500720c */ /* 0x000fe20003f26270 */
[----:B------:R-:W-:Y:S01]  /*15db0*/  @!P4 IMAD.MOV R14, RZ, RZ, -R14 ;  /* 0x000000ffff0ec224 */ /* 0x000fe200078e0a0e */
[----:B------:R-:W-:Y:S01]  /*15dc0*/  IADD3 R5, R28, 0x53, RZ ;  /* 0x000000531c057810 */ /* 0x000fe20007ffe0ff */
[----:B------:R-:W-:Y:S01]  /*15dd0*/  @!P0 IMAD.IADD R4, R4, 0x1, -R7 ;  /* 0x0000000104048824 */ /* 0x000fe200078e0a07 */
[----:B------:R-:W-:Y:S01]  /*15de0*/  ISETP.GT.U32.AND P0, PT, R7, R9, PT ;  /* 0x000000090700720c */ /* 0x000fe20003f04070 */
[----:B------:R-:W-:Y:S01]  /*15df0*/  IMAD.MOV.U32 R13, RZ, RZ, R6 ;  /* 0x000000ffff0d7224 */ /* 0x000fe200078e0006 */
[----:B------:R-:W-:Y:S01]  /*15e00*/  IABS R10, R5 ;  /* 0x00000005000a7213 */ /* 0x000fe20000000000 */
[----:B------:R-:W-:Y:S01]  /*15e10*/  STL [R1+0x104], R14 ;  /* 0x0001040e01007387 */ /* 0x000fe20000100800 */
[----:B------:R-:W-:Y:S01]  /*15e20*/  IABS R0, R3 ;  /* 0x0000000300007213 */ /* 0x000fe20000000000 */
[----:B0-----:R-:W-:Y:S01]  /*15e30*/  IMAD.HI.U32 R12, R27, R2, RZ ;  /* 0x000000021b0c7227 */ /* 0x001fe200078e00ff */
[----:B------:R-:W-:Y:S01]  /*15e40*/  ISETP.GT.U32.AND P4, PT, R7, R4, PT ;  /* 0x000000040700720c */ /* 0x000fe20003f84070 */
[----:B------:R0:W-:Y:S02]  /*15e50*/  STL [R1+0x11c], R11 ;  /* 0x00011c0b01007387 */ /* 0x0001e40000100800 */
[----:B------:R-:W-:-:S02]  /*15e60*/  IMAD.MOV R12, RZ, RZ, -R12 ;  /* 0x000000ffff0c7224 */ /* 0x000fc400078e0a0c */
[----:B------:R-:W-:-:S04]  /*15e70*/  IMAD.HI.U32 R6, R27, R10, RZ ;  /* 0x0000000a1b067227 */ /* 0x000fc800078e00ff */
[----:B------:R-:W-:Y:S02]  /*15e80*/  IMAD R2, R7, R12, R2 ;  /* 0x0000000c07027224 */ /* 0x000fe400078e0202 */
[----:B------:R-:W-:Y:S02]  /*15e90*/  IMAD.MOV R6, RZ, RZ, -R6 ;  /* 0x000000ffff067224 */ /* 0x000fe400078e0a06 */
[----:B------:R-:W-:Y:S01]  /*15ea0*/  @!P0 IMAD.IADD R9, R9, 0x1, -R7 ;  /* 0x0000000109098824 */ /* 0x000fe200078e0a07 */
[----:B------:R-:W-:Y:S01]  /*15eb0*/  ISETP.GT.U32.AND P5, PT, R7, R2, PT ;  /* 0x000000020700720c */ /* 0x000fe20003fa4070 */
[----:B------:R-:W-:-:S04]  /*15ec0*/  IMAD.HI.U32 R8, R27, R0, RZ ;  /* 0x000000001b087227 */ /* 0x000fc800078e00ff */
[C---:B------:R-:W-:Y:S01]  /*15ed0*/  IMAD R10, R7.reuse, R6, R10 ;  /* 0x00000006070a7224 */ /* 0x040fe200078e020a */
[----:B------:R-:W-:Y:S01]  /*15ee0*/  IADD3 R6, R28, 0x50, RZ ;  /* 0x000000501c067810 */ /* 0x000fe20007ffe0ff */
[----:B------:R-:W-:Y:S02]  /*15ef0*/  IMAD.MOV.U32 R12, RZ, RZ, R9 ;  /* 0x000000ffff0c7224 */ /* 0x000fe400078e0009 */
[----:B------:R-:W-:Y:S02]  /*15f00*/  IMAD.MOV R8, RZ, RZ, -R8 ;  /* 0x000000ffff087224 */ /* 0x000fe400078e0a08 */
[----:B------:R-:W-:Y:S01]  /*15f10*/  @!P3 IMAD.MOV R12, RZ, RZ, -R12 ;  /* 0x000000ffff0cb224 */ /* 0x000fe200078e0a0c */
[C---:B------:R-:W-:Y:S01]  /*15f20*/  ISETP.GT.U32.AND P3, PT, R7.reuse, R10, PT ;  /* 0x0000000a0700720c */ /* 0x040fe20003f64070 */
[----:B------:R-:W-:Y:S02]  /*15f30*/  @!P5 IMAD.IADD R2, R2, 0x1, -R7 ;  /* 0x000000010202d824 */ /* 0x000fe400078e0a07 */
[C---:B------:R-:W-:Y:S01]  /*15f40*/  IMAD R0, R7.reuse, R8, R0 ;  /* 0x0000000807007224 */ /* 0x040fe200078e0200 */
[----:B------:R-:W-:Y:S01]  /*15f50*/  IADD3 R8, R28, 0x51, RZ ;  /* 0x000000511c087810 */ /* 0x000fe20007ffe0ff */
[----:B------:R-:W-:Y:S01]  /*15f60*/  @!P6 IMAD.MOV R13, RZ, RZ, -R13 ;  /* 0x000000ffff0de224 */ /* 0x000fe200078e0a0d */
[----:B------:R-:W-:Y:S01]  /*15f70*/  ISETP.GT.U32.AND P5, PT, R7, R2, PT ;  /* 0x000000020700720c */ /* 0x000fe20003fa4070 */
[----:B------:R-:W-:Y:S01]  /*15f80*/  @!P4 IMAD.IADD R4, R4, 0x1, -R7 ;  /* 0x000000010404c824 */ /* 0x000fe200078e0a07 */
[----:B------:R-:W-:-:S02]  /*15f90*/  ISETP.GE.AND P6, PT, R3, RZ, PT ;  /* 0x000000ff0300720c */ /* 0x000fc40003fc6270 */
[----:B------:R-:W-:Y:S01]  /*15fa0*/  IADD3 R3, R28, 0x52, RZ ;  /* 0x000000521c037810 */ /* 0x000fe20007ffe0ff */
[----:B0-----:R-:W-:Y:S01]  /*15fb0*/  IMAD.MOV.U32 R11, RZ, RZ, R4 ;  /* 0x000000ffff0b7224 */ /* 0x001fe200078e0004 */
[C---:B------:R-:W-:Y:S01]  /*15fc0*/  ISETP.GT.U32.AND P0, PT, R7.reuse, R0, PT ;  /* 0x000000000700720c */ /* 0x040fe20003f04070 */
[----:B------:R-:W-:Y:S01]  /*15fd0*/  @!P3 IMAD.IADD R10, R10, 0x1, -R7 ;  /* 0x000000010a0ab824 */ /* 0x000fe200078e0a07 */
[----:B------:R-:W-:Y:S01]  /*15fe0*/  IABS R17, R3 ;  /* 0x0000000300117213 */ /* 0x000fe20000000000 */
[----:B------:R-:W-:Y:S01]  /*15ff0*/  STL [R1+0x120], R13 ;  /* 0x0001200d01007387 */ /* 0x000fe20000100800 */
[----:B------:R-:W-:Y:S01]  /*16000*/  IABS R16, R8 ;  /* 0x0000000800107213 */ /* 0x000fe20000000000 */
[----:B------:R-:W-:Y:S01]  /*16010*/  @!P1 IMAD.MOV R11, RZ, RZ, -R11 ;  /* 0x000000ffff0b9224 */ /* 0x000fe200078e0a0b */
[----:B------:R-:W-:Y:S01]  /*16020*/  ISETP.GT.U32.AND P3, PT, R7, R10, PT ;  /* 0x0000000a0700720c */ /* 0x000fe20003f64070 */
[----:B------:R-:W-:Y:S01]  /*16030*/  IMAD.HI.U32 R9, R27, R17, RZ ;  /* 0x000000111b097227 */ /* 0x000fe200078e00ff */
[----:B------:R0:W-:Y:S01]  /*16040*/  STL [R1+0x114], R12 ;  /* 0x0001140c01007387 */ /* 0x0001e20000100800 */
[----:B------:R-:W-:-:S02]  /*16050*/  ISETP.GE.AND P4, PT, R5, RZ, PT ;  /* 0x000000ff0500720c */ /* 0x000fc40003f86270 */
[----:B------:R-:W-:Y:S01]  /*16060*/  @!P5 IMAD.IADD R2, R2, 0x1, -R7 ;  /* 0x000000010202d824 */ /* 0x000fe200078e0a07 */
[----:B------:R-:W-:Y:S01]  /*16070*/  ISETP.GE.AND P5, PT, R8, RZ, PT ;  /* 0x000000ff0800720c */ /* 0x000fe20003fa6270 */
[----:B------:R-:W-:Y:S01]  /*16080*/  IMAD.MOV R8, RZ, RZ, -R9 ;  /* 0x000000ffff087224 */ /* 0x000fe200078e0a09 */
[----:B------:R1:W-:Y:S01]  /*16090*/  STL [R1+0x118], R11 ;  /* 0x0001180b01007387 */ /* 0x0003e20000100800 */
[----:B------:R-:W-:Y:S01]  /*160a0*/  @!P0 IMAD.IADD R0, R0, 0x1, -R7 ;  /* 0x0000000100008824 */ /* 0x000fe200078e0a07 */
[----:B------:R-:W-:Y:S01]  /*160b0*/  IABS R5, R6 ;  /* 0x0000000600057213 */ /* 0x000fe20000000000 */
[----:B------:R-:W-:Y:S01]  /*160c0*/  IMAD.HI.U32 R4, R27, R16, RZ ;  /* 0x000000101b047227 */ /* 0x000fe200078e00ff */
[C---:B0-----:R-:W-:Y:S02]  /*160d0*/  IADD3 R12, R28.reuse, 0x4f, RZ ;  /* 0x0000004f1c0c7810 */ /* 0x041fe40007ffe0ff */
[C---:B------:R-:W-:Y:S01]  /*160e0*/  ISETP.GT.U32.AND P0, PT, R7.reuse, R0, PT ;  /* 0x000000000700720c */ /* 0x040fe20003f04070 */
[----:B------:R-:W-:Y:S01]  /*160f0*/  IMAD R17, R7, R8, R17 ;  /* 0x0000000807117224 */ /* 0x000fe200078e0211 */
[----:B------:R-:W-:Y:S01]  /*16100*/  ISETP.GE.AND P1, PT, R3, RZ, PT ;  /* 0x000000ff0300720c */ /* 0x000fe20003f26270 */
[----:B------:R-:W-:Y:S01]  /*16110*/  IMAD.MOV.U32 R13, RZ, RZ, R2 ;  /* 0x000000ffff0d7224 */ /* 0x000fe200078e0002 */
[----:B------:R-:W-:Y:S01]  /*16120*/  IADD3 R9, R28, 0x4c, RZ ;  /* 0x0000004c1c097810 */ /* 0x000fe20007ffe0ff */
[----:B------:R-:W-:-:S02]  /*16130*/  IMAD.MOV R4, RZ, RZ, -R4 ;  /* 0x000000ffff047224 */ /* 0x000fc400078e0a04 */
[----:B------:R-:W-:Y:S01]  /*16140*/  @!P2 IMAD.MOV R13, RZ, RZ, -R13 ;  /* 0x000000ffff0da224 */ /* 0x000fe200078e0a0d */
[C---:B------:R-:W-:Y:S01]  /*16150*/  ISETP.GT.U32.AND P2, PT, R7.reuse, R17, PT ;  /* 0x000000110700720c */ /* 0x040fe20003f44070 */
[C---:B------:R-:W-:Y:S01]  /*16160*/  IMAD R16, R7.reuse, R4, R16 ;  /* 0x0000000407107224 */ /* 0x040fe200078e0210 */
[----:B------:R-:W-:Y:S01]  /*16170*/  IADD3 R4, R28, 0x4e, RZ ;  /* 0x0000004e1c047810 */ /* 0x000fe20007ffe0ff */
[--C-:B------:R-:W-:Y:S01]  /*16180*/  @!P3 IMAD.IADD R10, R10, 0x1, -R7.reuse ;  /* 0x000000010a0ab824 */ /* 0x100fe200078e0a07 */
[----:B------:R0:W-:Y:S01]  /*16190*/  STL [R1+0x10c], R13 ;  /* 0x00010c0d01007387 */ /* 0x0001e20000100800 */
[--C-:B------:R-:W-:Y:S01]  /*161a0*/  @!P0 IMAD.IADD R0, R0, 0x1, -R7.reuse ;  /* 0x0000000100008824 */ /* 0x100fe200078e0a07 */
[----:B------:R-:W-:Y:S01]  /*161b0*/  ISETP.GT.U32.AND P3, PT, R7, R16, PT ;  /* 0x000000100700720c */ /* 0x000fe20003f64070 */
[----:B------:R-:W-:Y:S01]  /*161c0*/  IMAD.HI.U32 R3, R27, R5, RZ ;  /* 0x000000051b037227 */ /* 0x000fe200078e00ff */
[----:B------:R-:W-:Y:S02]  /*161d0*/  ISETP.GE.AND P0, PT, R6, RZ, PT ;  /* 0x000000ff0600720c */ /* 0x000fe40003f06270 */
[----:B------:R-:W-:Y:S01]  /*161e0*/  IADD3 R6, R28, 0x4d, RZ ;  /* 0x0000004d1c067810 */ /* 0x000fe20007ffe0ff */
[----:B-1----:R-:W-:Y:S01]  /*161f0*/  IMAD.MOV.U32 R11, RZ, RZ, R0 ;  /* 0x000000ffff0b7224 */ /* 0x002fe200078e0000 */
[----:B------:R-:W-:Y:S01]  /*16200*/  IABS R0, R9 ;  /* 0x0000000900007213 */ /* 0x000fe20000000000 */
[----:B------:R-:W-:Y:S01]  /*16210*/  @!P2 IMAD.IADD R17, R17, 0x1, -R7 ;  /* 0x000000011111a824 */ /* 0x000fe200078e0a07 */
[----:B------:R-:W-:Y:S01]  /*16220*/  IABS R2, R6 ;  /* 0x0000000600027213 */ /* 0x000fe20000000000 */
        /* <DEDUP_REMOVED lines=10> */
[----:B0-----:R-:W-:Y:S01]  /*162d0*/  IMAD.HI.U32 R13, R27, R12, RZ ;  /* 0x0000000c1b0d7227 */ /* 0x001fe200078e00ff */
[----:B------:R0:W-:Y:S03]  /*162e0*/  STL [R1+0x110], R11 ;  /* 0x0001100b01007387 */ /* 0x0001e60000100800 */
[----:B------:R-:W-:-:S02]  /*162f0*/  IMAD.MOV R13, RZ, RZ, -R13 ;  /* 0x000000ffff0d7224 */ /* 0x000fc400078e0a0d */
[----:B------:R-:W-:Y:S01]  /*16300*/  @!P4 IMAD.MOV R15, RZ, RZ, -R15 ;  /* 0x000000ffff0fc224 */ /* 0x000fe200078e0a0f */
[----:B------:R-:W-:Y:S01]  /*16310*/  ISETP.GT.U32.AND P4, PT, R7, R5, PT ;  /* 0x000000050700720c */ /* 0x000fe20003f84070 */
[----:B------:R-:W-:Y:S01]  /*16320*/  @!P2 IMAD.IADD R17, R17, 0x1, -R7 ;  /* 0x000000011111a824 */ /* 0x000fe200078e0a07 */
[----:B------:R-:W-:Y:S01]  /*16330*/  ISETP.GE.AND P2, PT, R4, RZ, PT ;  /* 0x000000ff0400720c */ /* 0x000fe20003f46270 */
[----:B------:R-:W-:Y:S01]  /*16340*/  IMAD R4, R7, R13, R12 ;  /* 0x0000000d07047224 */ /* 0x000fe200078e020c */
[C---:B------:R-:W-:Y:S01]  /*16350*/  IADD3 R12, R28.reuse, 0x49, RZ ;  /* 0x000000491c0c7810 */ /* 0x040fe20007ffe0ff */
[----:B0-----:R-:W-:Y:S01]  /*16360*/  IMAD.HI.U32 R11, R27, R3, RZ ;  /* 0x000000031b0b7227 */ /* 0x001fe200078e00ff */
[----:B------:R-:W-:Y:S01]  /*16370*/  IADD3 R13, R28, 0x48, RZ ;  /* 0x000000481c0d7810 */ /* 0x000fe20007ffe0ff */
[----:B------:R0:W-:Y:S02]  /*16380*/  STL [R1+0x108], R15 ;  /* 0x0001080f01007387 */ /* 0x0001e40000100800 */
[----:B------:R-:W-:-:S02]  /*16390*/  IMAD.MOV R11, RZ, RZ, -R11 ;  /* 0x000000ffff0b7224 */ /* 0x000fc400078e0a0b */
[----:B------:R-:W-:Y:S01]  /*163a0*/  @!P3 IMAD.IADD R16, R16, 0x1, -R7 ;  /* 0x000000011010b824 */ /* 0x000fe200078e0a07 */
[C---:B------:R-:W-:Y:S01]  /*163b0*/  ISETP.GT.U32.AND P3, PT, R7.reuse, R4, PT ;  /* 0x000000040700720c */ /* 0x040fe20003f64070 */
[----:B------:R-:W-:Y:S01]  /*163c0*/  IMAD R3, R7, R11, R3 ;  /* 0x0000000b07037224 */ /* 0x000fe200078e0203 */
[----:B------:R-:W-:Y:S01]  /*163d0*/  IADD3 R11, R28, 0x4a, RZ ;  /* 0x0000004a1c0b7810 */ /* 0x000fe20007ffe0ff */
[----:B------:R-:W-:Y:S01]  /*163e0*/  IMAD.HI.U32 R14, R27, R2, RZ ;  /* 0x000000021b0e7227 */ /* 0x000fe200078e00ff */
[----:B0-----:R-:W-:-:S03]  /*163f0*/  IABS R15, R13 ;  /* 0x0000000d000f7213 */ /* 0x001fc60000000000 */
[----:B------:R-:W-:Y:S01]  /*16400*/  @!P4 IMAD.IADD R5, R5, 0x1, -R7 ;  /* 0x000000010505c824 */ /* 0x000fe200078e0a07 */
[----:B------:R-:W-:Y:S01]  /*16410*/  ISETP.GT.U32.AND P4, PT, R7, R3, PT ;  /* 0x000000030700720c */ /* 0x000fe20003f84070 */
[----:B------:R-:W-:Y:S01]  /*16420*/  IMAD.HI.U32 R8, R27, R0, RZ ;  /* 0x000000001b087227 */ /* 0x000fe200078e00ff */
[----:B------:R-:W-:-:S03]  /*16430*/  IABS R18, R11 ;  /* 0x0000000b00127213 */ /* 0x000fc60000000000 */
[----:B------:R-:W-:Y:S01]  /*16440*/  IMAD.MOV R10, RZ, RZ, -R14 ;  /* 0x000000ffff0a7224 */ /* 0x000fe200078e0a0e */
[----:B------:R-:W-:Y:S01]  /*16450*/  IABS R14, R12 ;  /* 0x0000000c000e7213 */ /* 0x000fe20000000000 */
[----:B------:R-:W-:Y:S02]  /*16460*/  IMAD.MOV R8, RZ, RZ, -R8 ;  /* 0x000000ffff087224 */ /* 0x000fe400078e0a08 */
[C---:B------:R-:W-:Y:S01]  /*16470*/  IMAD R2, R7.reuse, R10, R2 ;  /* 0x0000000a07027224 */ /* 0x040fe200078e0202 */
[----:B------:R-:W-:Y:S01]  /*16480*/  IADD3 R10, R28, 0x4b, RZ ;  /* 0x0000004b1c0a7810 */ /* 0x000fe20007ffe0ff */
[--C-:B------:R-:W-:Y:S01]  /*16490*/  @!P3 IMAD.IADD R4, R4, 0x1, -R7.reuse ;  /* 0x000000010404b824 */ /* 0x100fe200078e0a07 */
[C---:B------:R-:W-:Y:S01]  /*164a0*/  ISETP.GT.U32.AND P3, PT, R7.reuse, R5, PT ;  /* 0x000000050700720c */ /* 0x040fe20003f64070 */
[----:B------:R-:W-:Y:S01]  /*164b0*/  IMAD R0, R7, R8, R0 ;  /* 0x0000000807007224 */ /* 0x000fe200078e0200 */
[----:B------:R-:W-:Y:S01]  /*164c0*/  IABS R8, R10 ;  /* 0x0000000a00087213 */ /* 0x000fe20000000000 */
[----:B------:R-:W-:Y:S01]  /*164d0*/  @!P4 IMAD.IADD R3, R3, 0x1, -R7 ;  /* 0x000000010303c824 */ /* 0x000fe200078e0a07 */
[----:B------:R-:W-:Y:S01]  /*164e0*/  ISETP.GT.U32.AND P4, PT, R7, R4, PT ;  /* 0x000000040700720c */ /* 0x000fe20003f84070 */
[----:B------:R-:W-:-:S02]  /*164f0*/  IMAD.MOV.U32 R20, RZ, RZ, R17 ;  /* 0x000000ffff147224 */ /* 0x000fc400078e0011 */
[----:B------:R-:W-:-:S04]  /*16500*/  IMAD.HI.U32 R17, R27, R8, RZ ;  /* 0x000000081b117227 */ /* 0x000fc800078e00ff */
[----:B------:R-:W-:Y:S02]  /*16510*/  IMAD.MOV R17, RZ, RZ, -R17 ;  /* 0x000000ffff117224 */ /* 0x000fe400078e0a11 */
[----:B------:R-:W-:Y:S01]  /*16520*/  @!P3 IMAD.IADD R5, R5, 0x1, -R7 ;  /* 0x000000010505b824 */ /* 0x000fe200078e0a07 */
[C---:B------:R-:W-:Y:S01]  /*16530*/  ISETP.GT.U32.AND P3, PT, R7.reuse, R0, PT ;  /* 0x000000000700720c */ /* 0x040fe20003f64070 */
[----:B------:R-:W-:Y:S01]  /*16540*/  @!P1 IMAD.MOV R20, RZ, RZ, -R20 ;  /* 0x000000ffff149224 */ /* 0x000fe200078e0a14 */
[C---:B------:R-:W-:Y:S01]  /*16550*/  ISETP.GT.U32.AND P1, PT, R7.reuse, R3, PT ;  /* 0x000000030700720c */ /* 0x040fe20003f24070 */
[----:B------:R-:W-:Y:S01]  /*16560*/  @!P5 IMAD.MOV R16, RZ, RZ, -R16 ;  /* 0x000000ffff10d224 */ /* 0x000fe200078e0a10 */
[C---:B------:R-:W-:Y:S01]  /*16570*/  ISETP.GT.U32.AND P5, PT, R7.reuse, R2, PT ;  /* 0x000000020700720c */ /* 0x040fe20003fa4070 */
[----:B------:R-:W-:Y:S01]  /*16580*/  IMAD R8, R7, R17, R8 ;  /* 0x0000001107087224 */ /* 0x000fe200078e0208 */
[----:B------:R-:W-:Y:S01]  /*16590*/  STL [R1+0xf0], R20 ;  /* 0x0000f01401007387 */ /* 0x000fe20000100800 */
[----:B------:R-:W-:-:S03]  /*165a0*/  IMAD.HI.U32 R19, R27, R18, RZ ;  /* 0x000000121b137227 */ /* 0x000fc600078e00ff */
[----:B------:R0:W-:Y:S01]  /*165b0*/  STL [R1+0xdc], R16 ;  /* 0x0000dc1001007387 */ /* 0x0001e20000100800 */
[----:B------:R-:W-:Y:S01]  /*165c0*/  @!P4 IMAD.IADD R4, R4, 0x1, -R7 ;  /* 0x000000010404c824 */ /* 0x000fe200078e0a07 */
[----:B------:R-:W-:Y:S01]  /*165d0*/  ISETP.GT.U32.AND P4, PT, R7, R8, PT ;  /* 0x000000080700720c */ /* 0x000fe20003f84070 */
[----:B------:R-:W-:Y:S02]  /*165e0*/  IMAD.MOV R19, RZ, RZ, -R19 ;  /* 0x000000ffff137224 */ /* 0x000fe400078e0a13 */
[----:B------:R-:W-:Y:S01]  /*165f0*/  @!P3 IMAD.IADD R0, R0, 0x1, -R7 ;  /* 0x000000010000b824 */ /* 0x000fe200078e0a07 */
[----:B------:R-:W-:Y:S01]  /*16600*/  ISETP.GE.AND P3, PT, R9, RZ, PT ;  /* 0x000000ff0900720c */ /* 0x000fe20003f66270 */
[----:B------:R-:W-:Y:S01]  /*16610*/  IMAD R18, R7, R19, R18 ;  /* 0x0000001307127224 */ /* 0x000fe200078e0212 */
[----:B------:R-:W-:Y:S01]  /*16620*/  IADD3 R9, R28, 0x47, RZ ;  /* 0x000000471c097810 */ /* 0x000fe20007ffe0ff */
[----:B------:R-:W-:Y:S02]  /*16630*/  IMAD.MOV.U32 R21, RZ, RZ, R5 ;  /* 0x000000ffff157224 */ /* 0x000fe400078e0005 */
[----:B0-----:R-:W-:-:S04]  /*16640*/  IMAD.HI.U32 R16, R27, R14, RZ ;  /* 0x0000000e1b107227 */ /* 0x001fc800078e00ff */
[--C-:B------:R-:W-:Y:S01]  /*16650*/  @!P1 IMAD.IADD R3, R3, 0x1, -R7.reuse ;  /* 0x0000000103039824 */ /* 0x100fe200078e0a07 */
[C---:B------:R-:W-:Y:S01]  /*16660*/  ISETP.GT.U32.AND P1, PT, R7.reuse, R18, PT ;  /* 0x000000120700720c */ /* 0x040fe20003f24070 */
[----:B------:R-:W-:Y:S01]  /*16670*/  @!P5 IMAD.IADD R2, R2, 0x1, -R7 ;  /* 0x000000010202d824 */ /* 0x000fe200078e0a07 */
[----:B------:R-:W-:Y:S01]  /*16680*/  ISETP.GE.AND P5, PT, R6, RZ, PT ;  /* 0x000000ff0600720c */ /* 0x000fe20003fa6270 */
[----:B------:R-:W-:Y:S01]  /*16690*/  @!P0 IMAD.MOV R21, RZ, RZ, -R21 ;  /* 0x000000ffff158224 */ /* 0x000fe200078e0a15 */
[----:B------:R-:W-:Y:S01]  /*166a0*/  ISETP.GT.U32.AND P0, PT, R7, R0, PT ;  /* 0x000000000700720c */ /* 0x000fe20003f04070 */
[----:B------:R-:W-:Y:S01]  /*166b0*/  IMAD.HI.U32 R17, R27, R15, RZ ;  /* 0x0000000f1b117227 */ /* 0x000fe200078e00ff */
[----:B------:R-:W-:Y:S02]  /*166c0*/  IADD3 R6, R28, 0x46, RZ ;  /* 0x000000461c067810 */ /* 0x000fe40007ffe0ff */
[----:B------:R-:W-:Y:S01]  /*166d0*/  STL [R1+0xd0], R21 ;  /* 0x0000d01501007387 */ /* 0x000fe20000100800 */
[----:B------:R-:W-:-:S02]  /*166e0*/  IMAD.MOV R16, RZ, RZ, -R16 ;  /* 0x000000ffff107224 */ /* 0x000fc400078e0a10 */
[----:B------:R-:W-:Y:S01]  /*166f0*/  @!P4 IMAD.IADD R8, R8, 0x1, -R7 ;  /* 0x000000010808c824 */ /* 0x000fe200078e0a07 */
[C---:B------:R-:W-:Y:S01]  /*16700*/  ISETP.GT.U32.AND P4, PT, R7.reuse, R2, PT ;  /* 0x000000020700720c */ /* 0x040fe20003f84070 */
[----:B------:R-:W-:Y:S02]  /*16710*/  IMAD.MOV R17, RZ, RZ, -R17 ;  /* 0x000000ffff117224 */ /* 0x000fe400078e0a11 */
[C---:B------:R-:W-:Y:S02]  /*16720*/  IMAD R14, R7.reuse, R16, R14 ;  /* 0x00000010070e7224 */ /* 0x040fe400078e020e */
[----:B------:R-:W-:Y:S01]  /*16730*/  IMAD.MOV.U32 R5, RZ, RZ, R3 ;  /* 0x000000ffff057224 */ /* 0x000fe200078e0003 */
[----:B------:R-:W-:Y:S01]  /*16740*/  IABS R3, R6 ;  /* 0x0000000600037213 */ /* 0x000fe20000000000 */
[----:B------:R-:W-:Y:S01]  /*16750*/  IMAD.MOV.U32 R20, RZ, RZ, R4 ;  /* 0x000000ffff147224 */ /* 0x000fe200078e0004 */
[----:B------:R-:W-:Y:S01]  /*16760*/  IABS R4, R9 ;  /* 0x0000000900047213 */ /* 0x000fe20000000000 */
[----:B------:R-:W-:-:S02]  /*16770*/  IMAD R15, R7, R17, R15 ;  /* 0x00000011070f7224 */ /* 0x000fc400078e020f */
[----:B------:R-:W-:Y:S01]  /*16780*/  @!P2 IMAD.MOV R5, RZ, RZ, -R5 ;  /* 0x000000ffff05a224 */ /* 0x000fe200078e0a05 */
[C---:B------:R-:W-:Y:S01]  /*16790*/  ISETP.GT.U32.AND P2, PT, R7.reuse, R14, PT ;  /* 0x0000000e0700720c */ /* 0x040fe20003f44070 */
[----:B------:R-:W-:Y:S02]  /*167a0*/  @!P6 IMAD.MOV R20, RZ, RZ, -R20 ;  /* 0x000000ffff14e224 */ /* 0x000fe400078e0a14 */
[--C-:B------:R-:W-:Y:S01]  /*167b0*/  @!P1 IMAD.IADD R18, R18, 0x1, -R7.reuse ;  /* 0x0000000112129824 */ /* 0x100fe200078e0a07 */
[C---:B------:R-:W-:Y:S01]  /*167c0*/  ISETP.GT.U32.AND P1, PT, R7.reuse, R8, PT ;  /* 0x000000080700720c */ /* 0x040fe20003f24070 */
[--C-:B------:R-:W-:Y:S01]  /*167d0*/  @!P0 IMAD.IADD R0, R0, 0x1, -R7.reuse ;  /* 0x0000000100008824 */ /* 0x100fe200078e0a07 */
[----:B------:R-:W-:Y:S01]  /*167e0*/  ISETP.GT.U32.AND P0, PT, R7, R15, PT ;  /* 0x0000000f0700720c */ /* 0x000fe20003f04070 */
[----:B------:R-:W-:Y:S01]  /*167f0*/  STL [R1+0xcc], R20 ;  /* 0x0000cc1401007387 */ /* 0x000fe20000100800 */
[----:B------:R-:W-:Y:S01]  /*16800*/  @!P4 IMAD.IADD R2, R2, 0x1, -R7 ;  /* 0x000000010202c824 */ /* 0x000fe200078e0a07 */
[----:B------:R-:W-:Y:S01]  /*16810*/  ISETP.GE.AND P4, PT, R10, RZ, PT ;  /* 0x000000ff0a00720c */ /* 0x000fe20003f86270 */
[----:B------:R-:W-:Y:S01]  /*16820*/  IMAD.HI.U32 R10, R27, R3, RZ ;  /* 0x000000031b0a7227 */ /* 0x000fe200078e00ff */
[----:B------:R0:W-:Y:S01]  /*16830*/  STL [R1+0xc8], R5 ;  /* 0x0000c80501007387 */ /* 0x0001e20000100800 */
[----:B------:R-:W-:-:S02]  /*16840*/  ISETP.GT.U32.AND P6, PT, R7, R18, PT ;  /* 0x000000120700720c */ /* 0x000fc40003fc4070 */
[--C-:B------:R-:W-:Y:S01]  /*16850*/  @!P2 IMAD.IADD R14, R14, 0x1, -R7.reuse ;  /* 0x000000010e0ea824 */ /* 0x100fe200078e0a07 */
[----:B------:R-:W-:Y:S01]  /*16860*/  ISETP.GE.AND P2, PT, R13, RZ, PT ;  /* 0x000000ff0d00720c */ /* 0x000fe20003f46270 */
[----:B------:R-:W-:Y:S02]  /*16870*/  IMAD.MOV.U32 R17, RZ, RZ, R2 ;  /* 0x000000ffff117224 */ /* 0x000fe400078e0002 */
[--C-:B------:R-:W-:Y:S01]  /*16880*/  @!P1 IMAD.IADD R8, R8, 0x1, -R7.reuse ;  /* 0x0000000108089824 */ /* 0x100fe200078e0a07 */
[----:B------:R-:W-:Y:S01]  /*16890*/  ISETP.GE.AND P1, PT, R11, RZ, PT ;  /* 0x000000ff0b00720c */ /* 0x000fe20003f26270 */
[----:B------:R-:W-:Y:S01]  /*168a0*/  @!P0 IMAD.IADD R15, R15, 0x1, -R7 ;  /* 0x000000010f0f8824 */ /* 0x000fe200078e0a07 */
[----:B------:R-:W-:Y:S01]  /*168b0*/  ISETP.GT.U32.AND P0, PT, R7, R14, PT ;  /* 0x0000000e0700720c */ /* 0x000fe20003f04070 */
[----:B0-----:R-:W-:-:S04]  /*168c0*/  IMAD.HI.U32 R5, R27, R4, RZ ;  /* 0x000000041b057227 */ /* 0x001fc800078e00ff */
[----:B------:R-:W-:Y:S02]  /*168d0*/  IMAD.MOV R5, RZ, RZ, -R5 ;  /* 0x000000ffff057224 */ /* 0x000fe400078e0a05 */
[----:B------:R-:W-:Y:S02]  /*168e0*/  @!P4 IMAD.MOV R8, RZ, RZ, -R8 ;  /* 0x000000ffff08c224 */ /* 0x000fe400078e0a08 */
[C---:B------:R-:W-:Y:S02]  /*168f0*/  IMAD R4, R7.reuse, R5, R4 ;  /* 0x0000000507047224 */ /* 0x040fe400078e0204 */
[----:B------:R-:W-:Y:S01]  /*16900*/  @!P6 IMAD.IADD R18, R18, 0x1, -R7 ;  /* 0x000000011212e824 */ /* 0x000fe200078e0a07 */
[----:B------:R-:W-:Y:S01]  /*16910*/  ISETP.GE.AND P6, PT, R12, RZ, PT ;  /* 0x000000ff0c00720c */ /* 0x000fe20003fc6270 */
[----:B------:R-:W-:Y:S01]  /*16920*/  IMAD.MOV.U32 R16, RZ, RZ, R0 ;  /* 0x000000ffff107224 */ /* 0x000fe200078e0000 */
[----:B------:R-:W-:Y:S01]  /*16930*/  ISETP.GT.U32.AND P4, PT, R7, R4, PT ;  /* 0x000000040700720c */ /* 0x000fe20003f84070 */
[----:B------:R-:W-:Y:S01]  /*16940*/  IMAD.MOV R2, RZ, RZ, -R10 ;  /* 0x000000ffff027224 */ /* 0x000fe200078e0a0a */
[C---:B------:R-:W-:Y:S01]  /*16950*/  IADD3 R0, R28.reuse, 0x44, RZ ;  /* 0x000000441c007810 */ /* 0x040fe20007ffe0ff */
[----:B------:R-:W-:Y:S01]  /*16960*/  @!P5 IMAD.MOV R17, RZ, RZ, -R17 ;  /* 0x000000ffff11d224 */ /* 0x000fe200078e0a11 */
[----:B------:R-:W-:Y:S01]  /*16970*/  ISETP.GE.AND P5, PT, R9, RZ, PT ;  /* 0x000000ff0900720c */ /* 0x000fe20003fa6270 */
[----:B------:R-:W-:Y:S01]  /*16980*/  @!P3 IMAD.MOV R16, RZ, RZ, -R16 ;  /* 0x000000ffff10b224 */ /* 0x000fe200078e0a10 */
[C---:B------:R-:W-:Y:S01]  /*16990*/  ISETP.GT.U32.AND P3, PT, R7.reuse, R15, PT ;  /* 0x0000000f0700720c */ /* 0x040fe20003f64070 */
[C---:B------:R-:W-:Y:S01]  /*169a0*/  IMAD R2, R7.reuse, R2, R3 ;  /* 0x0000000207027224 */ /* 0x040fe200078e0203 */
[----:B------:R-:W-:Y:S01]  /*169b0*/  IADD3 R3, R28, 0x45, RZ ;  /* 0x000000451c037810 */ /* 0x000fe20007ffe0ff */
[----:B------:R-:W-:Y:S01]  /*169c0*/  IMAD.MOV.U32 R9, RZ, RZ, R18 ;  /* 0x000000ffff097224 */ /* 0x000fe200078e0012 */
[----:B------:R-:W-:Y:S01]  /*169d0*/  IABS R5, R0 ;  /* 0x0000000000057213 */ /* 0x000fe20000000000 */
[----:B------:R-:W-:Y:S01]  /*169e0*/  @!P0 IMAD.IADD R14, R14, 0x1, -R7 ;  /* 0x000000010e0e8824 */ /* 0x000fe200078e0a07 */
[----:B------:R-:W-:Y:S01]  /*169f0*/  IABS R13, R3 ;  /* 0x00000003000d7213 */ /* 0x000fe20000000000 */
[----:B------:R-:W-:Y:S01]  /*16a00*/  @!P1 IMAD.MOV R9, RZ, RZ, -R9 ;  /* 0x000000ffff099224 */ /* 0x000fe200078e0a09 */
[----:B------:R-:W-:Y:S01]  /*16a10*/  ISETP.GT.U32.AND P1, PT, R7, R2, PT ;  /* 0x000000020700720c */ /* 0x000fe20003f24070 */
[--C-:B------:R-:W-:Y:S01]  /*16a20*/  @!P4 IMAD.IADD R4, R4, 0x1, -R7.reuse ;  /* 0x000000010404c824 */ /* 0x100fe200078e0a07 */
[----:B------:R-:W-:Y:S01]  /*16a30*/  ISETP.GE.AND P4, PT, R0, RZ, PT ;  /* 0x000000ff0000720c */ /* 0x000fe20003f86270 */
[----:B------:R-:W-:Y:S01]  /*16a40*/  IMAD.MOV.U32 R10, RZ, RZ, R14 ;  /* 0x000000ffff0a7224 */ /* 0x000fe200078e000e */
[----:B------:R-:W-:Y:S01]  /*16a50*/  STL [R1+0xc4], R17 ;  /* 0x0000c41101007387 */ /* 0x000fe20000100800 */
[----:B------:R-:W-:Y:S01]  /*16a60*/  @!P3 IMAD.IADD R15, R15, 0x1, -R7 ;  /* 0x000000010f0fb824 */ /* 0x000fe200078e0a07 */
[----:B------:R-:W-:Y:S01]  /*16a70*/  ISETP.GE.AND P3, PT, R3, RZ, PT ;  /* 0x000000ff0300720c */ /* 0x000fe20003f66270 */
[----:B------:R-:W-:Y:S01]  /*16a80*/  @!P6 IMAD.MOV R10, RZ, RZ, -R10 ;  /* 0x000000ffff0ae224 */ /* 0x000fe200078e0a0a */
[----:B------:R-:W-:Y:S01]  /*16a90*/  ISETP.GT.U32.AND P6, PT, R7, R4, PT ;  /* 0x000000040700720c */ /* 0x000fe20003fc4070 */
[----:B------:R-:W-:Y:S01]  /*16aa0*/  IMAD.MOV.U32 R3, RZ, RZ, R5 ;  /* 0x000000ffff037224 */ /* 0x000fe200078e0005 */
[----:B------:R0:W-:Y:S01]  /*16ab0*/  STL [R1+0x9c], R16 ;  /* 0x00009c1001007387 */ /* 0x0001e20000100800 */
[----:B------:R-:W-:Y:S01]  /*16ac0*/  IMAD.HI.U32 R5, R27, R13, RZ ;  /* 0x0000000d1b057227 */ /* 0x000fe200078e00ff */
[----:B------:R-:W-:-:S02]  /*16ad0*/  ISETP.GE.AND P0, PT, R6, RZ, PT ;  /* 0x000000ff0600720c */ /* 0x000fc40003f06270 */
[----:B------:R-:W-:Y:S01]  /*16ae0*/  STL [R1+0x17d8], R8 ;  /* 0x0017d80801007387 */ /* 0x000fe20000100800 */
[----:B------:R-:W-:Y:S01]  /*16af0*/  @!P1 IMAD.IADD R2, R2, 0x1, -R7 ;  /* 0x0000000102029824 */ /* 0x000fe200078e0a07 */
[C---:B------:R-:W-:Y:S01]  /*16b00*/  IADD3 R12, R28.reuse, 0x41, RZ ;  /* 0x000000411c0c7810 */ /* 0x040fe20007ffe0ff */
[----:B------:R-:W-:Y:S01]  /*16b10*/  IMAD.HI.U32 R0, R27, R3, RZ ;  /* 0x000000031b007227 */ /* 0x000fe200078e00ff */
[----:B------:R1:W-:Y:S02]  /*16b20*/  STL [R1+0x17dc], R9 ;  /* 0x0017dc0901007387 */ /* 0x0003e40000100800 */
[----:B------:R-:W-:Y:S01]  /*16b30*/  ISETP.GT.U32.AND P1, PT, R7, R2, PT ;  /* 0x000000020700720c */ /* 0x000fe20003f24070 */
[----:B------:R-:W-:Y:S01]  /*16b40*/  IMAD.MOV R5, RZ, RZ, -R5 ;  /* 0x000000ffff057224 */ /* 0x000fe200078e0a05 */
[----:B------:R2:W-:Y:S01]  /*16b50*/  STL [R1+0xa0], R10 ;  /* 0x0000a00a01007387 */ /* 0x0005e20000100800 */
[----:B------:R-:W-:Y:S01]  /*16b60*/  IMAD.MOV R0, RZ, RZ, -R0 ;  /* 0x000000ffff007224 */ /* 0x000fe200078e0a00 */
[----:B0-----:R-:W-:Y:S01]  /*16b70*/  IADD3 R16, R28, 0x3f, RZ ;  /* 0x0000003f1c107810 */ /* 0x001fe20007ffe0ff */
[----:B------:R-:W-:-:S02]  /*16b80*/  @!P6 IMAD.IADD R4, R4, 0x1, -R7 ;  /* 0x000000010404e824 */ /* 0x000fc400078e0a07 */
[C---:B------:R-:W-:Y:S02]  /*16b90*/  IMAD R13, R7.reuse, R5, R13 ;  /* 0x00000005070d7224 */ /* 0x040fe400078e020d */
[C---:B------:R-:W-:Y:S01]  /*16ba0*/  IMAD R3, R7.reuse, R0, R3 ;  /* 0x0000000007037224 */ /* 0x040fe200078e0203 */
[C---:B------:R-:W-:Y:S01]  /*16bb0*/  IADD3 R0, R28.reuse, 0x40, RZ ;  /* 0x000000401c007810 */ /* 0x040fe20007ffe0ff */
[----:B-1----:R-:W-:Y:S01]  /*16bc0*/  IMAD.MOV.U32 R9, RZ, RZ, R4 ;  /* 0x000000ffff097224 */ /* 0x002fe200078e0004 */
[C---:B------:R-:W-:Y:S01]  /*16bd0*/  ISETP.GT.U32.AND P6, PT, R7.reuse, R13, PT ;  /* 0x0000000d0700720c */ /* 0x040fe20003fc4070 */
[----:B------:R-:W-:Y:S01]  /*16be0*/  IMAD.MOV.U32 R6, RZ, RZ, R15 ;  /* 0x000000ffff067224 */ /* 0x000fe200078e000f */
[----:B--2---:R-:W-:Y:S01]  /*16bf0*/  IADD3 R10, R28, 0x43, RZ ;  /* 0x000000431c0a7810 */ /* 0x004fe20007ffe0ff */
[----:B------:R-:W-:Y:S01]  /*16c00*/  @!P5 IMAD.MOV R9, RZ, RZ, -R9 ;  /* 0x000000ffff09d224 */ /* 0x000fe200078e0a09 */
[----:B------:R-:W-:Y:S01]  /*16c10*/  ISETP.GT.U32.AND P5, PT, R7, R3, PT ;  /* 0x000000030700720c */ /* 0x000fe20003fa4070 */
[----:B------:R-:W-:Y:S01]  /*16c20*/  @!P2 IMAD.MOV R6, RZ, RZ, -R6 ;  /* 0x000000ffff06a224 */ /* 0x000fe200078e0a06 */
[----:B------:R-:W-:Y:S01]  /*16c30*/  ISETP.GE.AND P2, PT, R10, RZ, PT ;  /* 0x000000ff0a00720c */ /* 0x000fe20003f46270 */
[----:B------:R-:W-:Y:S01]  /*16c40*/  @!P1 IMAD.IADD R2, R2, 0x1, -R7 ;  /* 0x0000000102029824 */ /* 0x000fe200078e0a07 */
[----:B------:R-:W-:-:S02]  /*16c50*/  IABS R10, R10 ;  /* 0x0000000a000a7213 */ /* 0x000fc40000000000 */
[----:B------:R0:W-:Y:S01]  /*16c60*/  STL [R1+0xa4], R6 ;  /* 0x0000a40601007387 */ /* 0x0001e20000100800 */
[----:B------:R-:W-:Y:S01]  /*16c70*/  IMAD.MOV.U32 R8, RZ, RZ, R2 ;  /* 0x000000ffff087224 */ /* 0x000fe200078e0002 */
[----:B------:R-:W-:Y:S01]  /*16c80*/  IABS R11, R0 ;  /* 0x00000000000b7213 */ /* 0x000fe20000000000 */
[----:B------:R-:W-:Y:S01]  /*16c90*/  IMAD.HI.U32 R5, R27, R10, RZ ;  /* 0x0000000a1b057227 */ /* 0x000fe200078e00ff */
[----:B------:R-:W-:Y:S01]  /*16ca0*/  STL [R1+0xa8], R9 ;  /* 0x0000a80901007387 */ /* 0x000fe20000100800 */
[----:B------:R-:W-:Y:S02]  /*16cb0*/  IADD3 R15, R28, 0x3e, RZ ;  /* 0x0000003e1c0f7810 */ /* 0x000fe40007ffe0ff */
[--C-:B------:R-:W-:Y:S02]  /*16cc0*/  @!P6 IMAD.IADD R13, R13, 0x1, -R7.reuse ;  /* 0x000000010d0de824 */ /* 0x100fe400078e0a07 */
[----:B------:R-:W-:Y:S01]  /*16cd0*/  @!P0 IMAD.MOV R8, RZ, RZ, -R8 ;  /* 0x000000ffff088224 */ /* 0x000fe200078e0a08 */
[----:B------:R-:W-:Y:S01]  /*16ce0*/  ISETP.GE.AND P0, PT, R12, RZ, PT ;  /* 0x000000ff0c00720c */ /* 0x000fe20003f06270 */
[----:B------:R-:W-:Y:S01]  /*16cf0*/  @!P5 IMAD.IADD R3, R3, 0x1, -R7 ;  /* 0x000000010303d824 */ /* 0x000fe200078e0a07 */
[----:B------:R-:W-:Y:S01]  /*16d00*/  IABS R12, R12 ;  /* 0x0000000c000c7213 */ /* 0x000fe20000000000 */
[----:B------:R-:W-:Y:S01]  /*16d10*/  IMAD.MOV R4, RZ, RZ, -R5 ;  /* 0x000000ffff047224 */ /* 0x000fe200078e0a05 */
[----:B------:R-:W-:Y:S01]  /*16d20*/  ISETP.GT.U32.AND P6, PT, R7, R13, PT ;  /* 0x0000000d0700720c */ /* 0x000fe20003fc4070 */
[----:B------:R-:W-:Y:S01]  /*16d30*/  IMAD.HI.U32 R5, R27, R11, RZ ;  /* 0x0000000b1b057227 */ /* 0x000fe200078e00ff */
[C---:B------:R-:W-:Y:S01]  /*16d40*/  ISETP.GT.U32.AND P5, PT, R7.reuse, R3, PT ;  /* 0x000000030700720c */ /* 0x040fe20003fa4070 */
[----:B------:R1:W-:Y:S01]  /*16d50*/  STL [R1+0xc0], R8 ;  /* 0x0000c00801007387 */ /* 0x0003e20000100800 */
[----:B0-----:R-:W-:Y:S01]  /*16d60*/  IADD3 R6, R28, 0x42, RZ ;  /* 0x000000421c067810 */ /* 0x001fe20007ffe0ff */
[----:B------:R-:W-:-:S02]  /*16d70*/  IMAD R10, R7, R4, R10 ;  /* 0x00000004070a7224 */ /* 0x000fc400078e020a */
[----:B------:R-:W-:Y:S01]  /*16d80*/  IMAD.HI.U32 R4, R27, R12, RZ ;  /* 0x0000000c1b047227 */ /* 0x000fe200078e00ff */
[----:B------:R-:W-:Y:S02]  /*16d90*/  ISETP.GE.AND P1, PT, R6, RZ, PT ;  /* 0x000000ff0600720c */ /* 0x000fe40003f26270 */
[----:B------:R-:W-:Y:S01]  /*16da0*/  IABS R6, R6 ;  /* 0x0000000600067213 */ /* 0x000fe20000000000 */
[----:B------:R-:W-:Y:S02]  /*16db0*/  IMAD.MOV R4, RZ, RZ, -R4 ;  /* 0x000000ffff047224 */ /* 0x000fe400078e0a04 */
[----:B------:R-:W-:Y:S01]  /*16dc0*/  @!P6 IMAD.IADD R13, R13, 0x1, -R7 ;  /* 0x000000010d0de824 */ /* 0x000fe200078e0a07 */
[C---:B------:R-:W-:Y:S01]  /*16dd0*/  ISETP.GT.U32.AND P6, PT, R7.reuse, R10, PT ;  /* 0x0000000a0700720c */ /* 0x040fe20003fc4070 */
[----:B------:R-:W-:Y:S02]  /*16de0*/  IMAD R12, R7, R4, R12 ;  /* 0x00000004070c7224 */ /* 0x000fe400078e020c */
[----:B------:R-:W-:-:S04]  /*16df0*/  IMAD.HI.U32 R2, R27, R6, RZ ;  /* 0x000000061b027227 */ /* 0x000fc800078e00ff */
[----:B------:R-:W-:Y:S01]  /*16e00*/  @!P5 IMAD.IADD R3, R3, 0x1, -R7 ;  /* 0x000000010303d824 */ /* 0x000fe200078e0a07 */
[C---:B------:R-:W-:Y:S01]  /*16e10*/  ISETP.GT.U32.AND P5, PT, R7.reuse, R12, PT ;  /* 0x0000000c0700720c */ /* 0x040fe20003fa4070 */
[----:B------:R-:W-:Y:S02]  /*16e20*/  IMAD.MOV R2, RZ, RZ, -R2 ;  /* 0x000000ffff027224 */ /* 0x000fe400078e0a02 */
[----:B-1----:R-:W-:Y:S01]  /*16e30*/  IMAD.MOV.U32 R8, RZ, RZ, R13 ;  /* 0x000000ffff087224 */ /* 0x002fe200078e000d */
[----:B------:R-:W-:Y:S01]  /*16e40*/  IABS R13, R15 ;  /* 0x0000000f000d7213 */ /* 0x000fe20000000000 */
[----:B------:R-:W-:Y:S02]  /*16e50*/  IMAD.MOV R5, RZ, RZ, -R5 ;  /* 0x000000ffff057224 */ /* 0x000fe400078e0a05 */
[----:B------:R-:W-:Y:S01]  /*16e60*/  IMAD R6, R7, R2, R6 ;  /* 0x0000000207067224 */ /* 0x000fe200078e0206 */
[----:B------:R-:W-:Y:S01]  /*16e70*/  IABS R2, R16 ;  /* 0x0000001000027213 */ /* 0x000fe20000000000 */
[----:B------:R-:W-:-:S02]  /*16e80*/  @!P3 IMAD.MOV R8, RZ, RZ, -R8 ;  /* 0x000000ffff08b224 */ /* 0x000fc400078e0a08 */
[C---:B------:R-:W-:Y:S01]  /*16e90*/  IMAD R11, R7.reuse, R5, R11 ;  /* 0x00000005070b7224 */ /* 0x040fe200078e020b */
[C---:B------:R-:W-:Y:S01]  /*16ea0*/  ISETP.GT.U32.AND P3, PT, R7.reuse, R6, PT ;  /* 0x000000060700720c */ /* 0x040fe20003f64070 */
[--C-:B------:R-:W-:Y:S01]  /*16eb0*/  @!P6 IMAD.IADD R10, R10, 0x1, -R7.reuse ;  /* 0x000000010a0ae824 */ /* 0x100fe200078e0a07 */
[----:B------:R0:W-:Y:S01]  /*16ec0*/  STL [R1+0xbc], R8 ;  /* 0x0000bc0801007387 */ /* 0x0001e20000100800 */
[----:B------:R-:W-:Y:S01]  /*16ed0*/  @!P5 IMAD.IADD R12, R12, 0x1, -R7 ;  /* 0x000000010c0cd824 */ /* 0x000fe200078e0a07 */
[----:B------:R-:W-:Y:S01]  /*16ee0*/  ISETP.GT.U32.AND P6, PT, R7, R11, PT ;  /* 0x0000000b0700720c */ /* 0x000fe20003fc4070 */
[----:B------:R-:W-:Y:S01]  /*16ef0*/  IMAD.HI.U32 R4, R27, R2, RZ ;  /* 0x000000021b047227 */ /* 0x000fe200078e00ff */
[----:B------:R-:W-:-:S03]  /*16f00*/  IADD3 R5, R28, 0x3d, RZ ;  /* 0x0000003d1c057810 */ /* 0x000fc60007ffe0ff */
[----:B------:R-:W-:Y:S01]  /*16f10*/  IMAD.MOV R4, RZ, RZ, -R4 ;  /* 0x000000ffff047224 */ /* 0x000fe200078e0a04 */
[----:B------:R-:W-:Y:S01]  /*16f20*/  IABS R18, R5 ;  /* 0x0000000500127213 */ /* 0x000fe20000000000 */
[----:B0-----:R-:W-:Y:S02]  /*16f30*/  IMAD.MOV.U32 R8, RZ, RZ, R3 ;  /* 0x000000ffff087224 */ /* 0x001fe400078e0003 */
[----:B------:R-:W-:-:S04]  /*16f40*/  IMAD.HI.U32 R3, R27, R13, RZ ;  /* 0x0000000d1b037227 */ /* 0x000fc800078e00ff */
[----:B------:R-:W-:Y:S01]  /*16f50*/  @!P4 IMAD.MOV R8, RZ, RZ, -R8 ;  /* 0x000000ffff08c224 */ /* 0x000fe200078e0a08 */
[C---:B------:R-:W-:Y:S01]  /*16f60*/  ISETP.GT.U32.AND P4, PT, R7.reuse, R12, PT ;  /* 0x0000000c0700720c */ /* 0x040fe20003f84070 */
[----:B------:R-:W-:Y:S01]  /*16f70*/  @!P3 IMAD.IADD R6, R6, 0x1, -R7 ;  /* 0x000000010606b824 */ /* 0x000fe200078e0a07 */
[----:B------:R-:W-:Y:S01]  /*16f80*/  ISETP.GT.U32.AND P3, PT, R7, R10, PT ;  /* 0x0000000a0700720c */ /* 0x000fe20003f64070 */
[----:B------:R-:W-:Y:S01]  /*16f90*/  IMAD.MOV R3, RZ, RZ, -R3 ;  /* 0x000000ffff037224 */ /* 0x000fe200078e0a03 */
[----:B------:R0:W-:Y:S01]  /*16fa0*/  STL [R1+0xac], R8 ;  /* 0x0000ac0801007387 */ /* 0x0001e20000100800 */
[----:B------:R-:W-:Y:S01]  /*16fb0*/  @!P6 IMAD.IADD R11, R11, 0x1, -R7 ;  /* 0x000000010b0be824 */ /* 0x000fe200078e0a07 */
[C---:B------:R-:W-:Y:S01]  /*16fc0*/  ISETP.GT.U32.AND P5, PT, R7.reuse, R6, PT ;  /* 0x000000060700720c */ /* 0x040fe20003fa4070 */
[C---:B------:R-:W-:Y:S01]  /*16fd0*/  IMAD R13, R7.reuse, R3, R13 ;  /* 0x00000003070d7224 */ /* 0x040fe200078e020d */
[C---:B------:R-:W-:Y:S01]  /*16fe0*/  IADD3 R3, R28.reuse, 0x3b, RZ ;  /* 0x0000003b1c037810 */ /* 0x040fe20007ffe0ff */
[C---:B------:R-:W-:Y:S01]  /*16ff0*/  IMAD R2, R7.reuse, R4, R2 ;  /* 0x0000000407027224 */ /* 0x040fe200078e0202 */
[----:B------:R-:W-:Y:S01]  /*17000*/  ISETP.GT.U32.AND P6, PT, R7, R11, PT ;  /* 0x0000000b0700720c */ /* 0x000fe20003fc4070 */
[----:B------:R-:W-:Y:S01]  /*17010*/  IMAD.HI.U32 R14, R27, R18, RZ ;  /* 0x000000121b0e7227 */ /* 0x000fe200078e00ff */
[----:B------:R-:W-:-:S03]  /*17020*/  IADD3 R4, R28, 0x3c, RZ ;  /* 0x0000003c1c047810 */ /* 0x000fc60007ffe0ff */
[--C-:B------:R-:W-:Y:S01]  /*17030*/  @!P4 IMAD.IADD R12, R12, 0x1, -R7.reuse ;  /* 0x000000010c0cc824 */ /* 0x100fe200078e0a07 */
[C---:B------:R-:W-:Y:S01]  /*17040*/  ISETP.GT.U32.AND P4, PT, R7.reuse, R13, PT ;  /* 0x0000000d0700720c */ /* 0x040fe20003f84070 */
[--C-:B------:R-:W-:Y:S01]  /*17050*/  @!P3 IMAD.IADD R10, R10, 0x1, -R7.reuse ;  /* 0x000000010a0ab824 */ /* 0x100fe200078e0a07 */
[----:B------:R-:W-:Y:S01]  /*17060*/  ISETP.GT.U32.AND P3, PT, R7, R2, PT ;  /* 0x000000020700720c */ /* 0x000fe20003f64070 */
[----:B------:R-:W-:Y:S01]  /*17070*/  IMAD.MOV R14, RZ, RZ, -R14 ;  /* 0x000000ffff0e7224 */ /* 0x000fe200078e0a0e */
[----:B------:R-:W-:Y:S01]  /*17080*/  IABS R17, R4 ;  /* 0x0000000400117213 */ /* 0x000fe20000000000 */
[--C-:B------:R-:W-:Y:S01]  /*17090*/  @!P5 IMAD.IADD R6, R6, 0x1, -R7.reuse ;  /* 0x000000010606d824 */ /* 0x100fe200078e0a07 */
[----:B------:R-:W-:Y:S01]  /*170a0*/  ISETP.GE.AND P5, PT, R0, RZ, PT ;  /* 0x000000ff0000720c */ /* 0x000fe20003fa6270 */
[----:B------:R-:W-:Y:S01]  /*170b0*/  @!P6 IMAD.IADD R11, R11, 0x1, -R7 ;  /* 0x000000010b0be824 */ /* 0x000fe200078e0a07 */
[----:B------:R-:W-:Y:S01]  /*170c0*/  ISETP.GE.AND P6, PT, R16, RZ, PT ;  /* 0x000000ff1000720c */ /* 0x000fe20003fc6270 */
[----:B------:R-:W-:Y:S01]  /*170d0*/  IMAD R18, R7, R14, R18 ;  /* 0x0000000e07127224 */ /* 0x000fe200078e0212 */
[----:B------:R-:W-:Y:S01]  /*170e0*/  IABS R16, R3 ;  /* 0x0000000300107213 */ /* 0x000fe20000000000 */
[----:B0-----:R-:W-:-:S02]  /*170f0*/  IMAD.MOV.U32 R8, RZ, RZ, R6 ;  /* 0x000000ffff087224 */ /* 0x001fc400078e0006 */
[--C-:B------:R-:W-:Y:S02]  /*17100*/  @!P4 IMAD.IADD R13, R13, 0x1, -R7.reuse ;  /* 0x000000010d0dc824 */ /* 0x100fe400078e0a07 */
[----:B------:R-:W-:Y:S01]  /*17110*/  @!P3 IMAD.IADD R2, R2, 0x1, -R7 ;  /* 0x000000010202b824 */ /* 0x000fe200078e0a07 */
[----:B------:R-:W-:Y:S01]  /*17120*/  ISETP.GE.AND P3, PT, R15, RZ, PT ;  /* 0x000000ff0f00720c */ /* 0x000fe20003f66270 */
[----:B------:R-:W-:Y:S01]  /*17130*/  IMAD.HI.U32 R14, R27, R16, RZ ;  /* 0x000000101b0e7227 */ /* 0x000fe200078e00ff */
[----:B------:R-:W-:-:S03]  /*17140*/  ISETP.GT.U32.AND P4, PT, R7, R13, PT ;  /* 0x0000000d0700720c */ /* 0x000fc60003f84070 */
[----:B------:R-:W-:Y:S01]  /*17150*/  @!P2 IMAD.MOV R10, RZ, RZ, -R10 ;  /* 0x000000ffff0aa224 */ /* 0x000fe200078e0a0a */
[C---:B------:R-:W-:Y:S01]  /*17160*/  ISETP.GT.U32.AND P2, PT, R7.reuse, R2, PT ;  /* 0x000000020700720c */ /* 0x040fe20003f44070 */
[----:B------:R-:W-:Y:S02]  /*17170*/  IMAD.MOV R6, RZ, RZ, -R14 ;  /* 0x000000ffff067224 */ /* 0x000fe400078e0a0e */
[----:B------:R-:W-:Y:S01]  /*17180*/  @!P1 IMAD.MOV R8, RZ, RZ, -R8 ;  /* 0x000000ffff089224 */ /* 0x000fe200078e0a08 */
[C---:B------:R-:W-:Y:S01]  /*17190*/  ISETP.GT.U32.AND P1, PT, R7.reuse, R18, PT ;  /* 0x000000120700720c */ /* 0x040fe20003f24070 */
[----:B------:R-:W-:Y:S01]  /*171a0*/  IMAD R16, R7, R6, R16 ;  /* 0x0000000607107224 */ /* 0x000fe200078e0210 */
[----:B------:R-:W-:Y:S01]  /*171b0*/  STL [R1+0x17e0], R10 ;  /* 0x0017e00a01007387 */ /* 0x000fe20000100800 */
[----:B------:R-:W-:-:S03]  /*171c0*/  IMAD.HI.U32 R0, R27, R17, RZ ;  /* 0x000000111b007227 */ /* 0x000fc600078e00ff */
[----:B------:R0:W-:Y:S01]  /*171d0*/  STL [R1+0x88], R8 ;  /* 0x0000880801007387 */ /* 0x0001e20000100800 */
[--C-:B------:R-:W-:Y:S01]  /*171e0*/  @!P4 IMAD.IADD R13, R13, 0x1, -R7.reuse ;  /* 0x000000010d0dc824 */ /* 0x100fe200078e0a07 */
[----:B------:R-:W-:Y:S01]  /*171f0*/  ISETP.GT.U32.AND P4, PT, R7, R16, PT ;  /* 0x000000100700720c */ /* 0x000fe20003f84070 */
[----:B------:R-:W-:Y:S01]  /*17200*/  @!P2 IMAD.IADD R2, R2, 0x1, -R7 ;  /* 0x000000010202a824 */ /* 0x000fe200078e0a07 */
[----:B------:R-:W-:Y:S01]  /*17210*/  ISETP.GE.AND P2, PT, R4, RZ, PT ;  /* 0x000000ff0400720c */ /* 0x000fe20003f46270 */
[----:B------:R-:W-:Y:S01]  /*17220*/  IMAD.MOV.U32 R9, RZ, RZ, R12 ;  /* 0x000000ffff097224 */ /* 0x000fe200078e000c */
[C---:B------:R-:W-:Y:S01]  /*17230*/  IADD3 R4, R28.reuse, 0x39, RZ ;  /* 0x000000391c047810 */ /* 0x040fe20007ffe0ff */
[----:B------:R-:W-:Y:S01]  /*17240*/  IMAD.MOV.U32 R6, RZ, RZ, R2 ;  /* 0x000000ffff067224 */ /* 0x000fe200078e0002 */
[----:B------:R-:W-:Y:S01]  /*17250*/  IADD3 R2, R28, 0x37, RZ ;  /* 0x000000371c027810 */ /* 0x000fe20007ffe0ff */
[----:B------:R-:W-:Y:S02]  /*17260*/  IMAD.MOV R0, RZ, RZ, -R0 ;  /* 0x000000ffff007224 */ /* 0x000fe400078e0a00 */
[----:B0-----:R-:W-:-:S02]  /*17270*/  IMAD.MOV.U32 R8, RZ, RZ, R11 ;  /* 0x000000ffff087224 */ /* 0x001fc400078e000b */
[----:B------:R-:W-:Y:S01]  /*17280*/  @!P0 IMAD.MOV R9, RZ, RZ, -R9 ;  /* 0x000000ffff098224 */ /* 0x000fe200078e0a09 */
[----:B------:R-:W-:Y:S01]  /*17290*/  ISETP.GE.AND P0, PT, R5, RZ, PT ;  /* 0x000000ff0500720c */ /* 0x000fe20003f06270 */
[----:B------:R-:W-:Y:S01]  /*172a0*/  @!P5 IMAD.MOV R8, RZ, RZ, -R8 ;  /* 0x000000ffff08d224 */ /* 0x000fe200078e0a08 */
[----:B------:R-:W-:Y:S01]  /*172b0*/  IADD3 R5, R28, 0x38, RZ ;  /* 0x000000381c057810 */ /* 0x000fe20007ffe0ff */
[--C-:B------:R-:W-:Y:S01]  /*172c0*/  @!P1 IMAD.IADD R18, R18, 0x1, -R7.reuse ;  /* 0x0000000112129824 */ /* 0x100fe200078e0a07 */
[----:B------:R-:W-:Y:S01]  /*172d0*/  ISETP.GE.AND P1, PT, R3, RZ, PT ;  /* 0x000000ff0300720c */ /* 0x000fe20003f26270 */
[----:B------:R-:W-:Y:S01]  /*172e0*/  @!P6 IMAD.MOV R6, RZ, RZ, -R6 ;  /* 0x000000ffff06e224 */ /* 0x000fe200078e0a06 */
[----:B------:R-:W-:Y:S01]  /*172f0*/  IABS R3, R4 ;  /* 0x0000000400037213 */ /* 0x000fe20000000000 */
[----:B------:R-:W-:Y:S01]  /*17300*/  @!P4 IMAD.IADD R16, R16, 0x1, -R7 ;  /* 0x000000011010c824 */ /* 0x000fe200078e0a07 */
[----:B------:R0:W-:Y:S01]  /*17310*/  STL [R1+0x90], R9 ;  /* 0x0000900901007387 */ /* 0x0001e20000100800 */
[----:B------:R-:W-:Y:S01]  /*17320*/  IMAD R17, R7, R0, R17 ;  /* 0x0000000007117224 */ /* 0x000fe200078e0211 */
[----:B------:R-:W-:-:S02]  /*17330*/  IADD3 R0, R28, 0x3a, RZ ;  /* 0x0000003a1c007810 */ /* 0x000fc40007ffe0ff */
[----:B------:R-:W-:Y:S01]  /*17340*/  STL [R1+0x94], R8 ;  /* 0x0000940801007387 */ /* 0x000fe20000100800 */
[C---:B------:R-:W-:Y:S02]  /*17350*/  ISETP.GT.U32.AND P4, PT, R7.reuse, R16, PT ;  /* 0x000000100700720c */ /* 0x040fe40003f84070 */
[----:B------:R-:W-:Y:S01]  /*17360*/  IABS R12, R0 ;  /* 0x00000000000c7213 */ /* 0x000fe20000000000 */
[----:B------:R1:W-:Y:S01]  /*17370*/  STL [R1+0x98], R6 ;  /* 0x0000980601007387 */ /* 0x0003e20000100800 */
[C---:B------:R-:W-:Y:S01]  /*17380*/  ISETP.GT.U32.AND P6, PT, R7.reuse, R18, PT ;  /* 0x000000120700720c */ /* 0x040fe20003fc4070 */
[----:B0-----:R-:W-:Y:S01]  /*17390*/  IMAD.MOV.U32 R9, RZ, RZ, R13 ;  /* 0x000000ffff097224 */ /* 0x001fe200078e000d */
[----:B------:R-:W-:Y:S01]  /*173a0*/  ISETP.GT.U32.AND P5, PT, R7, R17, PT ;  /* 0x000000110700720c */ /* 0x000fe20003fa4070 */
[----:B------:R-:W-:Y:S01]  /*173b0*/  IMAD.HI.U32 R11, R27, R12, RZ ;  /* 0x0000000c1b0b7227 */ /* 0x000fe200078e00ff */
[----:B------:R-:W-:-:S03]  /*173c0*/  IABS R15, R5 ;  /* 0x00000005000f7213 */ /* 0x000fc60000000000 */
[----:B------:R-:W-:Y:S02]  /*173d0*/  IMAD.MOV R11, RZ, RZ, -R11 ;  /* 0x000000ffff0b7224 */ /* 0x000fe400078e0a0b */
[----:B-1----:R-:W-:-:S04]  /*173e0*/  IMAD.HI.U32 R6, R27, R3, RZ ;  /* 0x000000031b067227 */ /* 0x002fc800078e00ff */
[----:B------:R-:W-:Y:S02]  /*173f0*/  IMAD.MOV R6, RZ, RZ, -R6 ;  /* 0x000000ffff067224 */ /* 0x000fe400078e0a06 */
[----:B------:R-:W-:Y:S02]  /*17400*/  @!P4 IMAD.IADD R16, R16, 0x1, -R7 ;  /* 0x000000011010c824 */ /* 0x000fe400078e0a07 */
[C---:B------:R-:W-:Y:S01]  /*17410*/  IMAD R3, R7.reuse, R6, R3 ;  /* 0x0000000607037224 */ /* 0x040fe200078e0203 */
[----:B------:R-:W-:Y:S01]  /*17420*/  IADD3 R6, R28, 0x36, RZ ;  /* 0x000000361c067810 */ /* 0x000fe20007ffe0ff */
[C---:B------:R-:W-:Y:S01]  /*17430*/  IMAD R12, R7.reuse, R11, R12 ;  /* 0x0000000b070c7224 */ /* 0x040fe200078e020c */
[----:B------:R-:W-:Y:S01]  /*17440*/  IABS R11, R2 ;  /* 0x00000002000b7213 */ /* 0x000fe20000000000 */
[--C-:B------:R-:W-:Y:S01]  /*17450*/  @!P6 IMAD.IADD R18, R18, 0x1, -R7.reuse ;  /* 0x000000011212e824 */ /* 0x100fe200078e0a07 */
[----:B------:R-:W-:Y:S01]  /*17460*/  ISETP.GT.U32.AND P4, PT, R7, R3, PT ;  /* 0x000000030700720c */ /* 0x000fe20003f84070 */
[----:B------:R-:W-:Y:S01]  /*17470*/  @!P5 IMAD.IADD R17, R17, 0x1, -R7 ;  /* 0x000000011111d824 */ /* 0x000fe200078e0a07 */
[C---:B------:R-:W-:Y:S01]  /*17480*/  ISETP.GT.U32.AND P6, PT, R7.reuse, R12, PT ;  /* 0x0000000c0700720c */ /* 0x040fe20003fc4070 */
[----:B------:R-:W-:Y:S01]  /*17490*/  IMAD.MOV.U32 R8, RZ, RZ, R18 ;  /* 0x000000ffff087224 */ /* 0x000fe200078e0012 */
[----:B------:R-:W-:Y:S01]  /*174a0*/  IABS R14, R6 ;  /* 0x00000006000e7213 */ /* 0x000fe20000000000 */
[----:B------:R-:W-:Y:S01]  /*174b0*/  @!P3 IMAD.MOV R9, RZ, RZ, -R9 ;  /* 0x000000ffff09b224 */ /* 0x000fe200078e0a09 */
[----:B------:R-:W-:Y:S01]  /*174c0*/  ISETP.GT.U32.AND P5, PT, R7, R17, PT ;  /* 0x000000110700720c */ /* 0x000fe20003fa4070 */
[----:B------:R-:W-:-:S03]  /*174d0*/  IMAD.HI.U32 R19, R27, R15, RZ ;  /* 0x0000000f1b137227 */ /* 0x000fc600078e00ff */
[----:B------:R0:W-:Y:S01]  /*174e0*/  STL [R1+0x2c], R9 ;  /* 0x00002c0901007387 */ /* 0x0001e20000100800 */
[----:B------:R-:W-:-:S04]  /*174f0*/  IMAD.HI.U32 R13, R27, R14, RZ ;  /* 0x0000000e1b0d7227 */ /* 0x000fc800078e00ff */
[--C-:B------:R-:W-:Y:S02]  /*17500*/  @!P4 IMAD.IADD R3, R3, 0x1, -R7.reuse ;  /* 0x000000010303c824 */ /* 0x100fe400078e0a07 */
[----:B------:R-:W-:Y:S01]  /*17510*/  @!P6 IMAD.IADD R12, R12, 0x1, -R7 ;  /* 0x000000010c0ce824 */ /* 0x000fe200078e0a07 */
[----:B------:R-:W-:Y:S01]  /*17520*/  ISETP.GE.AND P6, PT, R4, RZ, PT ;  /* 0x000000ff0400720c */ /* 0x000fe20003fc6270 */
[----:B------:R-:W-:Y:S01]  /*17530*/  IMAD.MOV R13, RZ, RZ, -R13 ;  /* 0x000000ffff0d7224 */ /* 0x000fe200078e0a0d */
[C---:B------:R-:W-:Y:S01]  /*17540*/  ISETP.GT.U32.AND P4, PT, R7.reuse, R3, PT ;  /* 0x000000030700720c */ /* 0x040fe20003f84070 */
[----:B------:R-:W-:Y:S01]  /*17550*/  @!P0 IMAD.MOV R8, RZ, RZ, -R8 ;  /* 0x000000ffff088224 */ /* 0x000fe200078e0a08 */
[----:B------:R-:W-:Y:S01]  /*17560*/  ISETP.GT.U32.AND P3, PT, R7, R12, PT ;  /* 0x0000000c0700720c */ /* 0x000fe20003f64070 */
[----:B------:R-:W-:Y:S01]  /*17570*/  @!P5 IMAD.IADD R17, R17, 0x1, -R7 ;  /* 0x000000011111d824 */ /* 0x000fe200078e0a07 */
[----:B------:R-:W-:Y:S01]  /*17580*/  ISETP.GE.AND P5, PT, R0, RZ, PT ;  /* 0x000000ff0000720c */ /* 0x000fe20003fa6270 */
[----:B------:R-:W-:Y:S01]  /*17590*/  IMAD.MOV R19, RZ, RZ, -R19 ;  /* 0x000000ffff137224 */ /* 0x000fe200078e0a13 */
[----:B------:R1:W-:Y:S01]  /*175a0*/  STL [R1+0x30], R8 ;  /* 0x0000300801007387 */ /* 0x0003e20000100800 */
[C---:B------:R-:W-:Y:S01]  /*175b0*/  IMAD R14, R7.reuse, R13, R14 ;  /* 0x0000000d070e7224 */ /* 0x040fe200078e020e */
[----:B------:R-:W-:Y:S01]  /*175c0*/  IADD3 R4, R28, 0x35, RZ ;  /* 0x000000351c047810 */ /* 0x000fe20007ffe0ff */
[----:B0-----:R-:W-:Y:S01]  /*175d0*/  IMAD.MOV.U32 R9, RZ, RZ, R17 ;  /* 0x000000ffff097224 */ /* 0x001fe200078e0011 */
[----:B------:R-:W-:Y:S01]  /*175e0*/  IABS R17, c[0x0][0x178] ;  /* 0x00005e0000117a13 */ /* 0x000fe20000000000 */
[----:B------:R-:W-:-:S02]  /*175f0*/  IMAD R15, R7, R19, R15 ;  /* 0x00000013070f7224 */ /* 0x000fc400078e020f */
[----:B------:R-:W-:Y:S01]  /*17600*/  @!P4 IMAD.IADD R3, R3, 0x1, -R7 ;  /* 0x000000010303c824 */ /* 0x000fe200078e0a07 */
[----:B------:R-:W-:Y:S01]  /*17610*/  ISETP.GT.U32.AND P4, PT, R7, R14, PT ;  /* 0x0000000e0700720c */ /* 0x000fe20003f84070 */
[----:B------:R-:W-:Y:S01]  /*17620*/  IMAD.HI.U32 R0, R27, R11, RZ ;  /* 0x0000000b1b007227 */ /* 0x000fe200078e00ff */
[----:B------:R-:W-:-:S03]  /*17630*/  ISETP.GT.U32.AND P0, PT, R7, R15, PT ;  /* 0x0000000f0700720c */ /* 0x000fc60003f04070 */
[----:B-1----:R-:W-:Y:S02]  /*17640*/  IMAD.MOV.U32 R8, RZ, RZ, R16 ;  /* 0x000000ffff087224 */ /* 0x002fe400078e0010 */
[----:B------:R-:W-:Y:S01]  /*17650*/  @!P2 IMAD.MOV R9, RZ, RZ, -R9 ;  /* 0x000000ffff09a224 */ /* 0x000fe200078e0a09 */
[----:B------:R-:W-:Y:S01]  /*17660*/  ISETP.GE.AND P2, PT, R5, RZ, PT ;  /* 0x000000ff0500720c */ /* 0x000fe20003f46270 */
[----:B------:R-:W-:Y:S02]  /*17670*/  @!P1 IMAD.MOV R8, RZ, RZ, -R8 ;  /* 0x000000ffff089224 */ /* 0x000fe400078e0a08 */
[----:B------:R-:W-:Y:S01]  /*17680*/  IMAD.MOV R0, RZ, RZ, -R0 ;  /* 0x000000ffff007224 */ /* 0x000fe200078e0a00 */
[----:B------:R-:W-:Y:S01]  /*17690*/  STL [R1+0x34], R9 ;  /* 0x0000340901007387 */ /* 0x000fe20000100800 */
[----:B------:R-:W-:Y:S01]  /*176a0*/  @!P3 IMAD.IADD R12, R12, 0x1, -R7 ;  /* 0x000000010c0cb824 */ /* 0x000fe200078e0a07 */
[----:B------:R-:W-:Y:S01]  /*176b0*/  ISETP.GE.AND P3, PT, R2, RZ, PT ;  /* 0x000000ff0200720c */ /* 0x000fe20003f66270 */
[----:B------:R-:W-:Y:S01]  /*176c0*/  IMAD R11, R7, R0, R11 ;  /* 0x00000000070b7224 */ /* 0x000fe200078e020b */
[----:B------:R0:W-:Y:S01]  /*176d0*/  STL [R1+0x6c], R8 ;  /* 0x00006c0801007387 */ /* 0x0001e20000100800 */
[----:B------:R-:W-:Y:S01]  /*176e0*/  IADD3 R2, R28, 0x34, RZ ;  /* 0x000000341c027810 */ /* 0x000fe20007ffe0ff */
[--C-:B------:R-:W-:Y:S01]  /*176f0*/  @!P4 IMAD.IADD R14, R14, 0x1, -R7.reuse ;  /* 0x000000010e0ec824 */ /* 0x100fe200078e0a07 */
[----:B------:R-:W-:Y:S01]  /*17700*/  IABS R0, R4 ;  /* 0x0000000400007213 */ /* 0x000fe20000000000 */
[----:B------:R-:W-:Y:S01]  /*17710*/  @!P0 IMAD.IADD R15, R15, 0x1, -R7 ;  /* 0x000000010f0f8824 */ /* 0x000fe200078e0a07 */
[----:B------:R-:W-:-:S02]  /*17720*/  ISETP.GT.U32.AND P1, PT, R7, R11, PT ;  /* 0x0000000b0700720c */ /* 0x000fc40003f24070 */
[----:B------:R-:W-:Y:S01]  /*17730*/  IABS R13, R2 ;  /* 0x00000002000d7213 */ /* 0x000fe20000000000 */
[----:B------:R-:W-:Y:S01]  /*17740*/  IMAD.HI.U32 R5, R27, R0, RZ ;  /* 0x000000001b057227 */ /* 0x000fe200078e00ff */
[C---:B------:R-:W-:Y:S02]  /*17750*/  ISETP.GT.U32.AND P4, PT, R7.reuse, R14, PT ;  /* 0x0000000e0700720c */ /* 0x040fe40003f84070 */
[----:B------:R-:W-:Y:S01]  /*17760*/  ISETP.GE.AND P0, PT, R6, RZ, PT ;  /* 0x000000ff0600720c */ /* 0x000fe20003f06270 */
[----:B0-----:R-:W-:Y:S01]  /*17770*/  IMAD.MOV.U32 R8, RZ, RZ, R12 ;  /* 0x000000ffff087224 */ /* 0x001fe200078e000c */
[----:B------:R-:W-:Y:S01]  /*17780*/  IADD3 R6, R28, 0x33, RZ ;  /* 0x000000331c067810 */ /* 0x000fe20007ffe0ff */
[----:B------:R-:W-:Y:S02]  /*17790*/  IMAD.MOV R5, RZ, RZ, -R5 ;  /* 0x000000ffff057224 */ /* 0x000fe400078e0a05 */
[----:B------:R-:W-:Y:S01]  /*177a0*/  @!P5 IMAD.MOV R8, RZ, RZ, -R8 ;  /* 0x000000ffff08d224 */ /* 0x000fe200078e0a08 */
[----:B------:R-:W-:Y:S01]  /*177b0*/  ISETP.GT.U32.AND P5, PT, R7, R15, PT ;  /* 0x0000000f0700720c */ /* 0x000fe20003fa4070 */
[--C-:B------:R-:W-:Y:S01]  /*177c0*/  @!P1 IMAD.IADD R11, R11, 0x1, -R7.reuse ;  /* 0x000000010b0b9824 */ /* 0x100fe200078e0a07 */
[----:B------:R-:W-:Y:S01]  /*177d0*/  IABS R12, R6 ;  /* 0x00000006000c7213 */ /* 0x000fe20000000000 */
[C---:B------:R-:W-:Y:S01]  /*177e0*/  IMAD R0, R7.reuse, R5, R0 ;  /* 0x0000000507007224 */ /* 0x040fe200078e0200 */
[----:B------:R0:W-:Y:S01]  /*177f0*/  STL [R1+0x7c], R8 ;  /* 0x00007c0801007387 */ /* 0x0001e20000100800 */
[----:B------:R-:W-:Y:S01]  /*17800*/  @!P4 IMAD.IADD R14, R14, 0x1, -R7 ;  /* 0x000000010e0ec824 */ /* 0x000fe200078e0a07 */
[----:B------:R-:W-:Y:S01]  /*17810*/  ISETP.GT.U32.AND P1, PT, R7, R11, PT ;  /* 0x0000000b0700720c */ /* 0x000fe20003f24070 */
[----:B------:R-:W-:Y:S01]  /*17820*/  IMAD.HI.U32 R16, R27, R12, RZ ;  /* 0x0000000c1b107227 */ /* 0x000fe200078e00ff */
[----:B------:R-:W-:-:S03]  /*17830*/  IADD3 R5, R28, 0x31, RZ ;  /* 0x000000311c057810 */ /* 0x000fc60007ffe0ff */
[----:B------:R-:W-:Y:S02]  /*17840*/  IMAD.MOV R16, RZ, RZ, -R16 ;  /* 0x000000ffff107224 */ /* 0x000fe400078e0a10 */
[----:B------:R-:W-:Y:S01]  /*17850*/  @!P5 IMAD.IADD R15, R15, 0x1, -R7 ;  /* 0x000000010f0fd824 */ /* 0x000fe200078e0a07 */
[----:B------:R-:W-:Y:S01]  /*17860*/  ISETP.GT.U32.AND P5, PT, R7, R0, PT ;  /* 0x000000000700720c */ /* 0x000fe20003fa4070 */
[----:B0-----:R-:W-:Y:S02]  /*17870*/  IMAD.MOV.U32 R8, RZ, RZ, R3 ;  /* 0x000000ffff087224 */ /* 0x001fe400078e0003 */
[----:B------:R-:W-:-:S04]  /*17880*/  IMAD.HI.U32 R3, R27, R13, RZ ;  /* 0x0000000d1b037227 */ /* 0x000fc800078e00ff */
[----:B------:R-:W-:Y:S02]  /*17890*/  IMAD.MOV R3, RZ, RZ, -R3 ;  /* 0x000000ffff037224 */ /* 0x000fe400078e0a03 */
[----:B------:R-:W-:Y:S01]  /*178a0*/  @!P6 IMAD.MOV R8, RZ, RZ, -R8 ;  /* 0x000000ffff08e224 */ /* 0x000fe200078e0a08 */
[----:B------:R-:W-:Y:S01]  /*178b0*/  ISETP.GE.AND P6, PT, R4, RZ, PT ;  /* 0x000000ff0400720c */ /* 0x000fe20003fc6270 */
[----:B------:R-:W-:Y:S01]  /*178c0*/  IMAD R13, R7, R3, R13 ;  /* 0x00000003070d7224 */ /* 0x000fe200078e020d */
[----:B------:R-:W-:Y:S01]  /*178d0*/  IADD3 R4, R28, 0x32, RZ ;  /* 0x000000321c047810 */ /* 0x000fe20007ffe0ff */
[----:B------:R-:W-:Y:S01]  /*178e0*/  @!P1 IMAD.IADD R11, R11, 0x1, -R7 ;  /* 0x000000010b0b9824 */ /* 0x000fe200078e0a07 */
[----:B------:R0:W-:Y:S01]  /*178f0*/  STL [R1+0x84], R8 ;  /* 0x0000840801007387 */ /* 0x0001e20000100800 */
[----:B------:R-:W-:Y:S01]  /*17900*/  ISETP.GE.AND P1, PT, R2, RZ, PT ;  /* 0x000000ff0200720c */ /* 0x000fe20003f26270 */
[C---:B------:R-:W-:Y:S01]  /*17910*/  IMAD R12, R7.reuse, R16, R12 ;  /* 0x00000010070c7224 */ /* 0x040fe200078e020c */
[C---:B------:R-:W-:Y:S01]  /*17920*/  ISETP.GT.U32.AND P4, PT, R7.reuse, R13, PT ;  /* 0x0000000d0700720c */ /* 0x040fe20003f84070 */
[----:B------:R-:W-:Y:S01]  /*17930*/  IMAD.MOV.U32 R9, RZ, RZ, R11 ;  /* 0x000000ffff097224 */ /* 0x000fe200078e000b */
[----:B------:R-:W-:Y:S01]  /*17940*/  IABS R2, R4 ;  /* 0x0000000400027213 */ /* 0x000fe20000000000 */
[----:B------:R-:W-:Y:S01]  /*17950*/  @!P5 IMAD.IADD R0, R0, 0x1, -R7 ;  /* 0x000000010000d824 */ /* 0x000fe200078e0a07 */
[----:B------:R-:W-:Y:S01]  /*17960*/  IABS R3, R5 ;  /* 0x0000000500037213 */ /* 0x000fe20000000000 */
[----:B------:R-:W-:Y:S01]  /*17970*/  @!P3 IMAD.MOV R9, RZ, RZ, -R9 ;  /* 0x000000ffff09b224 */ /* 0x000fe200078e0a09 */
[C---:B------:R-:W-:Y:S01]  /*17980*/  ISETP.GT.U32.AND P3, PT, R7.reuse, R12, PT ;  /* 0x0000000c0700720c */ /* 0x040fe20003f64070 */
[----:B0-----:R-:W-:Y:S01]  /*17990*/  IMAD.MOV.U32 R8, RZ, RZ, R15 ;  /* 0x000000ffff087224 */ /* 0x001fe200078e000f */
[----:B------:R-:W-:Y:S01]  /*179a0*/  ISETP.GT.U32.AND P5, PT, R7, R0, PT ;  /* 0x000000000700720c */ /* 0x000fe20003fa4070 */
[----:B------:R-:W-:Y:S01]  /*179b0*/  IMAD.HI.U32 R11, R27, R3, RZ ;  /* 0x000000031b0b7227 */ /* 0x000fe200078e00ff */
[----:B------:R-:W-:-:S03]  /*179c0*/  IADD3 R15, R28, 0x2d, RZ ;  /* 0x0000002d1c0f7810 */ /* 0x000fc60007ffe0ff */
[----:B------:R-:W-:Y:S01]  /*179d0*/  @!P2 IMAD.MOV R8, RZ, RZ, -R8 ;  /* 0x000000ffff08a224 */ /* 0x000fe200078e0a08 */
[----:B------:R-:W-:Y:S01]  /*179e0*/  ISETP.GE.AND P2, PT, R6, RZ, PT ;  /* 0x000000ff0600720c */ /* 0x000fe20003f46270 */
[--C-:B------:R-:W-:Y:S02]  /*179f0*/  @!P4 IMAD.IADD R13, R13, 0x1, -R7.reuse ;  /* 0x000000010d0dc824 */ /* 0x100fe400078e0a07 */
[----:B------:R-:W-:Y:S01]  /*17a00*/  IMAD.HI.U32 R6, R27, R2, RZ ;  /* 0x000000021b067227 */ /* 0x000fe200078e00ff */
[----:B------:R0:W-:Y:S02]  /*17a10*/  STL [R1+0x80], R8 ;  /* 0x0000800801007387 */ /* 0x0001e40000100800 */
[----:B------:R-:W-:Y:S01]  /*17a20*/  ISETP.GT.U32.AND P4, PT, R7, R13, PT ;  /* 0x0000000d0700720c */ /* 0x000fe20003f84070 */
[----:B------:R-:W-:Y:S01]  /*17a30*/  @!P3 IMAD.IADD R12, R12, 0x1, -R7 ;  /* 0x000000010c0cb824 */ /* 0x000fe200078e0a07 */
[----:B------:R1:W-:Y:S01]  /*17a40*/  STL [R1+0x50], R9 ;  /* 0x0000500901007387 */ /* 0x0003e20000100800 */
[----:B------:R-:W-:-:S02]  /*17a50*/  IMAD.MOV R11, RZ, RZ, -R11 ;  /* 0x000000ffff0b7224 */ /* 0x000fc400078e0a0b */
[----:B------:R-:W-:Y:S01]  /*17a60*/  @!P5 IMAD.IADD R0, R0, 0x1, -R7 ;  /* 0x000000010000d824 */ /* 0x000fe200078e0a07 */
[C---:B------:R-:W-:Y:S01]  /*17a70*/  ISETP.GT.U32.AND P3, PT, R7.reuse, R12, PT ;  /* 0x0000000c0700720c */ /* 0x040fe20003f64070 */
[----:B------:R-:W-:Y:S01]  /*17a80*/  IMAD R3, R7, R11, R3 ;  /* 0x0000000b07037224 */ /* 0x000fe200078e0203 */
[----:B------:R-:W-:Y:S01]  /*17a90*/  ISETP.GE.AND P5, PT, R5, RZ, PT ;  /* 0x000000ff0500720c */ /* 0x000fe20003fa6270 */
[----:B0-----:R-:W-:Y:S01]  /*17aa0*/  IMAD.MOV.U32 R8, RZ, RZ, R14 ;  /* 0x000000ffff087224 */ /* 0x001fe200078e000e */
[----:B------:R-:W-:Y:S01]  /*17ab0*/  IADD3 R5, R28, 0x2f, RZ ;  /* 0x0000002f1c057810 */ /* 0x000fe20007ffe0ff */
[----:B-1----:R-:W-:Y:S02]  /*17ac0*/  IMAD.MOV.U32 R9, RZ, RZ, R0 ;  /* 0x000000ffff097224 */ /* 0x002fe400078e0000 */
[----:B------:R-:W-:Y:S01]  /*17ad0*/  @!P0 IMAD.MOV R8, RZ, RZ, -R8 ;  /* 0x000000ffff088224 */ /* 0x000fe200078e0a08 */
[----:B------:R-:W-:Y:S01]  /*17ae0*/  ISETP.GE.AND P0, PT, R4, RZ, PT ;  /* 0x000000ff0400720c */ /* 0x000fe20003f06270 */
[----:B------:R-:W-:Y:S01]  /*17af0*/  IMAD.MOV R4, RZ, RZ, -R6 ;  /* 0x000000ffff047224 */ /* 0x000fe200078e0a06 */
[----:B------:R-:W-:Y:S01]  /*17b00*/  IADD3 R6, R28, 0x30, RZ ;  /* 0x000000301c067810 */ /* 0x000fe20007ffe0ff */
[----:B------:R-:W-:Y:S01]  /*17b10*/  @!P4 IMAD.IADD R13, R13, 0x1, -R7 ;  /* 0x000000010d0dc824 */ /* 0x000fe200078e0a07 */
[----:B------:R0:W-:Y:S01]  /*17b20*/  STL [R1+0x54], R8 ;  /* 0x0000540801007387 */ /* 0x0001e20000100800 */
[C---:B------:R-:W-:Y:S01]  /*17b30*/  IMAD R2, R7.reuse, R4, R2 ;  /* 0x0000000407027224 */ /* 0x040fe200078e0202 */
[----:B------:R-:W-:Y:S01]  /*17b40*/  IABS R11, R5 ;  /* 0x00000005000b7213 */ /* 0x000fe20000000000 */
[----:B------:R-:W-:Y:S01]  /*17b50*/  @!P6 IMAD.MOV R9, RZ, RZ, -R9 ;  /* 0x000000ffff09e224 */ /* 0x000fe200078e0a09 */
[C---:B------:R-:W-:Y:S01]  /*17b60*/  ISETP.GT.U32.AND P6, PT, R7.reuse, R3, PT ;  /* 0x000000030700720c */ /* 0x040fe20003fc4070 */
[----:B------:R-:W-:Y:S01]  /*17b70*/  @!P3 IMAD.IADD R12, R12, 0x1, -R7 ;  /* 0x000000010c0cb824 */ /* 0x000fe200078e0a07 */
[----:B------:R-:W-:-:S02]  /*17b80*/  ISETP.GT.U32.AND P4, PT, R7, R2, PT ;  /* 0x000000020700720c */ /* 0x000fc40003f84070 */
[----:B------:R-:W-:Y:S01]  /*17b90*/  IABS R16, R6 ;  /* 0x0000000600107213 */ /* 0x000fe20000000000 */
[----:B------:R-:W-:Y:S01]  /*17ba0*/  STL [R1+0x68], R9 ;  /* 0x0000680901007387 */ /* 0x000fe20000100800 */
[----:B0-----:R-:W-:Y:S01]  /*17bb0*/  IMAD.MOV.U32 R8, RZ, RZ, R13 ;  /* 0x000000ffff087224 */ /* 0x001fe200078e000d */
[----:B------:R-:W-:Y:S01]  /*17bc0*/  ISETP.GE.AND P3, PT, R5, RZ, PT ;  /* 0x000000ff0500720c */ /* 0x000fe20003f66270 */
[----:B------:R-:W-:Y:S01]  /*17bd0*/  IMAD.HI.U32 R5, R27, R11, RZ ;  /* 0x0000000b1b057227 */ /* 0x000fe200078e00ff */
[----:B------:R-:W-:-:S03]  /*17be0*/  IADD3 R4, R28, 0x2e, RZ ;  /* 0x0000002e1c047810 */ /* 0x000fc60007ffe0ff */
[----:B------:R-:W-:Y:S01]  /*17bf0*/  @!P1 IMAD.MOV R8, RZ, RZ, -R8 ;  /* 0x000000ffff089224 */ /* 0x000fe200078e0a08 */
[----:B------:R-:W-:Y:S01]  /*17c00*/  IABS R0, R4 ;  /* 0x0000000400007213 */ /* 0x000fe20000000000 */
[--C-:B------:R-:W-:Y:S01]  /*17c10*/  @!P6 IMAD.IADD R3, R3, 0x1, -R7.reuse ;  /* 0x000000010303e824 */ /* 0x100fe200078e0a07 */
[----:B------:R-:W-:Y:S01]  /*17c20*/  ISETP.GE.AND P1, PT, R6, RZ, PT ;  /* 0x000000ff0600720c */ /* 0x000fe20003f26270 */
[----:B------:R-:W-:Y:S01]  /*17c30*/  @!P4 IMAD.IADD R2, R2, 0x1, -R7 ;  /* 0x000000010202c824 */ /* 0x000fe200078e0a07 */
[----:B------:R0:W-:Y:S01]  /*17c40*/  STL [R1+0x64], R8 ;  /* 0x0000640801007387 */ /* 0x0001e20000100800 */
[----:B------:R-:W-:Y:S01]  /*17c50*/  IMAD.HI.U32 R13, R27, R16, RZ ;  /* 0x000000101b0d7227 */ /* 0x000fe200078e00ff */
[C---:B------:R-:W-:Y:S02]  /*17c60*/  ISETP.GT.U32.AND P6, PT, R7.reuse, R3, PT ;  /* 0x000000030700720c */ /* 0x040fe40003fc4070 */
[----:B------:R-:W-:Y:S01]  /*17c70*/  ISETP.GT.U32.AND P4, PT, R7, R2, PT ;  /* 0x000000020700720c */ /* 0x000fe20003f84070 */
[----:B------:R-:W-:-:S02]  /*17c80*/  IMAD.MOV R5, RZ, RZ, -R5 ;  /* 0x000000ffff057224 */ /* 0x000fc400078e0a05 */
[----:B------:R-:W-:Y:S02]  /*17c90*/  IMAD.MOV R13, RZ, RZ, -R13 ;  /* 0x000000ffff0d7224 */ /* 0x000fe400078e0a0d */
[C---:B------:R-:W-:Y:S02]  /*17ca0*/  IMAD R11, R7.reuse, R5, R11 ;  /* 0x00000005070b7224 */ /* 0x040fe400078e020b */
[----:B0-----:R-:W-:Y:S01]  /*17cb0*/  IMAD.MOV.U32 R8, RZ, RZ, R12 ;  /* 0x000000ffff087224 */ /* 0x001fe200078e000c */
[----:B------:R-:W-:Y:S01]  /*17cc0*/  IADD3 R12, R28, 0x2a, RZ ;  /* 0x0000002a1c0c7810 */ /* 0x000fe20007ffe0ff */
[C---:B------:R-:W-:Y:S02]  /*17cd0*/  IMAD R16, R7.reuse, R13, R16 ;  /* 0x0000000d07107224 */ /* 0x040fe400078e0210 */
[----:B------:R-:W-:Y:S01]  /*17ce0*/  @!P2 IMAD.MOV R8, RZ, RZ, -R8 ;  /* 0x000000ffff08a224 */ /* 0x000fe200078e0a08 */
[----:B------:R-:W-:Y:S01]  /*17cf0*/  ISETP.GE.AND P2, PT, R4, RZ, PT ;  /* 0x000000ff0400720c */ /* 0x000fe20003f46270 */
[----:B------:R-:W-:Y:S01]  /*17d00*/  @!P4 IMAD.IADD R2, R2, 0x1, -R7 ;  /* 0x000000010202c824 */ /* 0x000fe200078e0a07 */
[----:B------:R-:W-:Y:S01]  /*17d10*/  ISETP.GT.U32.AND P4, PT, R7, R16, PT ;  /* 0x000000100700720c */ /* 0x000fe20003f84070 */
[----:B------:R-:W-:Y:S01]  /*17d20*/  IMAD.HI.U32 R6, R27, R0, RZ ;  /* 0x000000001b067227 */ /* 0x000fe200078e00ff */
[----:B------:R0:W-:Y:S01]  /*17d30*/  STL [R1+0x5c], R8 ;  /* 0x00005c0801007387 */ /* 0x0001e20000100800 */
[----:B------:R-:W-:-:S02]  /*17d40*/  IADD3 R4, R28, 0x2b, RZ ;  /* 0x0000002b1c047810 */ /* 0x000fc40007ffe0ff */
[----:B------:R-:W-:Y:S02]  /*17d50*/  IMAD.MOV R6, RZ, RZ, -R6 ;  /* 0x000000ffff067224 */ /* 0x000fe400078e0a06 */
[--C-:B------:R-:W-:Y:S01]  /*17d60*/  @!P6 IMAD.IADD R3, R3, 0x1, -R7.reuse ;  /* 0x000000010303e824 */ /* 0x100fe200078e0a07 */
[----:B------:R-:W-:Y:S01]  /*17d70*/  ISETP.GE.AND P6, PT, R15, RZ, PT ;  /* 0x000000ff0f00720c */ /* 0x000fe20003fc6270 */
[C---:B------:R-:W-:Y:S01]  /*17d80*/  IMAD R0, R7.reuse, R6, R0 ;  /* 0x0000000607007224 */ /* 0x040fe200078e0200 */
[----:B------:R-:W-:Y:S01]  /*17d90*/  IABS R15, R15 ;  /* 0x0000000f000f7213 */ /* 0x000fe20000000000 */
[----:B0-----:R-:W-:Y:S01]  /*17da0*/  IMAD.MOV.U32 R8, RZ, RZ, R2 ;  /* 0x000000ffff087224 */ /* 0x001fe200078e0002 */
[----:B------:R-:W-:Y:S01]  /*17db0*/  IADD3 R2, R28, 0x2c, RZ ;  /* 0x0000002c1c027810 */ /* 0x000fe20007ffe0ff */
[----:B------:R-:W-:Y:S01]  /*17dc0*/  @!P4 IMAD.IADD R16, R16, 0x1, -R7 ;  /* 0x000000011010c824 */ /* 0x000fe200078e0a07 */
[----:B------:R-:W-:Y:S01]  /*17dd0*/  IABS R6, R12 ;  /* 0x0000000c00067213 */ /* 0x000fe20000000000 */
[----:B------:R-:W-:Y:S01]  /*17de0*/  @!P0 IMAD.MOV R8, RZ, RZ, -R8 ;  /* 0x000000ffff088224 */ /* 0x000fe200078e0a08 */
[----:B------:R-:W-:Y:S01]  /*17df0*/  ISETP.GT.U32.AND P0, PT, R7, R11, PT ;  /* 0x0000000b0700720c */ /* 0x000fe20003f04070 */
[----:B------:R-:W-:Y:S01]  /*17e00*/  IMAD.HI.U32 R13, R27, R15, RZ ;  /* 0x0000000f1b0d7227 */ /* 0x000fe200078e00ff */
[----:B------:R-:W-:-:S02]  /*17e10*/  ISETP.GT.U32.AND P4, PT, R7, R16, PT ;  /* 0x000000100700720c */ /* 0x000fc40003f84070 */
[----:B------:R0:W-:Y:S01]  /*17e20*/  STL [R1+0x60], R8 ;  /* 0x0000600801007387 */ /* 0x0001e20000100800 */
[----:B------:R-:W-:Y:S01]  /*17e30*/  IMAD.MOV R13, RZ, RZ, -R13 ;  /* 0x000000ffff0d7224 */ /* 0x000fe200078e0a0d */
[----:B------:R-:W-:Y:S02]  /*17e40*/  IABS R14, R2 ;  /* 0x00000002000e7213 */ /* 0x000fe40000000000 */
[----:B------:R-:W-:Y:S01]  /*17e50*/  IABS R5, R4 ;  /* 0x0000000400057213 */ /* 0x000fe20000000000 */
[----:B------:R-:W-:Y:S01]  /*17e60*/  IMAD R15, R7, R13, R15 ;  /* 0x0000000d070f7224 */ /* 0x000fe200078e020f */
[----:B------:R-:W-:-:S03]  /*17e70*/  IADD3 R13, R28, 0x29, RZ ;  /* 0x000000291c0d7810 */ /* 0x000fc60007ffe0ff */
[----:B------:R-:W-:Y:S02]  /*17e80*/  @!P0 IMAD.IADD R11, R11, 0x1, -R7 ;  /* 0x000000010b0b8824 */ /* 0x000fe400078e0a07 */
[----:B0-----:R-:W-:Y:S02]  /*17e90*/  IMAD.MOV.U32 R8, RZ, RZ, R3 ;  /* 0x000000ffff087224 */ /* 0x001fe400078e0003 */
[----:B------:R-:W-:Y:S01]  /*17ea0*/  IMAD.HI.U32 R3, R27, R14, RZ ;  /* 0x0000000e1b037227 */ /* 0x000fe200078e00ff */
[----:B------:R-:W-:-:S03]  /*17eb0*/  ISETP.GT.U32.AND P0, PT, R7, R11, PT ;  /* 0x0000000b0700720c */ /* 0x000fc60003f04070 */
[----:B------:R-:W-:Y:S01]  /*17ec0*/  @!P5 IMAD.MOV R8, RZ, RZ, -R8 ;  /* 0x000000ffff08d224 */ /* 0x000fe200078e0a08 */
[----:B------:R-:W-:Y:S01]  /*17ed0*/  ISETP.GT.U32.AND P5, PT, R7, R0, PT ;  /* 0x000000000700720c */ /* 0x000fe20003fa4070 */
[----:B------:R-:W-:Y:S01]  /*17ee0*/  @!P4 IMAD.IADD R16, R16, 0x1, -R7 ;  /* 0x000000011010c824 */ /* 0x000fe200078e0a07 */
[----:B------:R-:W-:Y:S01]  /*17ef0*/  ISETP.GE.AND P4, PT, R2, RZ, PT ;  /* 0x000000ff0200720c */ /* 0x000fe20003f86270 */
[----:B------:R-:W-:Y:S01]  /*17f00*/  IMAD.MOV.U32 R2, RZ, RZ, R6 ;  /* 0x000000ffff027224 */ /* 0x000fe200078e0006 */
[----:B------:R0:W-:Y:S01]  /*17f10*/  STL [R1+0x58], R8 ;  /* 0x0000580801007387 */ /* 0x0001e20000100800 */
[----:B------:R-:W-:-:S04]  /*17f20*/  IMAD.HI.U32 R6, R27, R5, RZ ;  /* 0x000000051b067227 */ /* 0x000fc800078e00ff */
[----:B------:R-:W-:Y:S01]  /*17f30*/  @!P0 IMAD.IADD R11, R11, 0x1, -R7 ;  /* 0x000000010b0b8824 */ /* 0x000fe200078e0a07 */
[C---:B------:R-:W-:Y:S01]  /*17f40*/  ISETP.GT.U32.AND P0, PT, R7.reuse, R15, PT ;  /* 0x0000000f0700720c */ /* 0x040fe20003f04070 */
[----:B------:R-:W-:Y:S02]  /*17f50*/  IMAD.MOV R3, RZ, RZ, -R3 ;  /* 0x000000ffff037224 */ /* 0x000fe400078e0a03 */
[----:B------:R-:W-:Y:S02]  /*17f60*/  @!P5 IMAD.IADD R0, R0, 0x1, -R7 ;  /* 0x000000010000d824 */ /* 0x000fe400078e0a07 */
[----:B0-----:R-:W-:Y:S02]  /*17f70*/  IMAD.MOV.U32 R8, RZ, RZ, R11 ;  /* 0x000000ffff087224 */ /* 0x001fe400078e000b */
[----:B------:R-:W-:Y:S01]  /*17f80*/  IMAD.MOV.U32 R9, RZ, RZ, R16 ;  /* 0x000000ffff097224 */ /* 0x000fe200078e0010 */
[----:B------:R-:W-:Y:S01]  /*17f90*/  ISETP.GT.U32.AND P5, PT, R7, R0, PT ;  /* 0x000000000700720c */ /* 0x000fe20003fa4070 */
[----:B------:R-:W-:-:S02]  /*17fa0*/  IMAD.MOV R6, RZ, RZ, -R6 ;  /* 0x000000ffff067224 */ /* 0x000fc400078e0a06 */
[----:B------:R-:W-:Y:S02]  /*17fb0*/  IMAD R14, R7, R3, R14 ;  /* 0x00000003070e7224 */ /* 0x000fe400078e020e */
[----:B------:R-:W-:-:S04]  /*17fc0*/  IMAD.HI.U32 R3, R27, R2, RZ ;  /* 0x000000021b037227 */ /* 0x000fc800078e00ff */
[----:B------:R-:W-:Y:S01]  /*17fd0*/  @!P3 IMAD.MOV R8, RZ, RZ, -R8 ;  /* 0x000000ffff08b224 */ /* 0x000fe200078e0a08 */
[----:B------:R-:W-:Y:S01]  /*17fe0*/  ISETP.GE.AND P3, PT, R4, RZ, PT ;  /* 0x000000ff0400720c */ /* 0x000fe20003f66270 */
[----:B------:R-:W-:Y:S01]  /*17ff0*/  @!P1 IMAD.MOV R9, RZ, RZ, -R9 ;  /* 0x000000ffff099224 */ /* 0x000fe200078e0a09 */
[C---:B------:R-:W-:Y:S01]  /*18000*/  ISETP.GT.U32.AND P1, PT, R7.reuse, R14, PT ;  /* 0x0000000e0700720c */ /* 0x040fe20003f24070 */
[----:B------:R-:W-:Y:S01]  /*18010*/  IMAD R4, R7, R6, R5 ;  /* 0x0000000607047224 */ /* 0x000fe200078e0205 */
[----:B------:R-:W-:Y:S01]  /*18020*/  IADD3 R5, R28, 0x28, RZ ;  /* 0x000000281c057810 */ /* 0x000fe20007ffe0ff */
[----:B------:R-:W-:Y:S01]  /*18030*/  IMAD.MOV R3, RZ, RZ, -R3 ;  /* 0x000000ffff037224 */ /* 0x000fe200078e0a03 */
[----:B------:R-:W-:Y:S01]  /*18040*/  STL [R1+0x44], R9 ;  /* 0x0000440901007387 */ /* 0x000fe20000100800 */
[--C-:B------:R-:W-:Y:S01]  /*18050*/  @!P0 IMAD.IADD R15, R15, 0x1, -R7.reuse ;  /* 0x000000010f0f8824 */ /* 0x100fe200078e0a07 */
[----:B------:R-:W-:Y:S01]  /*18060*/  IABS R11, R5 ;  /* 0x00000005000b7213 */ /* 0x000fe20000000000 */
[----:B------:R-:W-:Y:S01]  /*18070*/  @!P5 IMAD.IADD R0, R0, 0x1, -R7 ;  /* 0x000000010000d824 */ /* 0x000fe200078e0a07 */
[----:B------:R0:W-:Y:S01]  /*18080*/  STL [R1+0x4c], R8 ;  /* 0x00004c0801007387 */ /* 0x0001e20000100800 */
[C---:B------:R-:W-:Y:S01]  /*18090*/  ISETP.GT.U32.AND P5, PT, R7.reuse, R4, PT ;  /* 0x000000040700720c */ /* 0x040fe20003fa4070 */
[C---:B------:R-:W-:Y:S01]  /*180a0*/  IMAD R2, R7.reuse, R3, R2 ;  /* 0x0000000307027224 */ /* 0x040fe200078e0202 */
[----:B------:R-:W-:-:S02]  /*180b0*/  ISETP.GT.U32.AND P0, PT, R7, R15, PT ;  /* 0x0000000f0700720c */ /* 0x000fc40003f04070 */
[----:B------:R-:W-:Y:S01]  /*180c0*/  @!P1 IMAD.IADD R14, R14, 0x1, -R7 ;  /* 0x000000010e0e9824 */ /* 0x000fe200078e0a07 */
[----:B------:R-:W-:Y:S02]  /*180d0*/  IABS R3, R13 ;  /* 0x0000000d00037213 */ /* 0x000fe40000000000 */
[----:B------:R-:W-:Y:S01]  /*180e0*/  IADD3 R6, R28, 0x27, RZ ;  /* 0x000000271c067810 */ /* 0x000fe20007ffe0ff */
[----:B0-----:R-:W-:Y:S01]  /*180f0*/  IMAD.MOV.U32 R8, RZ, RZ, R0 ;  /* 0x000000ffff087224 */ /* 0x001fe200078e0000 */
[----:B------:R-:W-:Y:S01]  /*18100*/  ISETP.GT.U32.AND P1, PT, R7, R14, PT ;  /* 0x0000000e0700720c */ /* 0x000fe20003f24070 */
[----:B------:R-:W-:Y:S01]  /*18110*/  IMAD.HI.U32 R16, R27, R3, RZ ;  /* 0x000000031b107227 */ /* 0x000fe200078e00ff */
[----:B------:R-:W-:-:S03]  /*18120*/  IABS R0, R6 ;  /* 0x0000000600007213 */ /* 0x000fc60000000000 */
[----:B------:R-:W-:Y:S01]  /*18130*/  @!P2 IMAD.MOV R8, RZ, RZ, -R8 ;  /* 0x000000ffff08a224 */ /* 0x000fe200078e0a08 */
[----:B------:R-:W-:Y:S01]  /*18140*/  ISETP.GT.U32.AND P2, PT, R7, R2, PT ;  /* 0x000000020700720c */ /* 0x000fe20003f44070 */
[--C-:B------:R-:W-:Y:S02]  /*18150*/  @!P5 IMAD.IADD R4, R4, 0x1, -R7.reuse ;  /* 0x000000010404d824 */ /* 0x100fe400078e0a07 */
[----:B------:R-:W-:Y:S01]  /*18160*/  @!P0 IMAD.IADD R15, R15, 0x1, -R7 ;  /* 0x000000010f0f8824 */ /* 0x000fe200078e0a07 */
[----:B------:R0:W-:Y:S01]  /*18170*/  STL [R1+0x48], R8 ;  /* 0x0000480801007387 */ /* 0x0001e20000100800 */
[----:B------:R-:W-:Y:S01]  /*18180*/  ISETP.GE.AND P0, PT, R12, RZ, PT ;  /* 0x000000ff0c00720c */ /* 0x000fe20003f06270 */
[----:B------:R-:W-:Y:S01]  /*18190*/  IMAD.HI.U32 R12, R27, R11, RZ ;  /* 0x0000000b1b0c7227 */ /* 0x000fe200078e00ff */
[----:B------:R-:W-:-:S03]  /*181a0*/  ISETP.GT.U32.AND P5, PT, R7, R4, PT ;  /* 0x000000040700720c */ /* 0x000fc60003fa4070 */
[----:B------:R-:W-:Y:S02]  /*181b0*/  IMAD.MOV R16, RZ, RZ, -R16 ;  /* 0x000000ffff107224 */ /* 0x000fe400078e0a10 */
[----:B------:R-:W-:Y:S02]  /*181c0*/  @!P1 IMAD.IADD R14, R14, 0x1, -R7 ;  /* 0x000000010e0e9824 */ /* 0x000fe400078e0a07 */
[----:B0-----:R-:W-:Y:S02]  /*181d0*/  IMAD.MOV.U32 R8, RZ, RZ, R15 ;  /* 0x000000ffff087224 */ /* 0x001fe400078e000f */
[--C-:B------:R-:W-:Y:S01]  /*181e0*/  @!P2 IMAD.IADD R2, R2, 0x1, -R7.reuse ;  /* 0x000000010202a824 */ /* 0x100fe200078e0a07 */
[----:B------:R-:W-:Y:S01]  /*181f0*/  ISETP.GE.AND P2, PT, R13, RZ, PT ;  /* 0x000000ff0d00720c */ /* 0x000fe20003f46270 */
[----:B------:R-:W-:Y:S02]  /*18200*/  @!P6 IMAD.MOV R8, RZ, RZ, -R8 ;  /* 0x000000ffff08e224 */ /* 0x000fe400078e0a08 */
[----:B------:R-:W-:Y:S01]  /*18210*/  IMAD.MOV R12, RZ, RZ, -R12 ;  /* 0x000000ffff0c7224 */ /* 0x000fe200078e0a0c */
[C---:B------:R-:W-:Y:S01]  /*18220*/  ISETP.GT.U32.AND P6, PT, R7.reuse, R2, PT ;  /* 0x000000020700720c */ /* 0x040fe20003fc4070 */
[----:B------:R-:W-:Y:S01]  /*18230*/  @!P5 IMAD.IADD R4, R4, 0x1, -R7 ;  /* 0x000000010404d824 */ /* 0x000fe200078e0a07 */
[----:B------:R0:W-:Y:S01]  /*18240*/  STL [R1+0x38], R8 ;  /* 0x0000380801007387 */ /* 0x0001e20000100800 */
[C---:B------:R-:W-:Y:S01]  /*18250*/  IMAD R3, R7.reuse, R16, R3 ;  /* 0x0000001007037224 */ /* 0x040fe200078e0203 */
[----:B------:R-:W-:Y:S01]  /*18260*/  ISETP.GE.AND P5, PT, R6, RZ, PT ;  /* 0x000000ff0600720c */ /* 0x000fe20003fa6270 */
[----:B------:R-:W-:Y:S01]  /*18270*/  IMAD R6, R7, R12, R11 ;  /* 0x0000000c07067224 */ /* 0x000fe200078e020b */
[----:B------:R-:W-:Y:S01]  /*18280*/  IADD3 R11, R28, 0x26, RZ ;  /* 0x000000261c0b7810 */ /* 0x000fe20007ffe0ff */
[----:B------:R-:W-:Y:S01]  /*18290*/  IMAD.HI.U32 R13, R27, R0, RZ ;  /* 0x000000001b0d7227 */ /* 0x000fe200078e00ff */
[----:B------:R-:W-:-:S03]  /*182a0*/  ISETP.GT.U32.AND P1, PT, R7, R3, PT ;  /* 0x000000030700720c */ /* 0x000fc60003f24070 */
[----:B------:R-:W-:Y:S02]  /*182b0*/  IMAD.MOV R13, RZ, RZ, -R13 ;  /* 0x000000ffff0d7224 */ /* 0x000fe400078e0a0d */
[----:B0-----:R-:W-:Y:S01]  /*182c0*/  IMAD.MOV.U32 R8, RZ, RZ, R14 ;  /* 0x000000ffff087224 */ /* 0x001fe200078e000e */
[----:B------:R-:W-:Y:S01]  /*182d0*/  IABS R14, R11 ;  /* 0x0000000b000e7213 */ /* 0x000fe20000000000 */
[--C-:B------:R-:W-:Y:S01]  /*182e0*/  @!P6 IMAD.IADD R2, R2, 0x1, -R7.reuse ;  /* 0x000000010202e824 */ /* 0x100fe200078e0a07 */
[----:B------:R-:W-:Y:S01]  /*182f0*/  ISETP.GT.U32.AND P6, PT, R7, R6, PT ;  /* 0x000000060700720c */ /* 0x000fe20003fc4070 */
[----:B------:R-:W-:Y:S01]  /*18300*/  @!P4 IMAD.MOV R8, RZ, RZ, -R8 ;  /* 0x000000ffff08c224 */ /* 0x000fe200078e0a08 */
[----:B------:R-:W-:Y:S01]  /*18310*/  ISETP.GE.AND P4, PT, R5, RZ, PT ;  /* 0x000000ff0500720c */ /* 0x000fe20003f86270 */
[----:B------:R-:W-:Y:S01]  /*18320*/  IMAD R0, R7, R13, R0 ;  /* 0x0000000d07007224 */ /* 0x000fe200078e0200 */
[----:B------:R-:W-:Y:S01]  /*18330*/  IADD3 R5, R28, 0x25, RZ ;  /* 0x000000251c057810 */ /* 0x000fe20007ffe0ff */
[--C-:B------:R-:W-:Y:S01]  /*18340*/  @!P1 IMAD.IADD R3, R3, 0x1, -R7.reuse ;  /* 0x0000000103039824 */ /* 0x100fe200078e0a07 */
[----:B------:R0:W-:Y:S01]  /*18350*/  STL [R1+0x3c], R8 ;  /* 0x00003c0801007387 */ /* 0x0001e20000100800 */
[----:B------:R-:W-:Y:S01]  /*18360*/  IMAD.MOV.U32 R9, RZ, RZ, R4 ;  /* 0x000000ffff097224 */ /* 0x000fe200078e0004 */
[----:B------:R-:W-:Y:S01]  /*18370*/  IABS R4, R5 ;  /* 0x0000000500047213 */ /* 0x000fe20000000000 */
[----:B------:R-:W-:Y:S01]  /*18380*/  IMAD.HI.U32 R12, R27, R14, RZ ;  /* 0x0000000e1b0c7227 */ /* 0x000fe200078e00ff */
[----:B------:R-:W-:Y:S01]  /*18390*/  ISETP.GT.U32.AND P1, PT, R7, R3, PT ;  /* 0x000000030700720c */ /* 0x000fe20003f24070 */
[----:B------:R-:W1:Y:S02]  /*183a0*/  I2F.RP R13, R17 ;  /* 0x00000011000d7306 */ /* 0x000e640000209400 */
[----:B------:R-:W-:-:S02]  /*183b0*/  @!P6 IMAD.IADD R6, R6, 0x1, -R7 ;  /* 0x000000010606e824 */ /* 0x000fc400078e0a07 */
[----:B------:R-:W-:Y:S01]  /*183c0*/  @!P3 IMAD.MOV R9, RZ, RZ, -R9 ;  /* 0x000000ffff09b224 */ /* 0x000fe200078e0a09 */
[----:B------:R-:W-:Y:S01]  /*183d0*/  ISETP.GE.AND P3, PT, R11, RZ, PT ;  /* 0x000000ff0b00720c */ /* 0x000fe20003f66270 */
[----:B0-----:R-:W-:Y:S01]  /*183e0*/  IMAD.MOV.U32 R8, RZ, RZ, R2 ;  /* 0x000000ffff087224 */ /* 0x001fe200078e0002 */
[C---:B------:R-:W-:Y:S01]  /*183f0*/  ISETP.GT.U32.AND P6, PT, R7.reuse, R6, PT ;  /* 0x000000060700720c */ /* 0x040fe20003fc4070 */
[----:B------:R-:W-:Y:S01]  /*18400*/  IMAD.MOV R12, RZ, RZ, -R12 ;  /* 0x000000ffff0c7224 */ /* 0x000fe200078e0a0c */
[----:B------:R0:W-:Y:S01]  /*18410*/  STL [R1+0x40], R9 ;  /* 0x0000400901007387 */ /* 0x0001e20000100800 */
[----:B------:R-:W-:Y:S01]  /*18420*/  @!P0 IMAD.MOV R8, RZ, RZ, -R8 ;  /* 0x000000ffff088224 */ /* 0x000fe200078e0a08 */
[----:B------:R-:W-:Y:S01]  /*18430*/  ISETP.GT.U32.AND P0, PT, R7, R0, PT ;  /* 0x000000000700720c */ /* 0x000fe20003f04070 */
[----:B------:R-:W-:Y:S01]  /*18440*/  @!P1 IMAD.IADD R3, R3, 0x1, -R7 ;  /* 0x0000000103039824 */ /* 0x000fe200078e0a07 */
[----:B------:R-:W-:Y:S01]  /*18450*/  ISETP.GE.AND P1, PT, R5, RZ, PT ;  /* 0x000000ff0500720c */ /* 0x000fe20003f26270 */
[C---:B------:R-:W-:Y:S01]  /*18460*/  IMAD R14, R7.reuse, R12, R14 ;  /* 0x0000000c070e7224 */ /* 0x040fe200078e020e */
[----:B------:R2:W-:Y:S01]  /*18470*/  STL [R1+0x228], R8 ;  /* 0x0002280801007387 */ /* 0x0005e20000100800 */
[----:B------:R-:W-:Y:S01]  /*18480*/  IMAD.MOV.U32 R2, RZ, RZ, R4 ;  /* 0x000000ffff027224 */ /* 0x000fe200078e0004 */
[C---:B------:R-:W-:Y:S01]  /*18490*/  IADD3 R4, R28.reuse, 0x24, RZ ;  /* 0x000000241c047810 */ /* 0x040fe20007ffe0ff */
[----:B-1----:R-:W1:Y:S01]  /*184a0*/  MUFU.RCP R13, R13 ;  /* 0x0000000d000d7308 */ /* 0x002e620000001000 */
[----:B0-----:R-:W-:Y:S01]  /*184b0*/  IMAD.MOV.U32 R9, RZ, RZ, R3 ;  /* 0x000000ffff097224 */ /* 0x001fe200078e0003 */
[----:B------:R-:W-:Y:S01]  /*184c0*/  IADD3 R3, R28, 0x23, RZ ;  /* 0x000000231c037810 */ /* 0x000fe20007ffe0ff */
[----:B------:R-:W-:Y:S01]  /*184d0*/  @!P6 IMAD.IADD R6, R6, 0x1, -R7 ;  /* 0x000000010606e824 */ /* 0x000fe200078e0a07 */
[----:B------:R-:W-:Y:S01]  /*184e0*/  ISETP.GT.U32.AND P6, PT, R7, R14, PT ;  /* 0x0000000e0700720c */ /* 0x000fe20003fc4070 */
[----:B------:R-:W-:Y:S01]  /*184f0*/  @!P2 IMAD.MOV R9, RZ, RZ, -R9 ;  /* 0x000000ffff09a224 */ /* 0x000fe200078e0a09 */
[----:B------:R-:W-:Y:S01]  /*18500*/  IABS R11, R4 ;  /* 0x00000004000b7213 */ /* 0x000fe20000000000 */
[----:B------:R-:W-:-:S02]  /*18510*/  @!P0 IMAD.IADD R0, R0, 0x1, -R7 ;  /* 0x0000000100008824 */ /* 0x000fc400078e0a07 */
[----:B--2---:R-:W-:Y:S01]  /*18520*/  IMAD.MOV.U32 R8, RZ, RZ, R6 ;  /* 0x000000ffff087224 */ /* 0x004fe200078e0006 */
[----:B------:R-:W-:Y:S01]  /*18530*/  STL [R1+0x22c], R9 ;  /* 0x00022c0901007387 */ /* 0x000fe20000100800 */
[----:B------:R-:W-:Y:S01]  /*18540*/  IMAD.HI.U32 R5, R27, R2, RZ ;  /* 0x000000021b057227 */ /* 0x000fe200078e00ff */
[----:B------:R-:W-:Y:S02]  /*18550*/  ISETP.GT.U32.AND P0, PT, R7, R0, PT ;  /* 0x000000000700720c */ /* 0x000fe40003f04070 */
[----:B------:R-:W-:Y:S01]  /*18560*/  IABS R6, R3 ;  /* 0x0000000300067213 */ /* 0x000fe20000000000 */
[----:B------:R-:W-:Y:S01]  /*18570*/  @!P4 IMAD.MOV R8, RZ, RZ, -R8 ;  /* 0x000000ffff08c224 */ /* 0x000fe200078e0a08 */
[----:B------:R-:W-:Y:S01]  /*18580*/  ISETP.GE.AND P4, PT, R4, RZ, PT ;  /* 0x000000ff0400720c */ /* 0x000fe20003f86270 */
[----:B------:R-:W-:Y:S01]  /*18590*/  IMAD.MOV R5, RZ, RZ, -R5 ;  /* 0x000000ffff057224 */ /* 0x000fe200078e0a05 */
[----:B-1----:R-:W-:Y:S01]  /*185a0*/  IADD3 R13, R13, 0xffffffe, RZ ;  /* 0x0ffffffe0d0d7810 */ /* 0x002fe20007ffe0ff */
[----:B------:R-:W-:Y:S01]  /*185b0*/  @!P6 IMAD.IADD R14, R14, 0x1, -R7 ;  /* 0x000000010e0ee824 */ /* 0x000fe200078e0a07 */
[----:B------:R0:W-:Y:S01]  /*185c0*/  STL [R1+0x234], R8 ;  /* 0x0002340801007387 */ /* 0x0001e20000100800 */
[----:B------:R-:W-:-:S02]  /*185d0*/  IMAD R2, R7, R5, R2 ;  /* 0x0000000507027224 */ /* 0x000fc400078e0202 */
[----:B------:R-:W-:Y:S01]  /*185e0*/  IMAD.HI.U32 R5, R27, R11, RZ ;  /* 0x0000000b1b057227 */ /* 0x000fe200078e00ff */
[C---:B------:R-:W-:Y:S02]  /*185f0*/  ISETP.GT.U32.AND P6, PT, R7.reuse, R14, PT ;  /* 0x0000000e0700720c */ /* 0x040fe40003fc4070 */
[----:B------:R-:W-:Y:S01]  /*18600*/  ISETP.GT.U32.AND P2, PT, R7, R2, PT ;  /* 0x000000020700720c */ /* 0x000fe20003f44070 */
[----:B------:R-:W-:Y:S01]  /*18610*/  @!P0 IMAD.IADD R0, R0, 0x1, -R7 ;  /* 0x0000000100008824 */ /* 0x000fe200078e0a07 */
[----:B------:R-:W-:Y:S01]  /*18620*/  ISETP.GE.AND P0, PT, R3, RZ, PT ;  /* 0x000000ff0300720c */ /* 0x000fe20003f06270 */
[----:B------:R-:W-:Y:S01]  /*18630*/  IMAD.MOV R5, RZ, RZ, -R5 ;  /* 0x000000ffff057224 */ /* 0x000fe200078e0a05 */
[C---:B------:R-:W-:Y:S01]  /*18640*/  IADD3 R3, R28.reuse, 0x21, RZ ;  /* 0x000000211c037810 */ /* 0x040fe20007ffe0ff */
[----:B0-----:R-:W-:Y:S02]  /*18650*/  IMAD.MOV.U32 R8, RZ, RZ, R0 ;  /* 0x000000ffff087224 */ /* 0x001fe400078e0000 */
[----:B------:R-:W-:Y:S01]  /*18660*/  IMAD R11, R7, R5, R11 ;  /* 0x00000005070b7224 */ /* 0x000fe200078e020b */
[----:B------:R-:W-:Y:S01]  /*18670*/  IADD3 R5, R28, 0x22, RZ ;  /* 0x000000221c057810 */ /* 0x000fe20007ffe0ff */
[----:B------:R-:W-:Y:S01]  /*18680*/  @!P5 IMAD.MOV R8, RZ, RZ, -R8 ;  /* 0x000000ffff08d224 */ /* 0x000fe200078e0a08 */
[----:B------:R-:W-:Y:S01]  /*18690*/  IABS R4, R3 ;  /* 0x0000000300047213 */ /* 0x000fe20000000000 */
[--C-:B------:R-:W-:Y:S01]  /*186a0*/  @!P6 IMAD.IADD R14, R14, 0x1, -R7.reuse ;  /* 0x000000010e0ee824 */ /* 0x100fe200078e0a07 */
[----:B------:R-:W-:Y:S01]  /*186b0*/  IABS R12, R5 ;  /* 0x00000005000c7213 */ /* 0x000fe20000000000 */
[----:B------:R-:W-:Y:S01]  /*186c0*/  @!P2 IMAD.IADD R2, R2, 0x1, -R7 ;  /* 0x000000010202a824 */ /* 0x000fe200078e0a07 */
[----:B------:R0:W-:Y:S01]  /*186d0*/  STL [R1+0x230], R8 ;  /* 0x0002300801007387 */ /* 0x0001e20000100800 */
[----:B------:R-:W-:Y:S01]  /*186e0*/  ISETP.GE.AND P6, PT, R5, RZ, PT ;  /* 0x000000ff0500720c */ /* 0x000fe20003fc6270 */
[----:B------:R-:W-:Y:S01]  /*186f0*/  IMAD.HI.U32 R5, R27, R4, RZ ;  /* 0x000000041b057227 */ /* 0x000fe200078e00ff */
[C---:B------:R-:W-:Y:S01]  /*18700*/  ISETP.GT.U32.AND P5, PT, R7.reuse, R11, PT ;  /* 0x0000000b0700720c */ /* 0x040fe20003fa4070 */
[----:B------:R-:W2:Y:S01]  /*18710*/  LDL R10, [R1+0x1688] ;  /* 0x00168800010a7983 */ /* 0x000ea20000100800 */
[----:B------:R-:W-:Y:S01]  /*18720*/  ISETP.GT.U32.AND P2, PT, R7, R2, PT ;  /* 0x000000020700720c */ /* 0x000fe20003f44070 */
[----:B------:R-:W-:-:S02]  /*18730*/  IMAD.MOV R5, RZ, RZ, -R5 ;  /* 0x000000ffff057224 */ /* 0x000fc400078e0a05 */
[----:B------:R-:W-:Y:S02]  /*18740*/  IMAD.MOV.U32 R0, RZ, RZ, R12 ;  /* 0x000000ffff007224 */ /* 0x000fe400078e000c */
[----:B0-----:R-:W-:Y:S02]  /*18750*/  IMAD.MOV.U32 R8, RZ, RZ, R14 ;  /* 0x000000ffff087224 */ /* 0x001fe400078e000e */
[----:B------:R-:W-:Y:S01]  /*18760*/  IMAD R4, R7, R5, R4 ;  /* 0x0000000507047224 */ /* 0x000fe200078e0204 */
[----:B------:R-:W-:Y:S01]  /*18770*/  IADD3 R5, R28, 0x1f, RZ ;  /* 0x0000001f1c057810 */ /* 0x000fe20007ffe0ff */
[----:B------:R-:W-:Y:S02]  /*18780*/  @!P3 IMAD.MOV R8, RZ, RZ, -R8 ;  /* 0x000000ffff08b224 */ /* 0x000fe400078e0a08 */
[--C-:B------:R-:W-:Y:S01]  /*18790*/  @!P5 IMAD.IADD R11, R11, 0x1, -R7.reuse ;  /* 0x000000010b0bd824 */ /* 0x100fe200078e0a07 */
[----:B------:R-:W-:Y:S01]  /*187a0*/  IABS R19, R5 ;  /* 0x0000000500137213 */ /* 0x000fe20000000000 */
[----:B------:R-:W-:Y:S01]  /*187b0*/  @!P2 IMAD.IADD R2, R2, 0x1, -R7 ;  /* 0x000000010202a824 */ /* 0x000fe200078e0a07 */
[----:B------:R-:W-:Y:S01]  /*187c0*/  ISETP.GE.AND P3, PT, R3, RZ, PT ;  /* 0x000000ff0300720c */ /* 0x000fe20003f66270 */
[----:B------:R0:W-:Y:S01]  /*187d0*/  STL [R1+0x1f0], R8 ;  /* 0x0001f00801007387 */ /* 0x0001e20000100800 */
[----:B------:R1:W3:Y:S01]  /*187e0*/  F2I.FTZ.U32.TRUNC.NTZ R3, R13 ;  /* 0x0000000d00037305 */ /* 0x0002e2000021f000 */
[----:B------:R-:W-:Y:S01]  /*187f0*/  IMAD.HI.U32 R15, R27, R6, RZ ;  /* 0x000000061b0f7227 */ /* 0x000fe200078e00ff */
[----:B------:R-:W-:-:S03]  /*18800*/  ISETP.GT.U32.AND P5, PT, R7, R11, PT ;  /* 0x0000000b0700720c */ /* 0x000fc60003fa4070 */
[----:B------:R-:W-:-:S04]  /*18810*/  IMAD.HI.U32 R12, R27, R0, RZ ;  /* 0x000000001b0c7227 */ /* 0x000fc800078e00ff */
[----:B0-----:R-:W-:Y:S02]  /*18820*/  IMAD.MOV.U32 R8, RZ, RZ, R2 ;  /* 0x000000ffff087224 */ /* 0x001fe400078e0002 */
[----:B-1----:R-:W-:-:S04]  /*18830*/  IMAD.HI.U32 R13, R27, R19, RZ ;  /* 0x000000131b0d7227 */ /* 0x002fc800078e00ff */
[----:B------:R-:W-:Y:S02]  /*18840*/  @!P1 IMAD.MOV R8, RZ, RZ, -R8 ;  /* 0x000000ffff089224 */ /* 0x000fe400078e0a08 */
[----:B------:R-:W-:Y:S02]  /*18850*/  IMAD.MOV R13, RZ, RZ, -R13 ;  /* 0x000000ffff0d7224 */ /* 0x000fe400078e0a0d */
[----:B------:R-:W-:Y:S01]  /*18860*/  IMAD.MOV R15, RZ, RZ, -R15 ;  /* 0x000000ffff0f7224 */ /* 0x000fe200078e0a0f */
[----:B------:R-:W-:Y:S01]  /*18870*/  STL [R1+0x1f8], R8 ;  /* 0x0001f80801007387 */ /* 0x000fe20000100800 */
[C---:B------:R-:W-:Y:S02]  /*18880*/  IMAD R19, R7.reuse, R13, R19 ;  /* 0x0000000d07137224 */ /* 0x040fe400078e0213 */
[----:B------:R-:W-:Y:S02]  /*18890*/  IMAD.MOV R12, RZ, RZ, -R12 ;  /* 0x000000ffff0c7224 */ /* 0x000fe400078e0a0c */
[----:B------:R-:W-:-:S02]  /*188a0*/  IMAD R6, R7, R15, R6 ;  /* 0x0000000f07067224 */ /* 0x000fc400078e0206 */
[----:B------:R-:W-:Y:S02]  /*188b0*/  IMAD R0, R7, R12, R0 ;  /* 0x0000000c07007224 */ /* 0x000fe400078e0200 */
[----:B------:R-:W-:Y:S01]  /*188c0*/  @!P5 IMAD.IADD R11, R11, 0x1, -R7 ;  /* 0x000000010b0bd824 */ /* 0x000fe200078e0a07 */
[C---:B------:R-:W-:Y:S02]  /*188d0*/  ISETP.GT.U32.AND P2, PT, R7.reuse, R6, PT ;  /* 0x000000060700720c */ /* 0x040fe40003f44070 */
[----:B--2---:R-:W-:Y:S01]  /*188e0*/  IABS R13, R10 ;  /* 0x0000000a000d7213 */ /* 0x004fe20000000000 */
[----:B------:R0:W-:Y:S04]  /*188f0*/  STL [R1+0x17e4], R10 ;  /* 0x0017e40a01007387 */ /* 0x0001e80000100800 */
[----:B0-----:R-:W2:Y:S01]  /*18900*/  LDL R10, [R1+0x2b0] ;  /* 0x0002b000010a7983 */ /* 0x001ea20000100800 */
[----:B------:R-:W-:-:S02]  /*18910*/  ISETP.GT.U32.AND P5, PT, R7, R0, PT ;  /* 0x000000000700720c */ /* 0x000fc40003fa4070 */
[----:B------:R-:W-:-:S03]  /*18920*/  IADD3 R14, R28, 0x20, RZ ;  /* 0x000000201c0e7810 */ /* 0x000fc60007ffe0ff */
[----:B------:R-:W-:Y:S01]  /*18930*/  @!P2 IMAD.IADD R6, R6, 0x1, -R7 ;  /* 0x000000010606a824 */ /* 0x000fe200078e0a07 */
[----:B------:R-:W-:Y:S02]  /*18940*/  ISETP.GE.AND P1, PT, R14, RZ, PT ;  /* 0x000000ff0e00720c */ /* 0x000fe40003f26270 */
[----:B------:R-:W-:Y:S01]  /*18950*/  IABS R14, R14 ;  /* 0x0000000e000e7213 */ /* 0x000fe20000000000 */
[----:B---3--:R-:W-:Y:S01]  /*18960*/  IMAD.MOV R16, RZ, RZ, -R3 ;  /* 0x000000ffff107224 */ /* 0x008fe200078e0a03 */
[----:B------:R-:W-:-:S03]  /*18970*/  ISETP.GT.U32.AND P2, PT, R7, R6, PT ;  /* 0x000000060700720c */ /* 0x000fc60003f44070 */
[----:B------:R-:W-:Y:S02]  /*18980*/  @!P5 IMAD.IADD R0, R0, 0x1, -R7 ;  /* 0x000000010000d824 */ /* 0x000fe400078e0a07 */
[----:B------:R-:W-:-:S03]  /*18990*/  IMAD.HI.U32 R15, R27, R14, RZ ;  /* 0x0000000e1b0f7227 */ /* 0x000fc600078e00ff */
[----:B------:R-:W-:Y:S01]  /*189a0*/  ISETP.GT.U32.AND P5, PT, R7, R0, PT ;  /* 0x000000000700720c */ /* 0x000fe20003fa4070 */
[----:B------:R-:W-:Y:S02]  /*189b0*/  IMAD.MOV.U32 R2, RZ, RZ, RZ ;  /* 0x000000ffff027224 */ /* 0x000fe400078e00ff */
[----:B------:R-:W-:Y:S02]  /*189c0*/  IMAD R16, R16, R17, RZ ;  /* 0x0000001110107224 */ /* 0x000fe400078e02ff */
[----:B------:R-:W-:Y:S02]  /*189d0*/  IMAD.MOV R15, RZ, RZ, -R15 ;  /* 0x000000ffff0f7224 */ /* 0x000fe400078e0a0f */
[----:B------:R-:W-:-:S04]  /*189e0*/  IMAD.HI.U32 R3, R3, R16, R2 ;  /* 0x0000001003037227 */ /* 0x000fc800078e0002 */
[C---:B------:R-:W-:Y:S02]  /*189f0*/  IMAD R2, R7.reuse, R15, R14 ;  /* 0x0000000f07027224 */ /* 0x040fe400078e020e */
[----:B------:R-:W-:Y:S01]  /*18a00*/  IMAD.MOV.U32 R8, RZ, RZ, R11 ;  /* 0x000000ffff087224 */ /* 0x000fe200078e000b */
[----:B------:R-:W-:Y:S01]  /*18a10*/  IABS R18, R28 ;  /* 0x0000001c00127213 */ /* 0x000fe20000000000 */
[--C-:B------:R-:W-:Y:S02]  /*18a20*/  @!P2 IMAD.IADD R6, R6, 0x1, -R7.reuse ;  /* 0x000000010606a824 */ /* 0x100fe400078e0a07 */
[----:B------:R-:W-:Y:S01]  /*18a30*/  @!P4 IMAD.MOV R8, RZ, RZ, -R8 ;  /* 0x000000ffff08c224 */ /* 0x000fe200078e0a08 */
[C---:B------:R-:W-:Y:S01]  /*18a40*/  ISETP.GT.U32.AND P4, PT, R7.reuse, R2, PT ;  /* 0x000000020700720c */ /* 0x040fe20003f84070 */
[----:B------:R-:W-:Y:S01]  /*18a50*/  @!P5 IMAD.IADD R0, R0, 0x1, -R7 ;  /* 0x000000010000d824 */ /* 0x000fe200078e0a07 */
[----:B------:R-:W-:Y:S01]  /*18a60*/  ISETP.GT.U32.AND P2, PT, R7, R4, PT ;  /* 0x000000040700720c */ /* 0x000fe20003f44070 */
[----:B------:R-:W-:Y:S01]  /*18a70*/  IMAD.HI.U32 R12, R27, R18, RZ ;  /* 0x000000121b0c7227 */ /* 0x000fe200078e00ff */
[----:B------:R-:W-:-:S03]  /*18a80*/  ISETP.GT.U32.AND P5, PT, R7, R19, PT ;  /* 0x000000130700720c */ /* 0x000fc60003fa4070 */
[----:B------:R-:W-:Y:S02]  /*18a90*/  IMAD.MOV R12, RZ, RZ, -R12 ;  /* 0x000000ffff0c7224 */ /* 0x000fe400078e0a0c */
[----:B------:R-:W-:Y:S02]  /*18aa0*/  @!P0 IMAD.MOV R6, RZ, RZ, -R6 ;  /* 0x000000ffff068224 */ /* 0x000fe400078e0a06 */
[----:B------:R-:W-:Y:S02]  /*18ab0*/  IMAD R18, R7, R12, R18 ;  /* 0x0000000c07127224 */ /* 0x000fe400078e0212 */
[--C-:B------:R-:W-:Y:S02]  /*18ac0*/  @!P4 IMAD.IADD R2, R2, 0x1, -R7.reuse ;  /* 0x000000010202c824 */ /* 0x100fe400078e0a07 */
[----:B------:R-:W-:Y:S02]  /*18ad0*/  @!P2 IMAD.IADD R4, R4, 0x1, -R7 ;  /* 0x000000010404a824 */ /* 0x000fe400078e0a07 */
[----:B------:R-:W-:Y:S01]  /*18ae0*/  IMAD.MOV.U32 R11, RZ, RZ, R13 ;  /* 0x000000ffff0b7224 */ /* 0x000fe200078e000d */
[----:B------:R0:W-:Y:S01]  /*18af0*/  STL [R1+0x1a0], R8 ;  /* 0x0001a00801007387 */ /* 0x0001e20000100800 */
[----:B------:R-:W-:Y:S01]  /*18b00*/  @!P5 IMAD.IADD R19, R19, 0x1, -R7 ;  /* 0x000000011313d824 */ /* 0x000fe200078e0a07 */
[----:B------:R-:W-:-:S02]  /*18b10*/  ISETP.GT.U32.AND P4, PT, R7, R2, PT ;  /* 0x000000020700720c */ /* 0x000fc40003f84070 */
[----:B------:R1:W-:Y:S01]  /*18b20*/  STL [R1+0x190], R6 ;  /* 0x0001900601007387 */ /* 0x0003e20000100800 */
[C---:B------:R-:W-:Y:S02]  /*18b30*/  ISETP.GT.U32.AND P2, PT, R7.reuse, R4, PT ;  /* 0x000000040700720c */ /* 0x040fe40003f44070 */
[----:B------:R-:W-:Y:S01]  /*18b40*/  ISETP.GT.U32.AND P5, PT, R7, R19, PT ;  /* 0x000000130700720c */ /* 0x000fe20003fa4070 */
[----:B0-----:R-:W-:Y:S02]  /*18b50*/  IMAD.MOV.U32 R8, RZ, RZ, R0 ;  /* 0x000000ffff087224 */ /* 0x001fe400078e0000 */
[----:B-1----:R-:W-:-:S04]  /*18b60*/  IMAD.HI.U32 R6, R3, R11, RZ ;  /* 0x0000000b03067227 */ /* 0x002fc800078e00ff */
[----:B------:R-:W-:-:S04]  /*18b70*/  IMAD.MOV R6, RZ, RZ, -R6 ;  /* 0x000000ffff067224 */ /* 0x000fc800078e0a06 */
[C---:B------:R-:W-:Y:S02]  /*18b80*/  IMAD R6, R17.reuse, R6, R11 ;  /* 0x0000000611067224 */ /* 0x040fe400078e020b */
[--C-:B------:R-:W-:Y:S02]  /*18b90*/  @!P4 IMAD.IADD R2, R2, 0x1, -R7.reuse ;  /* 0x000000010202c824 */ /* 0x100fe400078e0a07 */
[--C-:B------:R-:W-:Y:S01]  /*18ba0*/  @!P2 IMAD.IADD R4, R4, 0x1, -R7.reuse ;  /* 0x000000010404a824 */ /* 0x100fe200078e0a07 */
[----:B------:R-:W-:Y:S01]  /*18bb0*/  ISETP.GT.U32.AND P4, PT, R17, R6, PT ;  /* 0x000000061100720c */ /* 0x000fe20003f84070 */
[----:B------:R-:W-:Y:S01]  /*18bc0*/  @!P6 IMAD.MOV R8, RZ, RZ, -R8 ;  /* 0x000000ffff08e224 */ /* 0x000fe200078e0a08 */
[----:B------:R-:W-:Y:S01]  /*18bd0*/  ISETP.GT.U32.AND P6, PT, R7, R18, PT ;  /* 0x000000120700720c */ /* 0x000fe20003fc4070 */
[----:B------:R-:W-:-:S10]  /*18be0*/  @!P5 IMAD.IADD R19, R19, 0x1, -R7 ;  /* 0x000000011313d824 */ /* 0x000fd400078e0a07 */
[----:B------:R-:W-:Y:S02]  /*18bf0*/  @!P4 IMAD.IADD R6, R6, 0x1, -R17 ;  /* 0x000000010606c824 */ /* 0x000fe400078e0a11 */
[----:B------:R-:W-:Y:S01]  /*18c00*/  @!P6 IMAD.IADD R18, R18, 0x1, -R7 ;  /* 0x000000011212e824 */ /* 0x000fe200078e0a07 */
[----:B------:R0:W-:Y:S04]  /*18c10*/  STL [R1+0x18c], R8 ;  /* 0x00018c0801007387 */ /* 0x0001e80000100800 */
[----:B------:R-:W-:Y:S01]  /*18c20*/  ISETP.GT.U32.AND P6, PT, R7, R18, PT ;  /* 0x000000120700720c */ /* 0x000fe20003fc4070 */
[----:B0-----:R-:W-:Y:S01]  /*18c30*/  IMAD.MOV.U32 R8, RZ, RZ, R4 ;  /* 0x000000ffff087224 */ /* 0x001fe200078e0004 */
[----:B------:R-:W-:Y:S01]  /*18c40*/  ISETP.GE.AND P0, PT, R5, RZ, PT ;  /* 0x000000ff0500720c */ /* 0x000fe20003f06270 */
[----:B------:R-:W-:-:S10]  /*18c50*/  @!P1 IMAD.MOV R2, RZ, RZ, -R2 ;  /* 0x000000ffff029224 */ /* 0x000fd400078e0a02 */
[----:B------:R-:W-:Y:S02]  /*18c60*/  @!P6 IMAD.IADD R18, R18, 0x1, -R7 ;  /* 0x000000011212e824 */ /* 0x000fe400078e0a07 */
[----:B------:R-:W-:-:S04]  /*18c70*/  IMAD.MOV.U32 R9, RZ, RZ, R19 ;  /* 0x000000ffff097224 */ /* 0x000fc800078e0013 */
[----:B------:R-:W-:Y:S02]  /*18c80*/  @!P0 IMAD.MOV R9, RZ, RZ, -R9 ;  /* 0x000000ffff098224 */ /* 0x000fe400078e0a09 */
[----:B------:R-:W-:-:S05]  /*18c90*/  @!P3 IMAD.MOV R8, RZ, RZ, -R8 ;  /* 0x000000ffff08b224 */ /* 0x000fca00078e0a08 */
[----:B------:R0:W-:Y:S04]  /*18ca0*/  STL [R1+0x170], R8 ;  /* 0x0001700801007387 */ /* 0x0001e80000100800 */
[----:B------:R1:W-:Y:S01]  /*18cb0*/  STL [R1+0x150], R2 ;  /* 0x0001500201007387 */ /* 0x0003e20000100800 */
[----:B0-----:R-:W-:-:S03]  /*18cc0*/  IMAD.MOV.U32 R8, RZ, RZ, R18 ;  /* 0x000000ffff087224 */ /* 0x001fc600078e0012 */
[----:B------:R-:W-:Y:S01]  /*18cd0*/  STL [R1+0x1b8], R9 ;  /* 0x0001b80901007387 */ /* 0x000fe20000100800 */
[----:B--2---:R-:W-:-:S04]  /*18ce0*/  IADD3 R12, R10, 0x1e, RZ ;  /* 0x0000001e0a0c7810 */ /* 0x004fc80007ffe0ff */
[----:B------:R-:W-:-:S05]  /*18cf0*/  IABS R13, R12 ;  /* 0x0000000c000d7213 */ /* 0x000fca0000000000 */
[----:B------:R-:W-:-:S04]  /*18d00*/  IMAD.HI.U32 R0, R27, R13, RZ ;  /* 0x0000000d1b007227 */ /* 0x000fc800078e00ff */
[----:B------:R-:W-:Y:S01]  /*18d10*/  IMAD.MOV R0, RZ, RZ, -R0 ;  /* 0x000000ffff007224 */ /* 0x000fe200078e0a00 */
[----:B------:R-:W-:-:S03]  /*18d20*/  IADD3 R3, R10, 0x1d, RZ ;  /* 0x0000001d0a037810 */ /* 0x000fc60007ffe0ff */
[C---:B------:R-:W-:Y:S01]  /*18d30*/  IMAD R13, R7.reuse, R0, R13 ;  /* 0x00000000070d7224 */ /* 0x040fe200078e020d */
[----:B------:R-:W-:Y:S02]  /*18d40*/  ISETP.GE.AND P2, PT, R12, RZ, PT ;  /* 0x000000ff0c00720c */ /* 0x000fe40003f46270 */
[----:B------:R-:W-:Y:S02]  /*18d50*/  IABS R12, R3 ;  /* 0x00000003000c7213 */ /* 0x000fe40000000000 */
[----:B------:R-:W-:-:S03]  /*18d60*/  ISETP.GT.U32.AND P5, PT, R7, R13, PT ;  /* 0x0000000d0700720c */ /* 0x000fc60003fa4070 */
[----:B------:R-:W-:Y:S01]  /*18d70*/  IMAD.HI.U32 R15, R27, R12, RZ ;  /* 0x0000000c1b0f7227 */ /* 0x000fe200078e00ff */
[----:B------:R-:W-:-:S03]  /*18d80*/  IADD3 R14, R10, 0x1c, RZ ;  /* 0x0000001c0a0e7810 */ /* 0x000fc60007ffe0ff */
[----:B------:R-:W-:Y:S01]  /*18d90*/  IMAD.MOV R15, RZ, RZ, -R15 ;  /* 0x000000ffff0f7224 */ /* 0x000fe200078e0a0f */
[----:B------:R-:W-:-:S03]  /*18da0*/  IABS R11, R14 ;  /* 0x0000000e000b7213 */ /* 0x000fc60000000000 */
[----:B------:R-:W-:Y:S02]  /*18db0*/  IMAD R12, R7, R15, R12 ;  /* 0x0000000f070c7224 */ /* 0x000fe400078e020c */
[----:B------:R-:W-:Y:S01]  /*18dc0*/  @!P5 IMAD.IADD R13, R13, 0x1, -R7 ;  /* 0x000000010d0dd824 */ /* 0x000fe200078e0a07 */
[----:B------:R-:W-:Y:S01]  /*18dd0*/  ISETP.GT.U32.AND P5, PT, R17, R6, PT ;  /* 0x000000061100720c */ /* 0x000fe20003fa4070 */
[----:B------:R-:W-:Y:S01]  /*18de0*/  IMAD.HI.U32 R15, R27, R11, RZ ;  /* 0x0000000b1b0f7227 */ /* 0x000fe200078e00ff */
[----:B------:R-:W-:-:S03]  /*18df0*/  ISETP.GT.U32.AND P4, PT, R7, R12, PT ;  /* 0x0000000c0700720c */ /* 0x000fc60003f84070 */
[----:B------:R-:W-:Y:S01]  /*18e00*/  IMAD.MOV R4, RZ, RZ, -R15 ;  /* 0x000000ffff047224 */ /* 0x000fe200078e0a0f */
[----:B------:R-:W-:-:S03]  /*18e10*/  IADD3 R0, R10, 0x1b, RZ ;  /* 0x0000001b0a007810 */ /* 0x000fc60007ffe0ff */
[----:B------:R-:W-:Y:S01]  /*18e20*/  IMAD R11, R7, R4, R11 ;  /* 0x00000004070b7224 */ /* 0x000fe200078e020b */
[----:B------:R-:W-:-:S03]  /*18e30*/  IABS R5, R0 ;  /* 0x0000000000057213 */ /* 0x000fc60000000000 */
[----:B------:R-:W-:Y:S01]  /*18e40*/  @!P5 IMAD.IADD R6, R6, 0x1, -R17 ;  /* 0x000000010606d824 */ /* 0x000fe200078e0a11 */
[----:B------:R-:W-:Y:S01]  /*18e50*/  ISETP.GT.U32.AND P5, PT, R7, R11, PT ;  /* 0x0000000b0700720c */ /* 0x000fe20003fa4070 */
[----:B------:R-:W-:Y:S01]  /*18e60*/  @!P4 IMAD.IADD R12, R12, 0x1, -R7 ;  /* 0x000000010c0cc824 */ /* 0x000fe200078e0a07 */
[C---:B------:R-:W-:Y:S02]  /*18e70*/  IADD3 R20, R10.reuse, 0x1a, RZ ;  /* 0x0000001a0a147810 */ /* 0x040fe40007ffe0ff */
[----:B------:R-:W-:Y:S01]  /*18e80*/  ISETP.GE.AND P6, PT, R3, RZ, PT ;  /* 0x000000ff0300720c */ /* 0x000fe20003fc6270 */
[----:B------:R-:W-:Y:S01]  /*18e90*/  IMAD.HI.U32 R3, R27, R5, RZ ;  /* 0x000000051b037227 */ /* 0x000fe200078e00ff */
[----:B------:R-:W-:Y:S02]  /*18ea0*/  IABS R4, R20 ;  /* 0x0000001400047213 */ /* 0x000fe40000000000 */
[C---:B------:R-:W-:Y:S02]  /*18eb0*/  ISETP.GT.U32.AND P4, PT, R7.reuse, R13, PT ;  /* 0x0000000d0700720c */ /* 0x040fe40003f84070 */
[----:B------:R-:W-:Y:S01]  /*18ec0*/  ISETP.GT.U32.AND P1, PT, R7, R12, PT ;  /* 0x0000000c0700720c */ /* 0x000fe20003f24070 */
[----:B------:R-:W-:Y:S01]  /*18ed0*/  IMAD.MOV R3, RZ, RZ, -R3 ;  /* 0x000000ffff037224 */ /* 0x000fe200078e0a03 */
[----:B------:R-:W-:Y:S01]  /*18ee0*/  IADD3 R22, R10, 0x19, RZ ;  /* 0x000000190a167810 */ /* 0x000fe20007ffe0ff */
[----:B------:R-:W-:-:S04]  /*18ef0*/  IMAD.HI.U32 R16, R27, R4, RZ ;  /* 0x000000041b107227 */ /* 0x000fc800078e00ff */
[----:B------:R-:W-:Y:S01]  /*18f00*/  IMAD R5, R7, R3, R5 ;  /* 0x0000000307057224 */ /* 0x000fe200078e0205 */
[----:B------:R-:W-:Y:S01]  /*18f10*/  IABS R3, R22 ;  /* 0x0000001600037213 */ /* 0x000fe20000000000 */
[--C-:B------:R-:W-:Y:S02]  /*18f20*/  @!P5 IMAD.IADD R11, R11, 0x1, -R7.reuse ;  /* 0x000000010b0bd824 */ /* 0x100fe400078e0a07 */
[----:B------:R-:W-:Y:S02]  /*18f30*/  IMAD.MOV R16, RZ, RZ, -R16 ;  /* 0x000000ffff107224 */ /* 0x000fe400078e0a10 */
[----:B------:R-:W-:Y:S01]  /*18f40*/  @!P4 IMAD.IADD R13, R13, 0x1, -R7 ;  /* 0x000000010d0dc824 */ /* 0x000fe200078e0a07 */
[C---:B------:R-:W-:Y:S01]  /*18f50*/  ISETP.GT.U32.AND P0, PT, R7.reuse, R11, PT ;  /* 0x0000000b0700720c */ /* 0x040fe20003f04070 */
[C---:B------:R-:W-:Y:S01]  /*18f60*/  IMAD R4, R7.reuse, R16, R4 ;  /* 0x0000001007047224 */ /* 0x040fe200078e0204 */
[----:B------:R-:W-:Y:S01]  /*18f70*/  ISETP.GT.U32.AND P4, PT, R7, R5, PT ;  /* 0x000000050700720c */ /* 0x000fe20003f84070 */
[----:B------:R-:W-:Y:S01]  /*18f80*/  IMAD.HI.U32 R21, R27, R3, RZ ;  /* 0x000000031b157227 */ /* 0x000fe200078e00ff */
[----:B------:R-:W-:-:S03]  /*18f90*/  ISETP.GE.AND P3, PT, R14, RZ, PT ;  /* 0x000000ff0e00720c */ /* 0x000fc60003f66270 */
[----:B------:R-:W-:Y:S01]  /*18fa0*/  @!P1 IMAD.IADD R12, R12, 0x1, -R7 ;  /* 0x000000010c0c9824 */ /* 0x000fe200078e0a07 */
[C---:B------:R-:W-:Y:S01]  /*18fb0*/  ISETP.GE.AND P1, PT, R10.reuse, RZ, PT ;  /* 0x000000ff0a00720c */ /* 0x040fe20003f26270 */
[----:B------:R-:W-:Y:S01]  /*18fc0*/  IMAD.MOV R21, RZ, RZ, -R21 ;  /* 0x000000ffff157224 */ /* 0x000fe200078e0a15 */
[C---:B------:R-:W-:Y:S02]  /*18fd0*/  IADD3 R14, R10.reuse, 0x18, RZ ;  /* 0x000000180a0e7810 */ /* 0x040fe40007ffe0ff */
[C---:B------:R-:W-:Y:S01]  /*18fe0*/  ISETP.GT.U32.AND P5, PT, R7.reuse, R4, PT ;  /* 0x000000040700720c */ /* 0x040fe20003fa4070 */
[----:B------:R-:W-:Y:S01]  /*18ff0*/  IMAD R3, R7, R21, R3 ;  /* 0x0000001507037224 */ /* 0x000fe200078e0203 */
[----:B------:R-:W-:Y:S02]  /*19000*/  IADD3 R15, R10, 0x17, RZ ;  /* 0x000000170a0f7810 */ /* 0x000fe40007ffe0ff */
[----:B-1----:R-:W-:Y:S01]  /*19010*/  IABS R2, R14 ;  /* 0x0000000e00027213 */ /* 0x002fe20000000000 */
[--C-:B------:R-:W-:Y:S01]  /*19020*/  @!P0 IMAD.IADD R11, R11, 0x1, -R7.reuse ;  /* 0x000000010b0b8824 */ /* 0x100fe200078e0a07 */
[----:B------:R-:W-:Y:S01]  /*19030*/  IABS R17, R15 ;  /* 0x0000000f00117213 */ /* 0x000fe20000000000 */
[----:B------:R-:W-:Y:S01]  /*19040*/  @!P4 IMAD.IADD R5, R5, 0x1, -R7 ;  /* 0x000000010505c824 */ /* 0x000fe200078e0a07 */
[----:B------:R-:W-:Y:S01]  /*19050*/  ISETP.GT.U32.AND P0, PT, R7, R3, PT ;  /* 0x000000030700720c */ /* 0x000fe20003f04070 */
[----:B------:R-:W-:-:S04]  /*19060*/  IMAD.HI.U32 R16, R27, R2, RZ ;  /* 0x000000021b107227 */ /* 0x000fc800078e00ff */
[----:B------:R-:W-:Y:S01]  /*19070*/  @!P1 IMAD.MOV R8, RZ, RZ, -R8 ;  /* 0x000000ffff089224 */ /* 0x000fe200078e0a08 */
[----:B------:R-:W-:Y:S01]  /*19080*/  ISETP.GE.AND P1, PT, R0, RZ, PT ;  /* 0x000000ff0000720c */ /* 0x000fe20003f26270 */
[----:B------:R-:W-:Y:S01]  /*19090*/  IMAD.MOV.U32 R0, RZ, RZ, R17 ;  /* 0x000000ffff007224 */ /* 0x000fe200078e0011 */
[C---:B------:R-:W-:Y:S01]  /*190a0*/  ISETP.GT.U32.AND P4, PT, R7.reuse, R5, PT ;  /* 0x000000050700720c */ /* 0x040fe20003f84070 */
[----:B------:R-:W-:Y:S01]  /*190b0*/  IMAD.MOV R17, RZ, RZ, -R16 ;  /* 0x000000ffff117224 */ /* 0x000fe200078e0a10 */
[----:B------:R-:W-:Y:S01]  /*190c0*/  IADD3 R16, R10, 0x16, RZ ;  /* 0x000000160a107810 */ /* 0x000fe20007ffe0ff */
[----:B------:R-:W-:Y:S02]  /*190d0*/  @!P5 IMAD.IADD R4, R4, 0x1, -R7 ;  /* 0x000000010404d824 */ /* 0x000fe400078e0a07 */
[----:B------:R-:W-:Y:S01]  /*190e0*/  IMAD R2, R7, R17, R2 ;  /* 0x0000001107027224 */ /* 0x000fe200078e0202 */
[----:B------:R-:W-:Y:S01]  /*190f0*/  IABS R23, R16 ;  /* 0x0000001000177213 */ /* 0x000fe20000000000 */
[----:B------:R-:W-:Y:S01]  /*19100*/  IMAD.HI.U32 R18, R27, R0, RZ ;  /* 0x000000001b127227 */ /* 0x000fe200078e00ff */
[----:B------:R-:W-:-:S02]  /*19110*/  ISETP.GT.U32.AND P5, PT, R7, R4, PT ;  /* 0x000000040700720c */ /* 0x000fc40003fa4070 */
[----:B------:R-:W-:Y:S01]  /*19120*/  IADD3 R17, R10, 0x15, RZ ;  /* 0x000000150a117810 */ /* 0x000fe20007ffe0ff */
[----:B------:R0:W-:Y:S01]  /*19130*/  STL [R1+0x138], R8 ;  /* 0x0001380801007387 */ /* 0x0001e20000100800 */
[----:B------:R-:W-:Y:S02]  /*19140*/  @!P0 IMAD.IADD R3, R3, 0x1, -R7 ;  /* 0x0000000103038824 */ /* 0x000fe400078e0a07 */
[----:B------:R-:W-:Y:S01]  /*19150*/  IABS R19, R17 ;  /* 0x0000001100137213 */ /* 0x000fe20000000000 */
[----:B------:R-:W-:Y:S02]  /*19160*/  IMAD.MOV R18, RZ, RZ, -R18 ;  /* 0x000000ffff127224 */ /* 0x000fe400078e0a12 */
[----:B------:R-:W-:-:S04]  /*19170*/  IMAD.HI.U32 R24, R27, R23, RZ ;  /* 0x000000171b187227 */ /* 0x000fc800078e00ff */
[----:B0-----:R-:W-:Y:S02]  /*19180*/  IMAD.MOV.U32 R8, RZ, RZ, R13 ;  /* 0x000000ffff087224 */ /* 0x001fe400078e000d */
[----:B------:R-:W-:Y:S02]  /*19190*/  @!P4 IMAD.IADD R5, R5, 0x1, -R7 ;  /* 0x000000010505c824 */ /* 0x000fe400078e0a07 */
[----:B------:R-:W-:Y:S01]  /*191a0*/  @!P2 IMAD.MOV R8, RZ, RZ, -R8 ;  /* 0x000000ffff08a224 */ /* 0x000fe200078e0a08 */
[C---:B------:R-:W-:Y:S01]  /*191b0*/  ISETP.GT.U32.AND P2, PT, R7.reuse, R3, PT ;  /* 0x000000030700720c */ /* 0x040fe20003f44070 */
[C---:B------:R-:W-:Y:S01]  /*191c0*/  IMAD R0, R7.reuse, R18, R0 ;  /* 0x0000001207007224 */ /* 0x040fe200078e0200 */
[----:B------:R-:W-:Y:S01]  /*191d0*/  ISETP.GT.U32.AND P4, PT, R7, R2, PT ;  /* 0x000000020700720c */ /* 0x000fe20003f84070 */
[----:B------:R-:W-:Y:S02]  /*191e0*/  IMAD.MOV R24, RZ, RZ, -R24 ;  /* 0x000000ffff187224 */ /* 0x000fe400078e0a18 */
[----:B------:R-:W-:-:S04]  /*191f0*/  IMAD.HI.U32 R21, R27, R19, RZ ;  /* 0x000000131b157227 */ /* 0x000fc800078e00ff */
[----:B------:R-:W-:Y:S01]  /*19200*/  @!P5 IMAD.IADD R4, R4, 0x1, -R7 ;  /* 0x000000010404d824 */ /* 0x000fe200078e0a07 */
[C---:B------:R-:W-:Y:S01]  /*19210*/  ISETP.GT.U32.AND P5, PT, R7.reuse, R0, PT ;  /* 0x000000000700720c */ /* 0x040fe20003fa4070 */
[C---:B------:R-:W-:Y:S02]  /*19220*/  IMAD R23, R7.reuse, R24, R23 ;  /* 0x0000001807177224 */ /* 0x040fe400078e0217 */
[----:B------:R-:W-:Y:S02]  /*19230*/  IMAD.MOV R21, RZ, RZ, -R21 ;  /* 0x000000ffff157224 */ /* 0x000fe400078e0a15 */
[----:B------:R-:W-:Y:S01]  /*19240*/  IMAD.MOV.U32 R9, RZ, RZ, R12 ;  /* 0x000000ffff097224 */ /* 0x000fe200078e000c */
[----:B------:R-:W-:Y:S01]  /*19250*/  ISETP.GE.AND P0, PT, R20, RZ, PT ;  /* 0x000000ff1400720c */ /* 0x000fe20003f06270 */
[C---:B------:R-:W-:Y:S02]  /*19260*/  IMAD R19, R7.reuse, R21, R19 ;  /* 0x0000001507137224 */ /* 0x040fe400078e0213 */
[----:B------:R-:W-:Y:S01]  /*19270*/  @!P6 IMAD.MOV R9, RZ, RZ, -R9 ;  /* 0x000000ffff09e224 */ /* 0x000fe200078e0a09 */
[----:B------:R-:W-:Y:S01]  /*19280*/  ISETP.GT.U32.AND P6, PT, R7, R23, PT ;  /* 0x000000170700720c */ /* 0x000fe20003fc4070 */
[--C-:B------:R-:W-:Y:S01]  /*19290*/  @!P2 IMAD.IADD R3, R3, 0x1, -R7.reuse ;  /* 0x000000010303a824 */ /* 0x100fe200078e0a07 */
[----:B------:R-:W-:Y:S01]  /*192a0*/  ISETP.GT.U32.AND P2, PT, R7, R19, PT ;  /* 0x000000130700720c */ /* 0x000fe20003f44070 */
[--C-:B------:R-:W-:Y:S01]  /*192b0*/  @!P4 IMAD.IADD R2, R2, 0x1, -R7.reuse ;  /* 0x000000010202c824 */ /* 0x100fe200078e0a07 */
[----:B------:R0:W-:Y:S01]  /*192c0*/  STL [R1+0xf4], R8 ;  /* 0x0000f40801007387 */ /* 0x0001e20000100800 */
[----:B------:R-:W-:Y:S01]  /*192d0*/  @!P5 IMAD.IADD R0, R0, 0x1, -R7 ;  /* 0x000000010000d824 */ /* 0x000fe200078e0a07 */
[----:B------:R-:W-:-:S02]  /*192e0*/  IADD3 R18, R10, 0x14, RZ ;  /* 0x000000140a127810 */ /* 0x000fc40007ffe0ff */
[----:B------:R-:W-:Y:S01]  /*192f0*/  ISETP.GT.U32.AND P5, PT, R7, R2, PT ;  /* 0x000000020700720c */ /* 0x000fe20003fa4070 */
[----:B------:R-:W-:Y:S02]  /*19300*/  @!P1 IMAD.MOV R5, RZ, RZ, -R5 ;  /* 0x000000ffff059224 */ /* 0x000fe400078e0a05 */
[----:B0-----:R-:W-:Y:S01]  /*19310*/  IMAD.MOV.U32 R8, RZ, RZ, R11 ;  /* 0x000000ffff087224 */ /* 0x001fe200078e000b */
[----:B------:R-:W-:Y:S01]  /*19320*/  IABS R20, R18 ;  /* 0x0000001200147213 */ /* 0x000fe20000000000 */
[----:B------:R-:W-:Y:S02]  /*19330*/  @!P0 IMAD.MOV R4, RZ, RZ, -R4 ;  /* 0x000000ffff048224 */ /* 0x000fe400078e0a04 */
[----:B------:R-:W-:Y:S02]  /*19340*/  @!P3 IMAD.MOV R8, RZ, RZ, -R8 ;  /* 0x000000ffff08b224 */ /* 0x000fe400078e0a08 */
[--C-:B------:R-:W-:Y:S01]  /*19350*/  @!P6 IMAD.IADD R23, R23, 0x1, -R7.reuse ;  /* 0x000000011717e824 */ /* 0x100fe200078e0a07 */
[----:B------:R-:W-:Y:S01]  /*19360*/  STL [R1+0xec], R9 ;  /* 0x0000ec0901007387 */ /* 0x000fe20000100800 */
[----:B------:R-:W-:Y:S01]  /*19370*/  ISETP.GT.U32.AND P3, PT, R7, R0, PT ;  /* 0x000000000700720c */ /* 0x000fe20003f64070 */
[----:B------:R-:W-:Y:S01]  /*19380*/  @!P2 IMAD.IADD R19, R19, 0x1, -R7 ;  /* 0x000000011313a824 */ /* 0x000fe200078e0a07 */
[----:B------:R-:W-:Y:S01]  /*19390*/  ISETP.GE.AND P4, PT, R22, RZ, PT ;  /* 0x000000ff1600720c */ /* 0x000fe20003f86270 */
[----:B------:R0:W-:Y:S01]  /*193a0*/  STL [R1+0xe8], R8 ;  /* 0x0000e80801007387 */ /* 0x0001e20000100800 */
[----:B------:R-:W-:-:S02]  /*193b0*/  ISETP.GE.AND P1, PT, R14, RZ, PT ;  /* 0x000000ff0e00720c */ /* 0x000fc40003f26270 */
[----:B------:R-:W-:Y:S01]  /*193c0*/  ISETP.GT.U32.AND P2, PT, R7, R23, PT ;  /* 0x000000170700720c */ /* 0x000fe20003f44070 */
[----:B------:R-:W-:Y:S01]  /*193d0*/  STL [R1+0xe4], R5 ;  /* 0x0000e40501007387 */ /* 0x000fe20000100800 */
[----:B------:R-:W-:-:S03]  /*193e0*/  ISETP.GE.AND P0, PT, R15, RZ, PT ;  /* 0x000000ff0f00720c */ /* 0x000fc60003f06270 */
[----:B------:R1:W-:Y:S01]  /*193f0*/  STL [R1+0xe0], R4 ;  /* 0x0000e00401007387 */ /* 0x0003e20000100800 */
[----:B------:R-:W-:Y:S01]  /*19400*/  @!P5 IMAD.IADD R2, R2, 0x1, -R7 ;  /* 0x000000010202d824 */ /* 0x000fe200078e0a07 */
[----:B------:R-:W-:Y:S01]  /*19410*/  ISETP.GE.AND P6, PT, R18, RZ, PT ;  /* 0x000000ff1200720c */ /* 0x000fe20003fc6270 */
[----:B0-----:R-:W-:Y:S02]  /*19420*/  IMAD.MOV.U32 R8, RZ, RZ, R3 ;  /* 0x000000ffff087224 */ /* 0x001fe400078e0003 */
[----:B-1----:R-:W-:-:S04]  /*19430*/  IMAD.HI.U32 R4, R27, R20, RZ ;  /* 0x000000141b047227 */ /* 0x002fc800078e00ff */
[----:B------:R-:W-:Y:S01]  /*19440*/  IMAD.MOV R4, RZ, RZ, -R4 ;  /* 0x000000ffff047224 */ /* 0x000fe200078e0a04 */
[----:B------:R-:W-:Y:S01]  /*19450*/  IADD3 R11, R10, 0x13, RZ ;  /* 0x000000130a0b7810 */ /* 0x000fe20007ffe0ff */
[----:B------:R-:W-:Y:S02]  /*19460*/  IMAD.MOV.U32 R5, RZ, RZ, R2 ;  /* 0x000000ffff057224 */ /* 0x000fe400078e0002 */
[C---:B------:R-:W-:Y:S02]  /*19470*/  IMAD R18, R7.reuse, R4, R20 ;  /* 0x0000000407127224 */ /* 0x040fe400078e0214 */
[----:B------:R-:W-:Y:S02]  /*19480*/  @!P3 IMAD.IADD R0, R0, 0x1, -R7 ;  /* 0x000000010000b824 */ /* 0x000fe400078e0a07 */
[----:B------:R-:W-:Y:S01]  /*19490*/  @!P4 IMAD.MOV R8, RZ, RZ, -R8 ;  /* 0x000000ffff08c224 */ /* 0x000fe200078e0a08 */
[----:B------:R-:W-:Y:S01]  /*194a0*/  ISETP.GT.U32.AND P4, PT, R7, R19, PT ;  /* 0x000000130700720c */ /* 0x000fe20003f84070 */
[----:B------:R-:W-:Y:S01]  /*194b0*/  @!P1 IMAD.MOV R5, RZ, RZ, -R5 ;  /* 0x000000ffff059224 */ /* 0x000fe200078e0a05 */
[----:B------:R-:W-:Y:S01]  /*194c0*/  ISETP.GE.AND P1, PT, R11, RZ, PT ;  /* 0x000000ff0b00720c */ /* 0x000fe20003f26270 */
[----:B------:R-:W-:Y:S01]  /*194d0*/  @!P2 IMAD.IADD R23, R23, 0x1, -R7 ;  /* 0x000000011717a824 */ /* 0x000fe200078e0a07 */
[----:B------:R-:W-:Y:S01]  /*194e0*/  ISETP.GT.U32.AND P2, PT, R7, R18, PT ;  /* 0x000000120700720c */ /* 0x000fe20003f44070 */
[----:B------:R-:W-:Y:S01]  /*194f0*/  @!P0 IMAD.MOV R0, RZ, RZ, -R0 ;  /* 0x000000ffff008224 */ /* 0x000fe200078e0a00 */
[----:B------:R-:W-:Y:S01]  /*19500*/  IABS R11, R11 ;  /* 0x0000000b000b7213 */ /* 0x000fe20000000000 */
[----:B------:R-:W-:Y:S01]  /*19510*/  STL [R1+0xb8], R8 ;  /* 0x0000b80801007387 */ /* 0x000fe20000100800 */
[----:B------:R-:W-:-:S03]  /*19520*/  ISETP.GE.AND P5, PT, R16, RZ, PT ;  /* 0x000000ff1000720c */ /* 0x000fc60003fa6270 */
[----:B------:R-:W-:Y:S04]  /*19530*/  STL [R1+0xb4], R5 ;  /* 0x0000b40501007387 */ /* 0x000fe80000100800 */
[----:B------:R0:W-:Y:S01]  /*19540*/  STL [R1+0xb0], R0 ;  /* 0x0000b00001007387 */ /* 0x0001e20000100800 */
[C---:B------:R-:W-:Y:S02]  /*19550*/  IADD3 R12, R10.reuse, 0x12, RZ ;  /* 0x000000120a0c7810 */ /* 0x040fe40007ffe0ff */
[----:B------:R-:W-:Y:S01]  /*19560*/  IADD3 R13, R10, 0x11, RZ ;  /* 0x000000110a0d7810 */ /* 0x000fe20007ffe0ff */
[----:B0-----:R-:W-:Y:S01]  /*19570*/  IMAD.HI.U32 R0, R27, R11, RZ ;  /* 0x0000000b1b007227 */ /* 0x001fe200078e00ff */
[----:B------:R-:W-:-:S03]  /*19580*/  ISETP.GE.AND P0, PT, R12, RZ, PT ;  /* 0x000000ff0c00720c */ /* 0x000fc60003f06270 */
[----:B------:R-:W-:Y:S01]  /*19590*/  IMAD.MOV R0, RZ, RZ, -R0 ;  /* 0x000000ffff007224 */ /* 0x000fe200078e0a00 */
[----:B------:R-:W-:Y:S01]  /*195a0*/  IABS R12, R12 ;  /* 0x0000000c000c7213 */ /* 0x000fe20000000000 */
[--C-:B------:R-:W-:Y:S01]  /*195b0*/  @!P4 IMAD.IADD R19, R19, 0x1, -R7.reuse ;  /* 0x000000011313c824 */ /* 0x100fe200078e0a07 */
[----:B------:R-:W-:Y:S01]  /*195c0*/  ISETP.GE.AND P4, PT, R13, RZ, PT ;  /* 0x000000ff0d00720c */ /* 0x000fe20003f86270 */
[----:B------:R-:W-:Y:S01]  /*195d0*/  @!P2 IMAD.IADD R18, R18, 0x1, -R7 ;  /* 0x000000011212a824 */ /* 0x000fe200078e0a07 */
[----:B------:R-:W-:Y:S01]  /*195e0*/  IABS R13, R13 ;  /* 0x0000000d000d7213 */ /* 0x000fe20000000000 */
[C---:B------:R-:W-:Y:S02]  /*195f0*/  IMAD R11, R7.reuse, R0, R11 ;  /* 0x00000000070b7224 */ /* 0x040fe400078e020b */
[----:B------:R-:W-:Y:S01]  /*19600*/  IMAD.MOV.U32 R9, RZ, RZ, R23 ;  /* 0x000000ffff097224 */ /* 0x000fe200078e0017 */
[----:B------:R-:W-:Y:S01]  /*19610*/  ISETP.GT.U32.AND P2, PT, R7, R18, PT ;  /* 0x000000120700720c */ /* 0x000fe20003f44070 */
[----:B------:R-:W-:-:S04]  /*19620*/  IMAD.HI.U32 R5, R27, R12, RZ ;  /* 0x0000000c1b057227 */ /* 0x000fc800078e00ff */
[----:B------:R-:W-:Y:S01]  /*19630*/  @!P5 IMAD.MOV R9, RZ, RZ, -R9 ;  /* 0x000000ffff09d224 */ /* 0x000fe200078e0a09 */
[----:B------:R-:W-:Y:S01]  /*19640*/  ISETP.GT.U32.AND P5, PT, R7, R11, PT ;  /* 0x0000000b0700720c */ /* 0x000fe20003fa4070 */
[----:B------:R-:W-:Y:S01]  /*19650*/  IMAD.HI.U32 R3, R27, R13, RZ ;  /* 0x0000000d1b037227 */ /* 0x000fe200078e00ff */
[----:B------:R-:W-:-:S03]  /*19660*/  ISETP.GE.AND P3, PT, R17, RZ, PT ;  /* 0x000000ff1100720c */ /* 0x000fc60003f66270 */
[----:B------:R-:W-:Y:S02]  /*19670*/  IMAD.MOV R5, RZ, RZ, -R5 ;  /* 0x000000ffff057224 */ /* 0x000fe400078e0a05 */
[----:B------:R-:W-:Y:S02]  /*19680*/  IMAD.MOV R3, RZ, RZ, -R3 ;  /* 0x000000ffff037224 */ /* 0x000fe400078e0a03 */
[C---:B------:R-:W-:Y:S02]  /*19690*/  IMAD R12, R7.reuse, R5, R12 ;  /* 0x00000005070c7224 */ /* 0x040fe400078e020c */
[C---:B------:R-:W-:Y:S02]  /*196a0*/  IMAD R13, R7.reuse, R3, R13 ;  /* 0x00000003070d7224 */ /* 0x040fe400078e020d */
[--C-:B------:R-:W-:Y:S01]  /*196b0*/  @!P2 IMAD.IADD R18, R18, 0x1, -R7.reuse ;  /* 0x000000011212a824 */ /* 0x100fe200078e0a07 */
[----:B------:R-:W-:Y:S01]  /*196c0*/  ISETP.GT.U32.AND P2, PT, R7, R12, PT ;  /* 0x0000000c0700720c */ /* 0x000fe20003f44070 */
[----:B------:R-:W-:Y:S01]  /*196d0*/  @!P5 IMAD.IADD R11, R11, 0x1, -R7 ;  /* 0x000000010b0bd824 */ /* 0x000fe200078e0a07 */
[----:B------:R-:W-:Y:S01]  /*196e0*/  ISETP.GT.U32.AND P5, PT, R7, R13, PT ;  /* 0x0000000d0700720c */ /* 0x000fe20003fa4070 */
[----:B------:R-:W-:Y:S01]  /*196f0*/  IMAD.MOV.U32 R8, RZ, RZ, R19 ;  /* 0x000000ffff087224 */ /* 0x000fe200078e0013 */
[----:B------:R-:W-:-:S03]  /*19700*/  IADD3 R4, R10, 0x10, RZ ;  /* 0x000000100a047810 */ /* 0x000fc60007ffe0ff */
[----:B------:R-:W-:Y:S01]  /*19710*/  @!P3 IMAD.MOV R8, RZ, RZ, -R8 ;  /* 0x000000ffff08b224 */ /* 0x000fe200078e0a08 */
[C---:B------:R-:W-:Y:S01]  /*19720*/  IADD3 R17, R10.reuse, 0xf, RZ ;  /* 0x0000000f0a117810 */ /* 0x040fe20007ffe0ff */
[----:B------:R-:W-:Y:S01]  /*19730*/  STL [R1+0x70], R9 ;  /* 0x0000700901007387 */ /* 0x000fe20000100800 */
[----:B------:R-:W-:Y:S02]  /*19740*/  IABS R14, R4 ;  /* 0x00000004000e7213 */ /* 0x000fe40000000000 */
[----:B------:R-:W-:Y:S01]  /*19750*/  IADD3 R5, R10, 0xe, RZ ;  /* 0x0000000e0a057810 */ /* 0x000fe20007ffe0ff */
[----:B------:R0:W-:Y:S01]  /*19760*/  STL [R1+0x78], R8 ;  /* 0x0000780801007387 */ /* 0x0001e20000100800 */
[--C-:B------:R-:W-:Y:S01]  /*19770*/  @!P2 IMAD.IADD R12, R12, 0x1, -R7.reuse ;  /* 0x000000010c0ca824 */ /* 0x100fe200078e0a07 */
[----:B------:R-:W-:Y:S01]  /*19780*/  IABS R15, R17 ;  /* 0x00000011000f7213 */ /* 0x000fe20000000000 */
[----:B------:R-:W-:Y:S01]  /*19790*/  @!P5 IMAD.IADD R13, R13, 0x1, -R7 ;  /* 0x000000010d0dd824 */ /* 0x000fe200078e0a07 */
[----:B------:R-:W-:Y:S01]  /*197a0*/  ISETP.GT.U32.AND P2, PT, R7, R11, PT ;  /* 0x0000000b0700720c */ /* 0x000fe20003f44070 */
[----:B------:R-:W-:Y:S01]  /*197b0*/  IMAD.HI.U32 R0, R27, R14, RZ ;  /* 0x0000000e1b007227 */ /* 0x000fe200078e00ff */
[----:B------:R-:W-:-:S03]  /*197c0*/  IABS R16, R5 ;  /* 0x0000000500107213 */ /* 0x000fc60000000000 */
[----:B0-----:R-:W-:Y:S01]  /*197d0*/  IMAD.MOV.U32 R8, RZ, RZ, R18 ;  /* 0x000000ffff087224 */ /* 0x001fe200078e0012 */
[----:B------:R-:W-:Y:S01]  /*197e0*/  ISETP.GT.U32.AND P5, PT, R7, R13, PT ;  /* 0x0000000d0700720c */ /* 0x000fe20003fa4070 */
[----:B------:R-:W-:-:S04]  /*197f0*/  IMAD.HI.U32 R2, R27, R15, RZ ;  /* 0x0000000f1b027227 */ /* 0x000fc800078e00ff */
[----:B------:R-:W-:Y:S01]  /*19800*/  @!P6 IMAD.MOV R8, RZ, RZ, -R8 ;  /* 0x000000ffff08e224 */ /* 0x000fe200078e0a08 */
[----:B------:R-:W-:Y:S01]  /*19810*/  ISETP.GT.U32.AND P6, PT, R7, R12, PT ;  /* 0x0000000c0700720c */ /* 0x000fe20003fc4070 */
[----:B------:R-:W-:Y:S02]  /*19820*/  IMAD.MOV R0, RZ, RZ, -R0 ;  /* 0x000000ffff007224 */ /* 0x000fe400078e0a00 */
[----:B------:R-:W-:-:S04]  /*19830*/  IMAD.HI.U32 R22, R27, R16, RZ ;  /* 0x000000101b167227 */ /* 0x000fc800078e00ff */
[----:B------:R-:W-:Y:S02]  /*19840*/  IMAD.MOV R2, RZ, RZ, -R2 ;  /* 0x000000ffff027224 */ /* 0x000fe400078e0a02 */
[C---:B------:R-:W-:Y:S02]  /*19850*/  IMAD R14, R7.reuse, R0, R14 ;  /* 0x00000000070e7224 */ /* 0x040fe400078e020e */
[----:B------:R-:W-:Y:S02]  /*19860*/  IMAD.MOV R22, RZ, RZ, -R22 ;  /* 0x000000ffff167224 */ /* 0x000fe400078e0a16 */
[----:B------:R-:W-:Y:S02]  /*19870*/  IMAD R15, R7, R2, R15 ;  /* 0x00000002070f7224 */ /* 0x000fe400078e020f */
[----:B------:R-:W-:Y:S01]  /*19880*/  @!P2 IMAD.IADD R11, R11, 0x1, -R7 ;  /* 0x000000010b0ba824 */ /* 0x000fe200078e0a07 */
[C---:B------:R-:W-:Y:S01]  /*19890*/  ISETP.GT.U32.AND P2, PT, R7.reuse, R14, PT ;  /* 0x0000000e0700720c */ /* 0x040fe20003f44070 */
[----:B------:R-:W-:-:S02]  /*198a0*/  IMAD R16, R7, R22, R16 ;  /* 0x0000001607107224 */ /* 0x000fc400078e0210 */
[--C-:B------:R-:W-:Y:S01]  /*198b0*/  @!P6 IMAD.IADD R12, R12, 0x1, -R7.reuse ;  /* 0x000000010c0ce824 */ /* 0x100fe200078e0a07 */
[----:B------:R-:W-:Y:S01]  /*198c0*/  ISETP.GT.U32.AND P6, PT, R7, R15, PT ;  /* 0x0000000f0700720c */ /* 0x000fe20003fc4070 */
[----:B------:R-:W-:Y:S01]  /*198d0*/  @!P5 IMAD.IADD R13, R13, 0x1, -R7 ;  /* 0x000000010d0dd824 */ /* 0x000fe200078e0a07 */
[----:B------:R-:W-:Y:S02]  /*198e0*/  ISETP.GT.U32.AND P5, PT, R7, R16, PT ;  /* 0x000000100700720c */ /* 0x000fe40003fa4070 */
[----:B------:R-:W-:Y:S02]  /*198f0*/  ISETP.GE.AND P3, PT, R4, RZ, PT ;  /* 0x000000ff0400720c */ /* 0x000fe40003f66270 */
[----:B------:R-:W-:-:S03]  /*19900*/  IADD3 R4, R10, 0xc, RZ ;  /* 0x0000000c0a047810 */ /* 0x000fc60007ffe0ff */
[----:B------:R-:W-:Y:S01]  /*19910*/  @!P2 IMAD.IADD R14, R14, 0x1, -R7 ;  /* 0x000000010e0ea824 */ /* 0x000fe200078e0a07 */
[----:B------:R-:W-:-:S03]  /*19920*/  IABS R21, R4 ;  /* 0x0000000400157213 */ /* 0x000fc60000000000 */
[--C-:B------:R-:W-:Y:S01]  /*19930*/  @!P6 IMAD.IADD R15, R15, 0x1, -R7.reuse ;  /* 0x000000010f0fe824 */ /* 0x100fe200078e0a07 */
[C---:B------:R-:W-:Y:S01]  /*19940*/  ISETP.GT.U32.AND P6, PT, R7.reuse, R14, PT ;  /* 0x0000000e0700720c */ /* 0x040fe20003fc4070 */
[----:B------:R-:W-:Y:S02]  /*19950*/  @!P5 IMAD.IADD R16, R16, 0x1, -R7 ;  /* 0x000000011010d824 */ /* 0x000fe400078e0a07 */
[----:B------:R-:W-:Y:S02]  /*19960*/  IMAD.MOV.U32 R18, RZ, RZ, R21 ;  /* 0x000000ffff127224 */ /* 0x000fe400078e0015 */
[----:B------:R-:W-:Y:S01]  /*19970*/  @!P1 IMAD.MOV R11, RZ, RZ, -R11 ;  /* 0x000000ffff0b9224 */ /* 0x000fe200078e0a0b */
[----:B------:R-:W-:Y:S01]  /*19980*/  ISETP.GT.U32.AND P1, PT, R7, R16, PT ;  /* 0x000000100700720c */ /* 0x000fe20003f24070 */
[----:B------:R-:W-:Y:S01]  /*19990*/  IMAD.HI.U32 R21, R27, R18, RZ ;  /* 0x000000121b157227 */ /* 0x000fe200078e00ff */
[----:B------:R-:W-:-:S03]  /*199a0*/  IADD3 R2, R10, 0xa, RZ ;  /* 0x0000000a0a027810 */ /* 0x000fc60007ffe0ff */
[----:B------:R-:W-:Y:S01]  /*199b0*/  IMAD.MOV R21, RZ, RZ, -R21 ;  /* 0x000000ffff157224 */ /* 0x000fe200078e0a15 */
[----:B------:R-:W-:Y:S01]  /*199c0*/  IABS R20, R2 ;  /* 0x0000000200147213 */ /* 0x000fe20000000000 */
[----:B------:R-:W-:Y:S01]  /*199d0*/  @!P6 IMAD.IADD R14, R14, 0x1, -R7 ;  /* 0x000000010e0ee824 */ /* 0x000fe200078e0a07 */
[----:B------:R-:W-:Y:S01]  /*199e0*/  ISETP.GE.AND P6, PT, R5, RZ, PT ;  /* 0x000000ff0500720c */ /* 0x000fe20003fc6270 */
[----:B------:R-:W-:Y:S01]  /*199f0*/  IMAD R18, R7, R21, R18 ;  /* 0x0000001507127224 */ /* 0x000fe200078e0212 */
[----:B------:R-:W-:Y:S01]  /*19a00*/  IADD3 R3, R10, 0xd, RZ ;  /* 0x0000000d0a037810 */ /* 0x000fe20007ffe0ff */
[----:B------:R-:W-:-:S03]  /*19a10*/  IMAD.HI.U32 R21, R27, R20, RZ ;  /* 0x000000141b157227 */ /* 0x000fc600078e00ff */
[----:B------:R-:W-:Y:S01]  /*19a20*/  IABS R23, R3 ;  /* 0x0000000300177213 */ /* 0x000fe20000000000 */
[----:B------:R-:W-:Y:S01]  /*19a30*/  @!P1 IMAD.IADD R16, R16, 0x1, -R7 ;  /* 0x0000000110109824 */ /* 0x000fe200078e0a07 */
[----:B------:R-:W-:Y:S01]  /*19a40*/  ISETP.GE.AND P1, PT, R3, RZ, PT ;  /* 0x000000ff0300720c */ /* 0x000fe20003f26270 */
[----:B------:R-:W-:Y:S01]  /*19a50*/  IMAD.MOV R21, RZ, RZ, -R21 ;  /* 0x000000ffff157224 */ /* 0x000fe200078e0a15 */
[C---:B------:R-:W-:Y:S02]  /*19a60*/  IADD3 R3, R10.reuse, 0x8, RZ ;  /* 0x000000080a037810 */ /* 0x040fe40007ffe0ff */
[----:B------:R-:W-:Y:S01]  /*19a70*/  IADD3 R0, R10, 0xb, RZ ;  /* 0x0000000b0a007810 */ /* 0x000fe20007ffe0ff */
[----:B------:R-:W-:Y:S01]  /*19a80*/  IMAD R20, R7, R21, R20 ;  /* 0x0000001507147224 */ /* 0x000fe200078e0214 */
[----:B------:R-:W-:Y:S01]  /*19a90*/  IABS R21, R3 ;  /* 0x0000000300157213 */ /* 0x000fe20000000000 */
[----:B------:R-:W-:Y:S01]  /*19aa0*/  @!P6 IMAD.MOV R16, RZ, RZ, -R16 ;  /* 0x000000ffff10e224 */ /* 0x000fe200078e0a10 */
[----:B------:R-:W-:-:S02]  /*19ab0*/  IABS R19, R0 ;  /* 0x0000000000137213 */ /* 0x000fc40000000000 */
[----:B------:R-:W-:Y:S01]  /*19ac0*/  ISETP.GE.AND P6, PT, R0, RZ, PT ;  /* 0x000000ff0000720c */ /* 0x000fe20003fc6270 */
[----:B------:R-:W-:Y:S01]  /*19ad0*/  IMAD.HI.U32 R0, R27, R21, RZ ;  /* 0x000000151b007227 */ /* 0x000fe200078e00ff */
[----:B------:R-:W-:Y:S02]  /*19ae0*/  ISETP.GT.U32.AND P5, PT, R7, R15, PT ;  /* 0x0000000f0700720c */ /* 0x000fe40003fa4070 */
[----:B------:R-:W-:Y:S01]  /*19af0*/  ISETP.GE.AND P2, PT, R17, RZ, PT ;  /* 0x000000ff1100720c */ /* 0x000fe20003f46270 */
[----:B------:R-:W-:Y:S01]  /*19b00*/  IMAD.MOV R0, RZ, RZ, -R0 ;  /* 0x000000ffff007224 */ /* 0x000fe200078e0a00 */
[----:B------:R-:W-:Y:S01]  /*19b10*/  IADD3 R9, R10, 0x5, RZ ;  /* 0x000000050a097810 */ /* 0x000fe20007ffe0ff */
[----:B------:R-:W-:-:S04]  /*19b20*/  IMAD.HI.U32 R24, R27, R23, RZ ;  /* 0x000000171b187227 */ /* 0x000fc800078e00ff */
[----:B------:R-:W-:Y:S01]  /*19b30*/  IMAD R21, R7, R0, R21 ;  /* 0x0000000007157224 */ /* 0x000fe200078e0215 */
[----:B------:R-:W-:Y:S01]  /*19b40*/  IABS R0, R9 ;  /* 0x0000000900007213 */ /* 0x000fe20000000000 */
[----:B------:R-:W-:Y:S02]  /*19b50*/  IMAD.MOV R24, RZ, RZ, -R24 ;  /* 0x000000ffff187224 */ /* 0x000fe400078e0a18 */
[----:B------:R-:W-:Y:S02]  /*19b60*/  @!P5 IMAD.IADD R15, R15, 0x1, -R7 ;  /* 0x000000010f0fd824 */ /* 0x000fe400078e0a07 */
[----:B------:R-:W-:Y:S02]  /*19b70*/  IMAD R17, R7, R24, R23 ;  /* 0x0000001807117224 */ /* 0x000fe400078e0217 */
[----:B------:R-:W-:Y:S02]  /*19b80*/  @!P0 IMAD.MOV R12, RZ, RZ, -R12 ;  /* 0x000000ffff0c8224 */ /* 0x000fe400078e0a0c */
[----:B------:R-:W-:Y:S01]  /*19b90*/  IMAD.HI.U32 R24, R27, R0, RZ ;  /* 0x000000001b187227 */ /* 0x000fe200078e00ff */
[----:B------:R0:W-:Y:S03]  /*19ba0*/  STL [R1+0x74], R8 ;  /* 0x0000740801007387 */ /* 0x0001e60000100800 */
[----:B------:R-:W-:-:S02]  /*19bb0*/  @!P4 IMAD.MOV R13, RZ, RZ, -R13 ;  /* 0x000000ffff0dc224 */ /* 0x000fc400078e0a0d */
[----:B------:R-:W-:Y:S01]  /*19bc0*/  @!P3 IMAD.MOV R14, RZ, RZ, -R14 ;  /* 0x000000ffff0eb224 */ /* 0x000fe200078e0a0e */
[----:B------:R-:W-:Y:S01]  /*19bd0*/  STL [R1+0x1798], R11 ;  /* 0x0017980b01007387 */ /* 0x000fe20000100800 */
[----:B------:R-:W-:Y:S02]  /*19be0*/  @!P2 IMAD.MOV R15, RZ, RZ, -R15 ;  /* 0x000000ffff0fa224 */ /* 0x000fe400078e0a0f */
[----:B------:R-:W-:Y:S01]  /*19bf0*/  IMAD.MOV R24, RZ, RZ, -R24 ;  /* 0x000000ffff187224 */ /* 0x000fe200078e0a18 */
[----:B------:R1:W-:Y:S01]  /*19c00*/  STL [R1+0x179c], R12 ;  /* 0x00179c0c01007387 */ /* 0x0003e20000100800 */
[----:B------:R-:W-:-:S03]  /*19c10*/  IADD3 R5, R10, 0x9, RZ ;  /* 0x000000090a057810 */ /* 0x000fc60007ffe0ff */
[----:B------:R2:W-:Y:S01]  /*19c20*/  STL [R1+0x17a0], R13 ;  /* 0x0017a00d01007387 */ /* 0x0005e20000100800 */
[----:B------:R-:W-:Y:S01]  /*19c30*/  IMAD R0, R7, R24, R0 ;  /* 0x0000001807007224 */ /* 0x000fe200078e0200 */
[C---:B------:R-:W-:Y:S02]  /*19c40*/  IADD3 R23, R10.reuse, 0x7, RZ ;  /* 0x000000070a177810 */ /* 0x040fe40007ffe0ff */
[----:B------:R3:W-:Y:S01]  /*19c50*/  STL [R1+0x17a4], R14 ;  /* 0x0017a40e01007387 */ /* 0x0007e20000100800 */
[C---:B------:R-:W-:Y:S02]  /*19c60*/  IADD3 R25, R10.reuse, 0x6, RZ ;  /* 0x000000060a197810 */ /* 0x040fe40007ffe0ff */
[C---:B0-----:R-:W-:Y:S01]  /*19c70*/  IADD3 R8, R10.reuse, 0x4, RZ ;  /* 0x000000040a087810 */ /* 0x041fe20007ffe0ff */
[----:B------:R-:W-:Y:S01]  /*19c80*/  STL [R1+0x17a8], R15 ;  /* 0x0017a80f01007387 */ /* 0x000fe20000100800 */
[C---:B-1----:R-:W-:Y:S02]  /*19c90*/  IADD3 R12, R10.reuse, 0x3, RZ ;  /* 0x000000030a0c7810 */ /* 0x042fe40007ffe0ff */
[C---:B------:R-:W-:Y:S01]  /*19ca0*/  IADD3 R11, R10.reuse, 0x2, RZ ;  /* 0x000000020a0b7810 */ /* 0x040fe20007ffe0ff */
[----:B------:R-:W-:Y:S01]  /*19cb0*/  STL [R1+0x17ac], R16 ;  /* 0x0017ac1001007387 */ /* 0x000fe20000100800 */
[----:B------:R-:W-:-:S03]  /*19cc0*/  IADD3 R24, R10, 0x1, RZ ;  /* 0x000000010a187810 */ /* 0x000fc60007ffe0ff */
[----:B------:R-:W4:Y:S01]  /*19cd0*/  LDL.LU R10, [R1+0x17e4] ;  /* 0x0017e400010a7983 */ /* 0x000f220000300800 */
[----:B------:R-:W-:Y:S01]  /*19ce0*/  ISETP.GT.U32.AND P0, PT, R7, R17, PT ;  /* 0x000000110700720c */ /* 0x000fe20003f04070 */
[----:B------:R-:W-:Y:S01]  /*19cf0*/  IMAD.HI.U32 R22, R27, R19, RZ ;  /* 0x000000131b167227 */ /* 0x000fe200078e00ff */
[----:B------:R-:W-:-:S03]  /*19d00*/  ISETP.GT.U32.AND P4, PT, R7, R18, PT ;  /* 0x000000120700720c */ /* 0x000fc60003f84070 */
[----:B------:R-:W-:-:S08]  /*19d10*/  IMAD.MOV R22, RZ, RZ, -R22 ;  /* 0x000000ffff167224 */ /* 0x000fd000078e0a16 */
[----:B------:R-:W-:Y:S01]  /*19d20*/  @!P0 IMAD.IADD R17, R17, 0x1, -R7 ;  /* 0x0000000111118824 */ /* 0x000fe200078e0a07 */
[C---:B------:R-:W-:Y:S01]  /*19d30*/  ISETP.GT.U32.AND P0, PT, R7.reuse, R20, PT ;  /* 0x000000140700720c */ /* 0x040fe20003f04070 */
[----:B------:R-:W-:Y:S01]  /*19d40*/  IMAD R19, R7, R22, R19 ;  /* 0x0000001607137224 */ /* 0x000fe200078e0213 */
[----:B------:R-:W-:Y:S01]  /*19d50*/  IABS R26, R5 ;  /* 0x00000005001a7213 */ /* 0x000fe20000000000 */
[----:B------:R-:W-:-:S03]  /*19d60*/  @!P4 IMAD.IADD R18, R18, 0x1, -R7 ;  /* 0x000000011212c824 */ /* 0x000fc600078e0a07 */
[----:B------:R-:W-:Y:S02]  /*19d70*/  ISETP.GT.U32.AND P5, PT, R7, R19, PT ;  /* 0x000000130700720c */ /* 0x000fe40003fa4070 */
[----:B------:R-:W-:-:S05]  /*19d80*/  ISETP.GE.AND P4, PT, R4, RZ, PT ;  /* 0x000000ff0400720c */ /* 0x000fca0003f86270 */
[----:B------:R-:W-:Y:S02]  /*19d90*/  @!P0 IMAD.IADD R20, R20, 0x1, -R7 ;  /* 0x0000000114148824 */ /* 0x000fe400078e0a07 */
[----:B------:R-:W-:-:S03]  /*19da0*/  IMAD.HI.U32 R4, R27, R26, RZ ;  /* 0x0000001a1b047227 */ /* 0x000fc600078e00ff */
[----:B------:R-:W-:Y:S01]  /*19db0*/  ISETP.GT.U32.AND P2, PT, R7, R20, PT ;  /* 0x000000140700720c */ /* 0x000fe20003f44070 */
[----:B------:R-:W-:Y:S02]  /*19dc0*/  IMAD.MOV R4, RZ, RZ, -R4 ;  /* 0x000000ffff047224 */ /* 0x000fe400078e0a04 */
[----:B------:R-:W-:Y:S02]  /*19dd0*/  @!P5 IMAD.IADD R19, R19, 0x1, -R7 ;  /* 0x000000011313d824 */ /* 0x000fe400078e0a07 */
[----:B------:R-:W-:-:S03]  /*19de0*/  IMAD R26, R7, R4, R26 ;  /* 0x00000004071a7224 */ /* 0x000fc600078e021a */
[----:B------:R-:W-:-:S05]  /*19df0*/  ISETP.GT.U32.AND P0, PT, R7, R19, PT ;  /* 0x000000130700720c */ /* 0x000fca0003f04070 */
[----:B------:R-:W-:Y:S01]  /*19e00*/  @!P2 IMAD.IADD R20, R20, 0x1, -R7 ;  /* 0x000000011414a824 */ /* 0x000fe200078e0a07 */
[C---:B------:R-:W-:Y:S02]  /*19e10*/  ISETP.GT.U32.AND P2, PT, R7.reuse, R26, PT ;  /* 0x0000001a0700720c */ /* 0x040fe40003f44070 */
[----:B------:R-:W-:Y:S02]  /*19e20*/  IABS R22, R23 ;  /* 0x0000001700167213 */ /* 0x000fe40000000000 */
[----:B------:R-:W-:-:S03]  /*19e30*/  ISETP.GT.U32.AND P5, PT, R7, R17, PT ;  /* 0x000000110700720c */ /* 0x000fc60003fa4070 */
[----:B------:R-:W-:Y:S01]  /*19e40*/  @!P0 IMAD.IADD R19, R19, 0x1, -R7 ;  /* 0x0000000113138824 */ /* 0x000fe200078e0a07 */
[----:B------:R-:W-:Y:S01]  /*19e50*/  ISETP.GE.AND P0, PT, R3, RZ, PT ;  /* 0x000000ff0300720c */ /* 0x000fe20003f06270 */
[----:B------:R-:W-:Y:S01]  /*19e60*/  IMAD.HI.U32 R3, R27, R22, RZ ;  /* 0x000000161b037227 */ /* 0x000fe200078e00ff */
[----:B------:R-:W-:-:S03]  /*19e70*/  ISETP.GT.U32.AND P3, PT, R7, R18, PT ;  /* 0x000000120700720c */ /* 0x000fc60003f64070 */
[----:B------:R-:W-:Y:S01]  /*19e80*/  @!P2 IMAD.IADD R26, R26, 0x1, -R7 ;  /* 0x000000011a1aa824 */ /* 0x000fe200078e0a07 */
[----:B------:R-:W-:Y:S01]  /*19e90*/  ISETP.GT.U32.AND P2, PT, R7, R21, PT ;  /* 0x000000150700720c */ /* 0x000fe20003f44070 */
[----:B------:R-:W-:Y:S02]  /*19ea0*/  IMAD.MOV R3, RZ, RZ, -R3 ;  /* 0x000000ffff037224 */ /* 0x000fe400078e0a03 */
[--C-:B------:R-:W-:Y:S02]  /*19eb0*/  @!P5 IMAD.IADD R17, R17, 0x1, -R7.reuse ;  /* 0x000000011111d824 */ /* 0x100fe400078e0a07 */
[----:B------:R-:W-:Y:S01]  /*19ec0*/  IMAD R22, R7, R3, R22 ;  /* 0x0000000307167224 */ /* 0x000fe200078e0216 */
[----:B------:R-:W-:Y:S02]  /*19ed0*/  ISETP.GE.AND P5, PT, R2, RZ, PT ;  /* 0x000000ff0200720c */ /* 0x000fe40003fa6270 */
[----:B------:R-:W-:Y:S01]  /*19ee0*/  IABS R2, R25 ;  /* 0x0000001900027213 */ /* 0x000fe20000000000 */
[----:B------:R-:W-:Y:S01]  /*19ef0*/  @!P3 IMAD.IADD R18, R18, 0x1, -R7 ;  /* 0x000000011212b824 */ /* 0x000fe200078e0a07 */
[----:B------:R-:W-:-:S03]  /*19f00*/  ISETP.GE.AND P3, PT, R5, RZ, PT ;  /* 0x000000ff0500720c */ /* 0x000fc60003f66270 */
[----:B------:R-:W-:Y:S01]  /*19f10*/  @!P2 IMAD.IADD R21, R21, 0x1, -R7 ;  /* 0x000000011515a824 */ /* 0x000fe200078e0a07 */
[----:B------:R-:W-:Y:S01]  /*19f20*/  ISETP.GT.U32.AND P2, PT, R7, R22, PT ;  /* 0x000000160700720c */ /* 0x000fe20003f44070 */
[----:B------:R-:W-:Y:S01]  /*19f30*/  IMAD.HI.U32 R28, R27, R2, RZ ;  /* 0x000000021b1c7227 */ /* 0x000fe200078e00ff */
[----:B------:R-:W-:-:S03]  /*19f40*/  IABS R5, R8 ;  /* 0x0000000800057213 */ /* 0x000fc60000000000 */
[----:B------:R-:W-:Y:S01]  /*19f50*/  @!P1 IMAD.MOV R17, RZ, RZ, -R17 ;  /* 0x000000ffff119224 */ /* 0x000fe200078e0a11 */
[----:B------:R-:W-:Y:S01]  /*19f60*/  ISETP.GT.U32.AND P1, PT, R7, R26, PT ;  /* 0x0000001a0700720c */ /* 0x000fe20003f24070 */
[----:B------:R-:W-:-:S04]  /*19f70*/  IMAD.HI.U32 R3, R27, R5, RZ ;  /* 0x000000051b037227 */ /* 0x000fc800078e00ff */
[----:B------:R-:W-:Y:S02]  /*19f80*/  IMAD.MOV R28, RZ, RZ, -R28 ;  /* 0x000000ffff1c7224 */ /* 0x000fe400078e0a1c */
[----:B------:R-:W-:Y:S02]  /*19f90*/  IMAD.MOV R3, RZ, RZ, -R3 ;  /* 0x000000ffff037224 */ /* 0x000fe400078e0a03 */
[C---:B------:R-:W-:Y:S01]  /*19fa0*/  IMAD R2, R7.reuse, R28, R2 ;  /* 0x0000001c07027224 */ /* 0x040fe200078e0202 */
[----:B------:R-:W-:Y:S01]  /*19fb0*/  IABS R4, R12 ;  /* 0x0000000c00047213 */ /* 0x000fe20000000000 */
[----:B------:R-:W-:Y:S02]  /*19fc0*/  @!P2 IMAD.IADD R22, R22, 0x1, -R7 ;  /* 0x000000011616a824 */ /* 0x000fe400078e0a07 */
[C---:B------:R-:W-:Y:S02]  /*19fd0*/  IMAD R5, R7.reuse, R3, R5 ;  /* 0x0000000307057224 */ /* 0x040fe400078e0205 */
[----:B------:R-:W-:Y:S01]  /*19fe0*/  @!P6 IMAD.MOV R19, RZ, RZ, -R19 ;  /* 0x000000ffff13e224 */ /* 0x000fe200078e0a13 */
[C---:B------:R-:W-:Y:S01]  /*19ff0*/  ISETP.GT.U32.AND P6, PT, R7.reuse, R2, PT ;  /* 0x000000020700720c */ /* 0x040fe20003fc4070 */
[----:B------:R-:W-:Y:S01]  /*1a000*/  @!P4 IMAD.MOV R18, RZ, RZ, -R18 ;  /* 0x000000ffff12c224 */ /* 0x000fe200078e0a12 */
[----:B------:R-:W-:Y:S01]  /*1a010*/  ISETP.GT.U32.AND P2, PT, R7, R21, PT ;  /* 0x000000150700720c */ /* 0x000fe20003f44070 */
[----:B------:R-:W-:Y:S01]  /*1a020*/  IMAD.HI.U32 R29, R27, R4, RZ ;  /* 0x000000041b1d7227 */ /* 0x000fe200078e00ff */
[----:B------:R-:W-:-:S03]  /*1a030*/  ISETP.GT.U32.AND P4, PT, R7, R22, PT ;  /* 0x000000160700720c */ /* 0x000fc60003f84070 */
[----:B------:R-:W-:Y:S01]  /*1a040*/  @!P1 IMAD.IADD R26, R26, 0x1, -R7 ;  /* 0x000000011a1a9824 */ /* 0x000fe200078e0a07 */
[----:B------:R-:W-:Y:S01]  /*1a050*/  ISETP.GT.U32.AND P1, PT, R7, R5, PT ;  /* 0x000000050700720c */ /* 0x000fe20003f24070 */
[----:B------:R-:W-:-:S04]  /*1a060*/  IMAD.MOV R29, RZ, RZ, -R29 ;  /* 0x000000ffff1d7224 */ /* 0x000fc800078e0a1d */
[----:B------:R-:W-:Y:S02]  /*1a070*/  IMAD R4, R7, R29, R4 ;  /* 0x0000001d07047224 */ /* 0x000fe400078e0204 */
[--C-:B------:R-:W-:Y:S02]  /*1a080*/  @!P6 IMAD.IADD R2, R2, 0x1, -R7.reuse ;  /* 0x000000010202e824 */ /* 0x100fe400078e0a07 */
[--C-:B------:R-:W-:Y:S01]  /*1a090*/  @!P2 IMAD.IADD R21, R21, 0x1, -R7.reuse ;  /* 0x000000011515a824 */ /* 0x100fe200078e0a07 */
[----:B------:R-:W-:Y:S01]  /*1a0a0*/  ISETP.GT.U32.AND P2, PT, R7, R4, PT ;  /* 0x000000040700720c */ /* 0x000fe20003f44070 */
[--C-:B------:R-:W-:Y:S01]  /*1a0b0*/  @!P4 IMAD.IADD R22, R22, 0x1, -R7.reuse ;  /* 0x000000011616c824 */ /* 0x100fe200078e0a07 */
[----:B------:R-:W-:Y:S01]  /*1a0c0*/  ISETP.GE.AND P4, PT, R23, RZ, PT ;  /* 0x000000ff1700720c */ /* 0x000fe20003f86270 */
[----:B------:R-:W-:Y:S01]  /*1a0d0*/  @!P1 IMAD.IADD R5, R5, 0x1, -R7 ;  /* 0x0000000105059824 */ /* 0x000fe200078e0a07 */
[----:B------:R-:W-:Y:S02]  /*1a0e0*/  ISETP.GT.U32.AND P1, PT, R7, R2, PT ;  /* 0x000000020700720c */ /* 0x000fe40003f24070 */
[----:B------:R-:W-:-:S05]  /*1a0f0*/  IABS R3, R11 ;  /* 0x0000000b00037213 */ /* 0x000fca0000000000 */
[----:B------:R-:W-:-:S04]  /*1a100*/  IMAD.HI.U32 R28, R27, R3, RZ ;  /* 0x000000031b1c7227 */ /* 0x000fc800078e00ff */
[--C-:B------:R-:W-:Y:S01]  /*1a110*/  @!P2 IMAD.IADD R4, R4, 0x1, -R7.reuse ;  /* 0x000000010404a824 */ /* 0x100fe200078e0a07 */
[----:B------:R-:W-:Y:S01]  /*1a120*/  ISETP.GT.U32.AND P2, PT, R7, R5, PT ;  /* 0x000000050700720c */ /* 0x000fe20003f44070 */
[----:B------:R-:W-:Y:S01]  /*1a130*/  @!P4 IMAD.MOV R22, RZ, RZ, -R22 ;  /* 0x000000ffff16c224 */ /* 0x000fe200078e0a16 */
[----:B------:R-:W-:Y:S01]  /*1a140*/  ISETP.GE.AND P4, PT, R9, RZ, PT ;  /* 0x000000ff0900720c */ /* 0x000fe20003f86270 */
[----:B------:R-:W-:Y:S01]  /*1a150*/  @!P1 IMAD.IADD R2, R2, 0x1, -R7 ;  /* 0x0000000102029824 */ /* 0x000fe200078e0a07 */
[----:B------:R-:W-:Y:S01]  /*1a160*/  ISETP.GE.AND P1, PT, R8, RZ, PT ;  /* 0x000000ff0800720c */ /* 0x000fe20003f26270 */
[----:B------:R-:W-:Y:S01]  /*1a170*/  IMAD.MOV.U32 R9, RZ, RZ, 0x7f ;  /* 0x0000007fff097424 */ /* 0x000fe200078e00ff */
[----:B------:R-:W0:Y:S01]  /*1a180*/  S2R R8, SR_TID.X ;  /* 0x0000000000087919 */ /* 0x000e220000002100 */
[----:B------:R-:W-:Y:S02]  /*1a190*/  IMAD.MOV R28, RZ, RZ, -R28 ;  /* 0x000000ffff1c7224 */ /* 0x000fe400078e0a1c */
[----:B------:R-:W-:Y:S01]  /*1a1a0*/  @!P5 IMAD.MOV R20, RZ, RZ, -R20 ;  /* 0x000000ffff14d224 */ /* 0x000fe200078e0a14 */
[----:B------:R-:W-:Y:S01]  /*1a1b0*/  IADD3 R9, R9, c[0x0][0x180], RZ ;  /* 0x0000600009097a10 */ /* 0x000fe20007ffe0ff */
[C---:B------:R-:W-:Y:S01]  /*1a1c0*/  IMAD R3, R7.reuse, R28, R3 ;  /* 0x0000001c07037224 */ /* 0x040fe200078e0203 */
[----:B------:R-:W-:-:S02]  /*1a1d0*/  ISETP.GT.U32.AND P5, PT, R7, R0, PT ;  /* 0x000000000700720c */ /* 0x000fc40003fa4070 */
[----:B------:R-:W-:Y:S01]  /*1a1e0*/  SHF.R.S32.HI R23, RZ, 0x1f, R9 ;  /* 0x0000001fff177819 */ /* 0x000fe20000011409 */
[--C-:B------:R-:W-:Y:S01]  /*1a1f0*/  @!P2 IMAD.IADD R5, R5, 0x1, -R7.reuse ;  /* 0x000000010505a824 */ /* 0x100fe200078e0a07 */
[----:B------:R-:W-:Y:S02]  /*1a200*/  ISETP.GT.U32.AND P6, PT, R7, R3, PT ;  /* 0x000000030700720c */ /* 0x000fe40003fc4070 */
[----:B------:R-:W-:Y:S02]  /*1a210*/  ISETP.GE.AND P2, PT, R11, RZ, PT ;  /* 0x000000ff0b00720c */ /* 0x000fe40003f46270 */
[----:B------:R-:W-:Y:S02]  /*1a220*/  LEA.HI R11, R23, R9, RZ, 0x7 ;  /* 0x00000009170b7211 */ /* 0x000fe400078f38ff */
[----:B------:R-:W1:Y:S03]  /*1a230*/  S2R R9, SR_TID.X ;  /* 0x0000000000097919 */ /* 0x000e660000002100 */
[----:B------:R-:W-:Y:S01]  /*1a240*/  @!P5 IMAD.IADD R0, R0, 0x1, -R7 ;  /* 0x000000010000d824 */ /* 0x000fe200078e0a07 */
[----:B------:R-:W-:Y:S01]  /*1a250*/  IABS R29, R24 ;  /* 0x00000018001d7213 */ /* 0x000fe20000000000 */
[----:B------:R-:W-:-:S02]  /*1a260*/  @!P3 IMAD.MOV R26, RZ, RZ, -R26 ;  /* 0x000000ffff1ab224 */ /* 0x000fc400078e0a1a */
[----:B------:R-:W-:Y:S01]  /*1a270*/  @!P6 IMAD.IADD R3, R3, 0x1, -R7 ;  /* 0x000000010303e824 */ /* 0x000fe200078e0a07 */
[----:B------:R-:W-:Y:S01]  /*1a280*/  ISETP.GT.U32.AND P3, PT, R7, R0, PT ;  /* 0x000000000700720c */ /* 0x000fe20003f64070 */
[----:B------:R-:W-:Y:S01]  /*1a290*/  @!P0 IMAD.MOV R21, RZ, RZ, -R21 ;  /* 0x000000ffff158224 */ /* 0x000fe200078e0a15 */
[----:B0-----:R-:W-:Y:S01]  /*1a2a0*/  SHF.R.U32.HI R8, RZ, 0x4, R8 ;  /* 0x00000004ff087819 */ /* 0x001fe20000011608 */
[----:B------:R-:W-:Y:S01]  /*1a2b0*/  IMAD.HI.U32 R27, R27, R29, RZ ;  /* 0x0000001d1b1b7227 */ /* 0x000fe200078e00ff */
[C---:B------:R-:W-:Y:S02]  /*1a2c0*/  ISETP.GT.U32.AND P0, PT, R7.reuse, R4, PT ;  /* 0x000000040700720c */ /* 0x040fe40003f04070 */
[----:B------:R-:W-:Y:S02]  /*1a2d0*/  ISETP.GT.U32.AND P6, PT, R7, R3, PT ;  /* 0x000000030700720c */ /* 0x000fe40003fc4070 */
[----:B------:R-:W-:Y:S01]  /*1a2e0*/  SGXT.U32 R8, R8, 0x3 ;  /* 0x000000030808781a */ /* 0x000fe20000000000 */
[----:B------:R-:W-:-:S03]  /*1a2f0*/  IMAD.MOV R27, RZ, RZ, -R27 ;  /* 0x000000ffff1b7224 */ /* 0x000fc600078e0a1b */
[----:B------:R-:W-:Y:S01]  /*1a300*/  LOP3.LUT R8, R8, 0x70, RZ, 0xfc, !PT ;  /* 0x0000007008087812 */ /* 0x000fe200078efcff */
[----:B------:R-:W-:Y:S01]  /*1a310*/  @!P3 IMAD.IADD R0, R0, 0x1, -R7 ;  /* 0x000000010000b824 */ /* 0x000fe200078e0a07 */
[----:B------:R-:W-:Y:S01]  /*1a320*/  ISETP.GE.AND P3, PT, R12, RZ, PT ;  /* 0x000000ff0c00720c */ /* 0x000fe20003f66270 */
[----:B------:R-:W-:Y:S01]  /*1a330*/  IMAD R29, R7, R27, R29 ;  /* 0x0000001b071d7224 */ /* 0x000fe200078e021d */
[C---:B-1----:R-:W-:Y:S01]  /*1a340*/  LOP3.LUT R23, R9.reuse, 0x7, RZ, 0xc0, !PT ;  /* 0x0000000709177812 */ /* 0x042fe200078ec0ff */
[----:B------:R-:W-:Y:S02]  /*1a350*/  IMAD R12, R8, c[0x0][0x188], RZ ;  /* 0x00006200080c7a24 */ /* 0x000fe400078e02ff */
[----:B------:R-:W-:Y:S02]  /*1a360*/  IMAD.SHL.U32 R28, R9, 0x40, RZ ;  /* 0x00000040091c7824 */ /* 0x000fe400078e00ff */
[----:B------:R-:W-:Y:S02]  /*1a370*/  IMAD.MOV R8, RZ, RZ, -c[0x0][0x188] ;  /* 0x80006200ff087624 */ /* 0x000fe400078e02ff */
[--C-:B------:R-:W-:Y:S01]  /*1a380*/  @!P0 IMAD.IADD R4, R4, 0x1, -R7.reuse ;  /* 0x0000000104048824 */ /* 0x100fe200078e0a07 */
[----:B------:R-:W-:Y:S01]  /*1a390*/  ISETP.GE.AND P0, PT, R24, RZ, PT ;  /* 0x000000ff1800720c */ /* 0x000fe20003f06270 */
[----:B------:R-:W-:Y:S01]  /*1a3a0*/  @!P6 IMAD.IADD R3, R3, 0x1, -R7 ;  /* 0x000000010303e824 */ /* 0x000fe200078e0a07 */
[----:B------:R-:W-:Y:S01]  /*1a3b0*/  ISETP.GT.U32.AND P6, PT, R7, R29, PT ;  /* 0x0000001d0700720c */ /* 0x000fe20003fc4070 */
[----:B------:R-:W-:Y:S01]  /*1a3c0*/  IMAD.SHL.U32 R27, R9, 0x2, RZ ;  /* 0x00000002091b7824 */ /* 0x000fe200078e00ff */
[----:B------:R-:W-:Y:S01]  /*1a3d0*/  LOP3.LUT R28, R28, 0x1800, RZ, 0xc0, !PT ;  /* 0x000018001c1c7812 */ /* 0x000fe200078ec0ff */
[----:B------:R-:W-:-:S02]  /*1a3e0*/  IMAD.SHL.U32 R24, R23, 0x10, RZ ;  /* 0x0000001017187824 */ /* 0x000fc400078e00ff */
[C---:B------:R-:W-:Y:S01]  /*1a3f0*/  IMAD R12, R8.reuse, 0x8, R12 ;  /* 0x00000008080c7824 */ /* 0x040fe200078e020c */
[----:B------:R-:W-:Y:S01]  /*1a400*/  ISETP.GE.AND P5, PT, R25, RZ, PT ;  /* 0x000000ff1900720c */ /* 0x000fe20003fa6270 */
[----:B--2---:R-:W-:Y:S01]  /*1a410*/  IMAD.SHL.U32 R13, R9, 0x20, RZ ;  /* 0x00000020090d7824 */ /* 0x004fe200078e00ff */
[----:B------:R-:W-:Y:S01]  /*1a420*/  STL [R1+0x17b0], R17 ;  /* 0x0017b01101007387 */ /* 0x000fe20000100800 */
[----:B------:R-:W-:Y:S01]  /*1a430*/  SHF.R.S32.HI R25, RZ, 0x6, R9 ;  /* 0x00000006ff197819 */ /* 0x000fe20000011409 */
[----:B------:R-:W-:Y:S01]  /*1a440*/  IMAD R12, R8, 0x8, R12 ;  /* 0x00000008080c7824 */ /* 0x000fe200078e020c */
[----:B------:R-:W-:Y:S01]  /*1a450*/  LOP3.LUT R24, R24, 0x30, R27, 0x78, !PT ;  /* 0x0000003018187812 */ /* 0x000fe200078e781b */
[----:B------:R-:W-:Y:S01]  /*1a460*/  STL [R1+0x17b4], R18 ;  /* 0x0017b41201007387 */ /* 0x000fe20000100800 */
[----:B---3--:R-:W-:Y:S01]  /*1a470*/  SHF.R.S32.HI R14, RZ, 0x2, R9 ;  /* 0x00000002ff0e7819 */ /* 0x008fe20000011409 */
[----:B------:R-:W-:Y:S01]  /*1a480*/  IMAD R28, R23, 0x100, R28 ;  /* 0x00000100171c7824 */ /* 0x000fe200078e021c */
[----:B------:R-:W-:Y:S01]  /*1a490*/  LOP3.LUT R13, R13, 0x60, RZ, 0xc0, !PT ;  /* 0x000000600d0d7812 */ /* 0x000fe200078ec0ff */
[----:B------:R-:W-:Y:S01]  /*1a4a0*/  STL [R1+0x17b8], R19 ;  /* 0x0017b81301007387 */ /* 0x000fe20000100800 */
[----:B------:R-:W-:Y:S01]  /*1a4b0*/  IMAD.SHL.U32 R11, R9, 0x10, RZ ;  /* 0x00000010090b7824 */ /* 0x000fe200078e00ff */
[----:B------:R-:W-:Y:S01]  /*1a4c0*/  SGXT R25, R25, 0x1 ;  /* 0x000000011919781a */ /* 0x000fe20000000200 */
[----:B------:R-:W-:Y:S01]  /*1a4d0*/  IMAD R8, R8, 0x8, R12 ;  /* 0x0000000808087824 */ /* 0x000fe200078e020c */
[----:B------:R-:W-:Y:S01]  /*1a4e0*/  STL [R1+0x17bc], R20 ;  /* 0x0017bc1401007387 */ /* 0x000fe20000100800 */
[----:B------:R-:W-:Y:S01]  /*1a4f0*/  SGXT R23, R14, 0x1 ;  /* 0x000000010e17781a */ /* 0x000fe20000000200 */
[----:B------:R-:W-:-:S02]  /*1a500*/  IMAD.IADD R28, R28, 0x1, R24 ;  /* 0x000000011c1c7824 */ /* 0x000fc400078e0218 */
[----:B------:R-:W-:Y:S01]  /*1a510*/  STL [R1+0x17c0], R26 ;  /* 0x0017c01a01007387 */ /* 0x000fe20000100800 */
[----:B------:R-:W-:-:S03]  /*1a520*/  @!P6 IMAD.IADD R29, R29, 0x1, -R7 ;  /* 0x000000011d1de824 */ /* 0x000fc600078e0a07 */
[----:B------:R-:W-:Y:S01]  /*1a530*/  STL [R1+0x17c4], R21 ;  /* 0x0017c41501007387 */ /* 0x000fe20000100800 */
[----:B------:R-:W-:-:S03]  /*1a540*/  LOP3.LUT R25, R25, 0x90, RZ, 0xc0, !PT ;  /* 0x0000009019197812 */ /* 0x000fc600078ec0ff */
[----:B------:R-:W-:Y:S01]  /*1a550*/  STL [R1+0x17c8], R22 ;  /* 0x0017c81601007387 */ /* 0x000fe20000100800 */
[----:B------:R-:W-:-:S03]  /*1a560*/  LOP3.LUT R23, R13, 0x90, R23, 0xf8, !PT ;  /* 0x000000900d177812 */ /* 0x000fc600078ef817 */
[----:B------:R-:W-:Y:S04]  /*1a570*/  STL [R1+0x1678], R11 ;  /* 0x0016780b01007387 */ /* 0x000fe80000100800 */
[----:B------:R0:W-:Y:S01]  /*1a580*/  STL [R1+0x167c], R13 ;  /* 0x00167c0d01007387 */ /* 0x0001e20000100800 */
[----:B------:R-:W-:-:S03]  /*1a590*/  ISETP.GT.U32.AND P6, PT, R7, R29, PT ;  /* 0x0000001d0700720c */ /* 0x000fc60003fc4070 */
[----:B------:R-:W-:Y:S04]  /*1a5a0*/  STL [R1+0x1664], R8 ;  /* 0x0016640801007387 */ /* 0x000fe80000100800 */
[----:B------:R1:W-:Y:S01]  /*1a5b0*/  STL [R1+0x16d0], R28 ;  /* 0x0016d01c01007387 */ /* 0x0003e20000100800 */
[--C-:B0-----:R-:W-:Y:S02]  /*1a5c0*/  LOP3.LUT R13, R25, 0x7e, R27.reuse, 0x78, !PT ;  /* 0x0000007e190d7812 */ /* 0x101fe400078e781b */
[----:B------:R-:W-:Y:S02]  /*1a5d0*/  LOP3.LUT R25, R23, 0x10, R27, 0x78, !PT ;  /* 0x0000001017197812 */ /* 0x000fe400078e781b */
[----:B------:R-:W-:Y:S01]  /*1a5e0*/  LOP3.LUT R23, R11, 0x100, RZ, 0xc0, !PT ;  /* 0x000001000b177812 */ /* 0x000fe200078ec0ff */
[----:B-1----:R-:W-:-:S04]  /*1a5f0*/  IMAD.MOV R28, RZ, RZ, -c[0x0][0x188] ;  /* 0x80006200ff1c7624 */ /* 0x002fc800078e02ff */
[----:B------:R-:W-:Y:S02]  /*1a600*/  IMAD R8, R28, 0x8, R8 ;  /* 0x000000081c087824 */ /* 0x000fe400078e0208 */
[----:B------:R-:W-:Y:S02]  /*1a610*/  IMAD.IADD R11, R23, 0x1, R25 ;  /* 0x00000001170b7824 */ /* 0x000fe400078e0219 */
[----:B------:R-:W-:Y:S01]  /*1a620*/  @!P5 IMAD.MOV R2, RZ, RZ, -R2 ;  /* 0x000000ffff02d224 */ /* 0x000fe200078e0a02 */
[----:B------:R0:W-:Y:S01]  /*1a630*/  STL [R1+0x1674], R8 ;  /* 0x0016740801007387 */ /* 0x0001e20000100800 */
[----:B------:R-:W-:Y:S01]  /*1a640*/  LOP3.LUT R9, R9, 0x7f, RZ, 0xc0, !PT ;  /* 0x0000007f09097812 */ /* 0x000fe200078ec0ff */
[----:B------:R-:W-:Y:S02]  /*1a650*/  @!P6 IMAD.IADD R29, R29, 0x1, -R7 ;  /* 0x000000011d1de824 */ /* 0x000fe400078e0a07 */
[----:B------:R-:W-:Y:S01]  /*1a660*/  STL [R1+0x4d0], R11 ;  /* 0x0004d00b01007387 */ /* 0x000fe20000100800 */
[----:B------:R-:W-:-:S02]  /*1a670*/  @!P4 IMAD.MOV R0, RZ, RZ, -R0 ;  /* 0x000000ffff00c224 */ /* 0x000fc400078e0a00 */
[----:B0-----:R-:W-:Y:S01]  /*1a680*/  IMAD R8, R28, 0x8, R8 ;  /* 0x000000081c087824 */ /* 0x001fe200078e0208 */
[----:B------:R0:W-:Y:S01]  /*1a690*/  STL [R1+0x17cc], R2 ;  /* 0x0017cc0201007387 */ /* 0x0001e20000100800 */
[----:B------:R-:W-:-:S03]  /*1a6a0*/  IMAD.MOV.U32 R7, RZ, RZ, R5 ;  /* 0x000000ffff077224 */ /* 0x000fc600078e0005 */
[----:B------:R1:W-:Y:S01]  /*1a6b0*/  STL [R1+0x1654], R8 ;  /* 0x0016540801007387 */ /* 0x0003e20000100800 */
[----:B------:R-:W-:-:S03]  /*1a6c0*/  @!P1 IMAD.MOV R7, RZ, RZ, -R7 ;  /* 0x000000ffff079224 */ /* 0x000fc600078e0a07 */
[----:B------:R2:W-:Y:S01]  /*1a6d0*/  STL [R1+0x17d0], R0 ;  /* 0x0017d00001007387 */ /* 0x0005e20000100800 */
[----:B0-----:R-:W-:Y:S02]  /*1a6e0*/  IMAD R2, R9, c[0x0][0x18c], RZ ;  /* 0x0000630009027a24 */ /* 0x001fe400078e02ff */
[----:B-1----:R-:W-:-:S03]  /*1a6f0*/  IMAD R8, R28, 0x8, R8 ;  /* 0x000000081c087824 */ /* 0x002fc600078e0208 */
[----:B------:R-:W-:Y:S01]  /*1a700*/  LEA R5, P6, R2, c[0x0][0x168], 0x1 ;  /* 0x00005a0002057a11 */ /* 0x000fe200078c08ff */
[----:B--2---:R-:W-:Y:S01]  /*1a710*/  IMAD R0, R28, 0x10, R8 ;  /* 0x000000101c007824 */ /* 0x004fe200078e0208 */
[----:B------:R-:W-:Y:S01]  /*1a720*/  STL [R1+0x1658], R8 ;  /* 0x0016580801007387 */ /* 0x000fe20000100800 */
[----:B----4-:R-:W-:-:S03]  /*1a730*/  ISETP.GE.AND P4, PT, R10, RZ, PT ;  /* 0x000000ff0a00720c */ /* 0x010fc60003f86270 */
[----:B------:R-:W2:Y:S04]  /*1a740*/  LDL.LU R10, [R1+0x17e0] ;  /* 0x0017e000010a7983 */ /* 0x000ea80000300800 */
[----:B------:R-:W-:Y:S04]  /*1a750*/  STL [R1+0x17d4], R7 ;  /* 0x0017d40701007387 */ /* 0x000fe80000100800 */
[----:B------:R0:W-:Y:S04]  /*1a760*/  STL [R1+0x165c], R0 ;  /* 0x00165c0001007387 */ /* 0x0001e80000100800 */
[----:B------:R-:W3:Y:S04]  /*1a770*/  LDL.LU R14, [R1+0x19c] ;  /* 0x00019c00010e7983 */ /* 0x000ee80000300800 */
[----:B------:R-:W4:Y:S01]  /*1a780*/  LDL.LU R13, [R1+0xd8] ;  /* 0x0000d800010d7983 */ /* 0x000f220000300800 */
[----:B0-----:R-:W-:-:S03]  /*1a790*/  IMAD R0, R28, 0x8, R0 ;  /* 0x000000081c007824 */ /* 0x001fc600078e0200 */
[----:B------:R0:W-:Y:S04]  /*1a7a0*/  STL [R1+0x1728], R5 ;  /* 0x0017280501007387 */ /* 0x0001e80000100800 */
[----:B0-----:R-:W2:Y:S04]  /*1a7b0*/  LDL.LU R5, [R1+0x28] ;  /* 0x0000280001057983 */ /* 0x001ea80000300800 */
[----:B------:R-:W2:Y:S04]  /*1a7c0*/  LDL.LU R7, [R1+0x24] ;  /* 0x0000240001077983 */ /* 0x000ea80000300800 */
[----:B------:R0:W-:Y:S04]  /*1a7d0*/  STL [R1+0x1660], R0 ;  /* 0x0016600001007387 */ /* 0x0001e80000100800 */
[----:B0-----:R-:W2:Y:S04]  /*1a7e0*/  LDL.LU R0, [R1+0x20] ;  /* 0x0000200001007983 */ /* 0x001ea80000300800 */
[----:B------:R-:W2:Y:S04]  /*1a7f0*/  LDL.LU R2, [R1+0x7ac] ;  /* 0x0007ac0001027983 */ /* 0x000ea80000300800 */
        /* <DEDUP_REMOVED lines=8> */
[----:B------:R-:W2:Y:S01]  /*1a880*/  LDL.LU R26, [R1+0x8] ;  /* 0x00000800011a7983 */ /* 0x000ea20000300800 */
[----:B------:R-:W-:-:S03]  /*1a890*/  IMAD.MOV.U32 R15, RZ, RZ, R6 ;  /* 0x000000ffff0f7224 */ /* 0x000fc600078e0006 */
[----:B------:R-:W2:Y:S04]  /*1a8a0*/  LDL.LU R20, [R1+0x4] ;  /* 0x0000040001147983 */ /* 0x000ea80000300800 */
[----:B------:R-:W2:Y:S04]  /*1a8b0*/  LDL.LU R9, [R1+0x73c] ;  /* 0x00073c0001097983 */ /* 0x000ea80000300800 */
[----:B------:R-:W2:Y:S04]  /*1a8c0*/  LDL.LU R8, [R1+0x748] ;  /* 0x0007480001087983 */ /* 0x000ea80000300800 */
[----:B------:R-:W2:Y:S04]  /*1a8d0*/  LDL.LU R16, [R1+0x78c] ;  /* 0x00078c0001107983 */ /* 0x000ea80000300800 */
[----:B------:R-:W2:Y:S01]  /*1a8e0*/  LDL.LU R6, [R1+0x8c] ;  /* 0x00008c0001067983 */ /* 0x000ea20000300800 */
[----:B------:R-:W-:Y:S01]  /*1a8f0*/  @!P4 IMAD.MOV R15, RZ, RZ, -R15 ;  /* 0x000000ffff0fc224 */ /* 0x000fe200078e0a0f */
[----:B------:R-:W-:-:S02]  /*1a900*/  ISETP.NE.AND P5, PT, RZ, c[0x0][0x17c], PT ;  /* 0x00005f00ff007a0c */ /* 0x000fc40003fa5270 */
[----:B------:R-:W-:Y:S02]  /*1a910*/  LOP3.LUT R23, RZ, c[0x0][0x17c], RZ, 0x33, !PT ;  /* 0x00005f00ff177a12 */ /* 0x000fe400078e33ff */
[----:B------:R0:W-:Y:S04]  /*1a920*/  STL [R1+0x164c], R15 ;  /* 0x00164c0f01007387 */ /* 0x0001e80000100800 */
[----:B0-----:R-:W2:Y:S01]  /*1a930*/  LDL.LU R15, [R1+0x790] ;  /* 0x00079000010f7983 */ /* 0x001ea20000300800 */
[----:B---3--:R-:W-:-:S03]  /*1a940*/  SEL R17, R23, R14, !P5 ;  /* 0x0000000e17117207 */ /* 0x008fc60006800000 */
[----:B------:R-:W3:Y:S01]  /*1a950*/  LDL.LU R14, [R1+0x798] ;  /* 0x00079800010e7983 */ /* 0x000ee20000300800 */
[----:B----4-:R-:W-:-:S03]  /*1a960*/  SEL R13, R23, R13, !P5 ;  /* 0x0000000d170d7207 */ /* 0x010fc60006800000 */
[----:B------:R0:W-:Y:S04]  /*1a970*/  STL [R1+0x804], R17 ;  /* 0x0008041101007387 */ /* 0x0001e80000100800 */
[----:B------:R-:W4:Y:S04]  /*1a980*/  LDL.LU R19, [R1+0x7a4] ;  /* 0x0007a40001137983 */ /* 0x000f280000300800 */
[----:B0-----:R-:W4:Y:S04]  /*1a990*/  LDL.LU R17, [R1+0x7a0] ;  /* 0x0007a00001117983 */ /* 0x001f280000300800 */
[----:B------:R0:W-:Y:S01]  /*1a9a0*/  STL [R1+0x800], R13 ;  /* 0x0008000d01007387 */ /* 0x0001e20000100800 */
[----:B--2---:R-:W-:-:S03]  /*1a9b0*/  SEL R5, R23, R5, !P5 ;  /* 0x0000000517057207 */ /* 0x004fc60006800000 */
[----:B0-----:R-:W2:Y:S01]  /*1a9c0*/  LDL.LU R13, [R1+0x79c] ;  /* 0x00079c00010d7983 */ /* 0x001ea20000300800 */
[C---:B------:R-:W-:Y:S02]  /*1a9d0*/  SEL R2, R23.reuse, R2, !P5 ;  /* 0x0000000217027207 */ /* 0x040fe40006800000 */
[----:B------:R-:W-:-:S05]  /*1a9e0*/  SEL R6, R23, R6, !P5 ;  /* 0x0000000617067207 */ /* 0x000fca0006800000 */
[----:B------:R0:W-:Y:S04]  /*1a9f0*/  STL [R1+0x7fc], R6 ;  /* 0x0007fc0601007387 */ /* 0x0001e80000100800 */
[----:B------:R1:W-:Y:S01]  /*1aa00*/  STL [R1+0x7f8], R5 ;  /* 0x0007f80501007387 */ /* 0x0003e20000100800 */
[C---:B0-----:R-:W-:Y:S02]  /*1aa10*/  SEL R6, R23.reuse, R7, !P5 ;  /* 0x0000000717067207 */ /* 0x041fe40006800000 */
[----:B-1----:R-:W-:-:S03]  /*1aa20*/  SEL R5, R23, R0, !P5 ;  /* 0x0000000017057207 */ /* 0x002fc60006800000 */
[----:B------:R-:W-:Y:S01]  /*1aa30*/  STL [R1+0x7f4], R6 ;  /* 0x0007f40601007387 */ /* 0x000fe20000100800 */
[----:B------:R-:W-:-:S03]  /*1aa40*/  SEL R0, R23, R12, !P5 ;  /* 0x0000000c17007207 */ /* 0x000fc60006800000 */
[----:B------:R0:W-:Y:S04]  /*1aa50*/  STL [R1+0x7f0], R5 ;  /* 0x0007f00501007387 */ /* 0x0001e80000100800 */
[----:B------:R-:W2:Y:S04]  /*1aa60*/  LDL.LU R12, [R1+0x794] ;  /* 0x00079400010c7983 */ /* 0x000ea80000300800 */
[----:B------:R1:W-:Y:S01]  /*1aa70*/  STL [R1+0x7ec], R2 ;  /* 0x0007ec0201007387 */ /* 0x0003e20000100800 */
[----:B0-----:R-:W-:-:S03]  /*1aa80*/  SEL R5, R23, R27, !P5 ;  /* 0x0000001b17057207 */ /* 0x001fc60006800000 */
[----:B------:R0:W-:Y:S01]  /*1aa90*/  STL [R1+0x7e8], R0 ;  /* 0x0007e80001007387 */ /* 0x0001e20000100800 */
[C---:B-1----:R-:W-:Y:S02]  /*1aaa0*/  SEL R2, R23.reuse, R25, !P5 ;  /* 0x0000001917027207 */ /* 0x042fe40006800000 */
[----:B0-----:R-:W-:-:S03]  /*1aab0*/  SEL R0, R23, R24, !P5 ;  /* 0x0000001817007207 */ /* 0x001fc60006800000 */
[----:B------:R0:W-:Y:S04]  /*1aac0*/  STL [R1+0x7e4], R2 ;  /* 0x0007e40201007387 */ /* 0x0001e80000100800 */
[----:B------:R1:W-:Y:S01]  /*1aad0*/  STL [R1+0x7e0], R0 ;  /* 0x0007e00001007387 */ /* 0x0003e20000100800 */
[----:B0-----:R-:W-:-:S03]  /*1aae0*/  SEL R2, R23, R18, !P5 ;  /* 0x0000001217027207 */ /* 0x001fc60006800000 */
[----:B------:R0:W-:Y:S01]  /*1aaf0*/  STL [R1+0x7dc], R5 ;  /* 0x0007dc0501007387 */ /* 0x0001e20000100800 */
[----:B-1----:R-:W-:-:S03]  /*1ab00*/  SEL R0, R23, R11, !P5 ;  /* 0x0000000b17007207 */ /* 0x002fc60006800000 */
[----:B------:R-:W2:Y:S04]  /*1ab10*/  LDL.LU R18, [R1+0x778] ;  /* 0x0007780001127983 */ /* 0x000ea80000300800 */
[----:B------:R1:W-:Y:S04]  /*1ab20*/  STL [R1+0x7d8], R2 ;  /* 0x0007d80201007387 */ /* 0x0003e80000100800 */
[----:B------:R-:W2:Y:S01]  /*1ab30*/  LDL.LU R11, [R1+0x780] ;  /* 0x00078000010b7983 */ /* 0x000ea20000300800 */
[----:B0-----:R-:W-:-:S03]  /*1ab40*/  SEL R5, R23, R26, !P5 ;  /* 0x0000001a17057207 */ /* 0x001fc60006800000 */
[----:B------:R0:W-:Y:S01]  /*1ab50*/  STL [R1+0x7d4], R0 ;  /* 0x0007d40001007387 */ /* 0x0001e20000100800 */
[C---:B-1----:R-:W-:Y:S02]  /*1ab60*/  SEL R2, R23.reuse, R22, !P5 ;  /* 0x0000001617027207 */ /* 0x042fe40006800000 */
[----:B0-----:R-:W-:-:S03]  /*1ab70*/  SEL R0, R23, R21, !P5 ;  /* 0x0000001517007207 */ /* 0x001fc60006800000 */
[----:B------:R0:W-:Y:S04]  /*1ab80*/  STL [R1+0x7d0], R2 ;  /* 0x0007d00201007387 */ /* 0x0001e80000100800 */
[----:B------:R1:W-:Y:S04]  /*1ab90*/  STL [R1+0x7cc], R0 ;  /* 0x0007cc0001007387 */ /* 0x0003e80000100800 */
[----:B------:R-:W-:Y:S01]  /*1aba0*/  STL [R1+0x7c8], R5 ;  /* 0x0007c80501007387 */ /* 0x000fe20000100800 */
[C---:B0-----:R-:W-:Y:S02]  /*1abb0*/  SEL R2, R23.reuse, R20, !P5 ;  /* 0x0000001417027207 */ /* 0x041fe40006800000 */
[----:B-1----:R-:W-:-:S02]  /*1abc0*/  SEL R0, R23, R9, !P5 ;  /* 0x0000000917007207 */ /* 0x002fc40006800000 */
[----:B------:R-:W2:Y:S04]  /*1abd0*/  LDL.LU R9, [R1+0x784] ;  /* 0x0007840001097983 */ /* 0x000ea80000300800 */
[----:B------:R0:W-:Y:S04]  /*1abe0*/  STL [R1+0x7c4], R2 ;  /* 0x0007c40201007387 */ /* 0x0001e80000100800 */
[----:B------:R1:W-:Y:S01]  /*1abf0*/  STL [R1+0x7c0], R0 ;  /* 0x0007c00001007387 */ /* 0x0003e20000100800 */
[----:B0-----:R-:W-:-:S03]  /*1ac00*/  SEL R2, R23, R8, !P5 ;  /* 0x0000000817027207 */ /* 0x001fc60006800000 */
[----:B------:R-:W2:Y:S01]  /*1ac10*/  LDL.LU R8, [R1+0x788] ;  /* 0x0007880001087983 */ /* 0x000ea20000300800 */
[----:B-1----:R-:W-:-:S03]  /*1ac20*/  SEL R0, R23, R16, !P5 ;  /* 0x0000001017007207 */ /* 0x002fc60006800000 */
[----:B------:R0:W-:Y:S04]  /*1ac30*/  STL [R1+0x7bc], R2 ;  /* 0x0007bc0201007387 */ /* 0x0001e80000100800 */
[----:B------:R-:W2:Y:S04]  /*1ac40*/  LDL.LU R16, [R1+0x77c] ;  /* 0x00077c0001107983 */ /* 0x000ea80000300800 */
[----:B------:R3:W-:Y:S01]  /*1ac50*/  STL [R1+0x7b8], R0 ;  /* 0x0007b80001007387 */ /* 0x0007e20000100800 */
[----:B0-----:R-:W-:-:S03]  /*1ac60*/  SEL R2, R23, R15, !P5 ;  /* 0x0000000f17027207 */ /* 0x001fc60006800000 */
[----:B------:R-:W2:Y:S04]  /*1ac70*/  LDL.LU R15, [R1+0x76c] ;  /* 0x00076c00010f7983 */ /* 0x000ea80000300800 */
[----:B------:R0:W-:Y:S01]  /*1ac80*/  STL [R1+0x7b4], R2 ;  /* 0x0007b40201007387 */ /* 0x0001e20000100800 */
[----:B---3--:R-:W-:-:S03]  /*1ac90*/  SEL R0, R23, R14, !P5 ;  /* 0x0000000e17007207 */ /* 0x008fc60006800000 */
[----:B------:R-:W3:Y:S01]  /*1aca0*/  LDL.LU R14, [R1+0x770] ;  /* 0x00077000010e7983 */ /* 0x000ee20000300800 */
[----:B----4-:R-:W-:-:S03]  /*1acb0*/  SEL R5, R23, R19, !P5 ;  /* 0x0000001317057207 */ /* 0x010fc60006800000 */
[----:B------:R-:W-:Y:S01]  /*1acc0*/  STL [R1+0x7b0], R0 ;  /* 0x0007b00001007387 */ /* 0x000fe20000100800 */
[----:B0-----:R-:W-:-:S03]  /*1acd0*/  SEL R2, R23, R17, !P5 ;  /* 0x0000001117027207 */ /* 0x001fc60006800000 */
[----:B------:R0:W-:Y:S04]  /*1ace0*/  STL [R1+0x7ac], R5 ;  /* 0x0007ac0501007387 */ /* 0x0001e80000100800 */
[----:B------:R-:W4:Y:S04]  /*1acf0*/  LDL.LU R6, [R1+0x774] ;  /* 0x0007740001067983 */ /* 0x000f280000300800 */
[----:B------:R-:W-:Y:S04]  /*1ad00*/  STL [R1+0x7a8], R2 ;  /* 0x0007a80201007387 */ /* 0x000fe80000100800 */
[----:B0-----:R-:W4:Y:S01]  /*1ad10*/  LDL.LU R5, [R1+0x768] ;  /* 0x0007680001057983 */ /* 0x001f220000300800 */
[----:B--2---:R-:W-:-:S05]  /*1ad20*/  SEL R0, R23, R13, !P5 ;  /* 0x0000000d17007207 */ /* 0x004fca0006800000 */
[----:B------:R0:W-:Y:S04]  /*1ad30*/  STL [R1+0x7a4], R0 ;  /* 0x0007a40001007387 */ /* 0x0001e80000100800 */
[----:B------:R-:W2:Y:S04]  /*1ad40*/  LDL.LU R7, [R1+0x764] ;  /* 0x0007640001077983 */ /* 0x000ea80000300800 */
[----:B0-----:R-:W2:Y:S04]  /*1ad50*/  LDL.LU R0, [R1+0x760] ;  /* 0x0007600001007983 */ /* 0x001ea80000300800 */
[----:B------:R-:W2:Y:S04]  /*1ad60*/  LDL.LU R2, [R1+0x75c] ;  /* 0x00075c0001027983 */ /* 0x000ea80000300800 */
[----:B------:R-:W2:Y:S04]  /*1ad70*/  LDL.LU R13, [R1+0x758] ;  /* 0x00075800010d7983 */ /* 0x000ea80000300800 */
[----:B------:R-:W2:Y:S04]  /*1ad80*/  LDL.LU R25, [R1+0x754] ;  /* 0x0007540001197983 */ /* 0x000ea80000300800 */
[----:B------:R-:W2:Y:S01]  /*1ad90*/  LDL.LU R24, [R1+0x750] ;  /* 0x0007500001187983 */ /* 0x000ea20000300800 */
[----:B------:R-:W-:-:S05]  /*1ada0*/  SEL R12, R23, R12, !P5 ;  /* 0x0000000c170c7207 */ /* 0x000fca0006800000 */
[----:B------:R0:W-:Y:S04]  /*1adb0*/  STL [R1+0x7a0], R12 ;  /* 0x0007a00c01007387 */ /* 0x0001e80000100800 */
[----:B------:R-:W2:Y:S04]  /*1adc0*/  LDL.LU R27, [R1+0x74c] ;  /* 0x00074c00011b7983 */ /* 0x000ea80000300800 */
[----:B------:R-:W2:Y:S04]  /*1add0*/  LDL.LU R17, [R1+0x744] ;  /* 0x0007440001117983 */ /* 0x000ea80000300800 */
[----:B0-----:R-:W2:Y:S04]  /*1ade0*/  LDL.LU R12, [R1+0x740] ;  /* 0x00074000010c7983 */ /* 0x001ea80000300800 */
[----:B------:R-:W2:Y:S01]  /*1adf0*/  LDL.LU R22, [R1+0x710] ;  /* 0x0007100001167983 */ /* 0x000ea20000300800 */
[----:B------:R-:W-:-:S05]  /*1ae00*/  SEL R18, R23, R18, !P5 ;  /* 0x0000001217127207 */ /* 0x000fca0006800000 */
[----:B------:R-:W-:Y:S01]  /*1ae10*/  STL [R1+0x79c], R18 ;  /* 0x00079c1201007387 */ /* 0x000fe20000100800 */
[----:B------:R-:W-:-:S03]  /*1ae20*/  SEL R11, R23, R11, !P5 ;  /* 0x0000000b170b7207 */ /* 0x000fc60006800000 */
[----:B------:R-:W2:Y:S04]  /*1ae30*/  LDL.LU R21, [R1+0x71c] ;  /* 0x00071c0001157983 */ /* 0x000ea80000300800 */
[----:B------:R0:W-:Y:S04]  /*1ae40*/  STL [R1+0x798], R11 ;  /* 0x0007980b01007387 */ /* 0x0001e80000100800 */
[----:B------:R-:W2:Y:S04]  /*1ae50*/  LDL.LU R26, [R1+0x720] ;  /* 0x00072000011a7983 */ /* 0x000ea80000300800 */
[----:B------:R-:W2:Y:S04]  /*1ae60*/  LDL.LU R20, [R1+0x724] ;  /* 0x0007240001147983 */ /* 0x000ea80000300800 */
[----:B0-----:R-:W2:Y:S01]  /*1ae70*/  LDL.LU R11, [R1+0x728] ;  /* 0x00072800010b7983 */ /* 0x001ea20000300800 */
[----:B------:R-:W-:-:S03]  /*1ae80*/  SEL R19, R23, R9, !P5 ;  /* 0x0000000917137207 */ /* 0x000fc60006800000 */
[----:B------:R-:W2:Y:S04]  /*1ae90*/  LDL.LU R9, [R1+0x72c] ;  /* 0x00072c0001097983 */ /* 0x000ea80000300800 */
[----:B------:R0:W-:Y:S01]  /*1aea0*/  STL [R1+0x794], R19 ;  /* 0x0007941301007387 */ /* 0x0001e20000100800 */
[----:B------:R-:W-:-:S03]  /*1aeb0*/  SEL R18, R23, R8, !P5 ;  /* 0x0000000817127207 */ /* 0x000fc60006800000 */
[----:B------:R-:W2:Y:S04]  /*1aec0*/  LDL.LU R8, [R1+0x738] ;  /* 0x0007380001087983 */ /* 0x000ea80000300800 */
[----:B------:R1:W-:Y:S01]  /*1aed0*/  STL [R1+0x790], R18 ;  /* 0x0007901201007387 */ /* 0x0003e20000100800 */
[----:B0-----:R-:W-:-:S03]  /*1aee0*/  SEL R19, R23, R16, !P5 ;  /* 0x0000001017137207 */ /* 0x001fc60006800000 */
[----:B------:R-:W2:Y:S04]  /*1aef0*/  LDL.LU R16, [R1+0x730] ;  /* 0x0007300001107983 */ /* 0x000ea80000300800 */
[----:B------:R0:W-:Y:S01]  /*1af00*/  STL [R1+0x78c], R19 ;  /* 0x00078c1301007387 */ /* 0x0001e20000100800 */
[----:B-1----:R-:W-:-:S03]  /*1af10*/  SEL R18, R23, R15, !P5 ;  /* 0x0000000f17127207 */ /* 0x002fc60006800000 */
[----:B------:R-:W2:Y:S04]  /*1af20*/  LDL.LU R15, [R1+0x734] ;  /* 0x00073400010f7983 */ /* 0x000ea80000300800 */
[----:B------:R1:W-:Y:S04]  /*1af30*/  STL [R1+0x788], R18 ;  /* 0x0007881201007387 */ /* 0x0003e80000100800 */
[----:B0-----:R-:W2:Y:S04]  /*1af40*/  LDL.LU R19, [R1+0x718] ;  /* 0x0007180001137983 */ /* 0x001ea80000300800 */
[----:B-1----:R-:W2:Y:S01]  /*1af50*/  LDL.LU R18, [R1+0x714] ;  /* 0x0007140001127983 */ /* 0x002ea20000300800 */
[----:B---3--:R-:W-:-:S05]  /*1af60*/  SEL R14, R23, R14, !P5 ;  /* 0x0000000e170e7207 */ /* 0x008fca0006800000 */
[----:B------:R0:W-:Y:S04]  /*1af70*/  STL [R1+0x784], R14 ;  /* 0x0007840e01007387 */ /* 0x0001e80000100800 */
[----:B0-----:R-:W3:Y:S01]  /*1af80*/  LDL.LU R14, [R1+0x6dc] ;  /* 0x0006dc00010e7983 */ /* 0x001ee20000300800 */
[C---:B----4-:R-:W-:Y:S02]  /*1af90*/  SEL R6, R23.reuse, R6, !P5 ;  /* 0x0000000617067207 */ /* 0x050fe40006800000 */
[----:B------:R-:W-:-:S03]  /*1afa0*/  SEL R5, R23, R5, !P5 ;  /* 0x0000000517057207 */ /* 0x000fc60006800000 */
[----:B------:R2:W-:Y:S04]  /*1afb0*/  STL [R1+0x780], R6 ;  /* 0x0007800601007387 */ /* 0x0005e80000100800 */
[----:B------:R0:W-:Y:S01]  /*1afc0*/  STL [R1+0x77c], R5 ;  /* 0x00077c0501007387 */ /* 0x0001e20000100800 */
[C---:B--2---:R-:W-:Y:S02]  /*1afd0*/  SEL R6, R23.reuse, R7, !P5 ;  /* 0x0000000717067207 */ /* 0x044fe40006800000 */
[----:B0-----:R-:W-:-:S03]  /*1afe0*/  SEL R5, R23, R0, !P5 ;  /* 0x0000000017057207 */ /* 0x001fc60006800000 */
[----:B------:R-:W-:Y:S04]  /*1aff0*/  STL [R1+0x778], R6 ;  /* 0x0007780601007387 */ /* 0x000fe80000100800 */
[----:B------:R-:W-:Y:S01]  /*1b000*/  STL [R1+0x774], R5 ;  /* 0x0007740501007387 */ /* 0x000fe20000100800 */
[C---:B------:R-:W-:Y:S02]  /*1b010*/  SEL R2, R23.reuse, R2, !P5 ;  /* 0x0000000217027207 */ /* 0x040fe40006800000 */
[C---:B------:R-:W-:Y:S02]  /*1b020*/  SEL R0, R23.reuse, R13, !P5 ;  /* 0x0000000d17007207 */ /* 0x040fe40006800000 */
[----:B------:R-:W2:Y:S04]  /*1b030*/  LDL.LU R13, [R1+0x708] ;  /* 0x00070800010d7983 */ /* 0x000ea80000300800 */
[----:B------:R0:W-:Y:S04]  /*1b040*/  STL [R1+0x770], R2 ;  /* 0x0007700201007387 */ /* 0x0001e80000100800 */
[----:B------:R1:W-:Y:S01]  /*1b050*/  STL [R1+0x76c], R0 ;  /* 0x00076c0001007387 */ /* 0x0003e20000100800 */
[----:B0-----:R-:W-:-:S02]  /*1b060*/  SEL R2, R23, R25, !P5 ;  /* 0x0000001917027207 */ /* 0x001fc40006800000 */
[----:B-1----:R-:W-:-:S03]  /*1b070*/  SEL R0, R23, R24, !P5 ;  /* 0x0000001817007207 */ /* 0x002fc60006800000 */
[----:B------:R0:W-:Y:S04]  /*1b080*/  STL [R1+0x768], R2 ;  /* 0x0007680201007387 */ /* 0x0001e80000100800 */
[----:B------:R1:W-:Y:S01]  /*1b090*/  STL [R1+0x764], R0 ;  /* 0x0007640001007387 */ /* 0x0003e20000100800 */
[C---:B------:R-:W-:Y:S02]  /*1b0a0*/  SEL R5, R23.reuse, R27, !P5 ;  /* 0x0000001b17057207 */ /* 0x040fe40006800000 */
[----:B0-----:R-:W-:-:S03]  /*1b0b0*/  SEL R2, R23, R17, !P5 ;  /* 0x0000001117027207 */ /* 0x001fc60006800000 */
[----:B------:R-:W-:Y:S01]  /*1b0c0*/  STL [R1+0x760], R5 ;  /* 0x0007600501007387 */ /* 0x000fe20000100800 */
[----:B-1----:R-:W-:-:S03]  /*1b0d0*/  SEL R0, R23, R12, !P5 ;  /* 0x0000000c17007207 */ /* 0x002fc60006800000 */
[----:B------:R-:W4:Y:S04]  /*1b0e0*/  LDL.LU R17, [R1+0x70c] ;  /* 0x00070c0001117983 */ /* 0x000f280000300800 */
[----:B------:R0:W-:Y:S04]  /*1b0f0*/  STL [R1+0x75c], R2 ;  /* 0x00075c0201007387 */ /* 0x0001e80000100800 */
[----:B------:R-:W4:Y:S04]  /*1b100*/  LDL.LU R12, [R1+0x6e4] ;  /* 0x0006e400010c7983 */ /* 0x000f280000300800 */
[----:B------:R1:W-:Y:S01]  /*1b110*/  STL [R1+0x758], R0 ;  /* 0x0007580001007387 */ /* 0x0003e20000100800 */
[----:B0-----:R-:W-:-:S05]  /*1b120*/  SEL R2, R23, R22, !P5 ;  /* 0x0000001617027207 */ /* 0x001fca0006800000 */
[----:B------:R0:W-:Y:S01]  /*1b130*/  STL [R1+0x754], R2 ;  /* 0x0007540201007387 */ /* 0x0001e20000100800 */
[C---:B-1----:R-:W-:Y:S02]  /*1b140*/  SEL R0, R23.reuse, R21, !P5 ;  /* 0x0000001517007207 */ /* 0x042fe40006800000 */
[----:B------:R-:W-:-:S03]  /*1b150*/  SEL R5, R23, R26, !P5 ;  /* 0x0000001a17057207 */ /* 0x000fc60006800000 */
[----:B------:R1:W-:Y:S01]  /*1b160*/  STL [R1+0x750], R0 ;  /* 0x0007500001007387 */ /* 0x0003e20000100800 */
[----:B0-----:R-:W-:-:S03]  /*1b170*/  SEL R2, R23, R20, !P5 ;  /* 0x0000001417027207 */ /* 0x001fc60006800000 */
[----:B------:R-:W-:Y:S01]  /*1b180*/  STL [R1+0x74c], R5 ;  /* 0x00074c0501007387 */ /* 0x000fe20000100800 */
[----:B-1----:R-:W-:-:S03]  /*1b190*/  SEL R0, R23, R11, !P5 ;  /* 0x0000000b17007207 */ /* 0x002fc60006800000 */
[----:B------:R-:W4:Y:S04]  /*1b1a0*/  LDL.LU R11, [R1+0x704] ;  /* 0x00070400010b7983 */ /* 0x000f280000300800 */
[----:B------:R0:W-:Y:S04]  /*1b1b0*/  STL [R1+0x748], R2 ;  /* 0x0007480201007387 */ /* 0x0001e80000100800 */
[----:B------:R1:W-:Y:S01]  /*1b1c0*/  STL [R1+0x744], R0 ;  /* 0x0007440001007387 */ /* 0x0003e20000100800 */
[----:B0-----:R-:W-:-:S03]  /*1b1d0*/  SEL R2, R23, R9, !P5 ;  /* 0x0000000917027207 */ /* 0x001fc60006800000 */
[----:B------:R-:W4:Y:S04]  /*1b1e0*/  LDL.LU R9, [R1+0x6ec] ;  /* 0x0006ec0001097983 */ /* 0x000f280000300800 */
[----:B------:R0:W-:Y:S01]  /*1b1f0*/  STL [R1+0x740], R2 ;  /* 0x0007400201007387 */ /* 0x0001e20000100800 */
[----:B-1----:R-:W-:-:S03]  /*1b200*/  SEL R0, R23, R8, !P5 ;  /* 0x0000000817007207 */ /* 0x002fc60006800000 */
[----:B------:R-:W4:Y:S04]  /*1b210*/  LDL.LU R8, [R1+0x6fc] ;  /* 0x0006fc0001087983 */ /* 0x000f280000300800 */
[----:B------:R1:W-:Y:S01]  /*1b220*/  STL [R1+0x73c], R0 ;  /* 0x00073c0001007387 */ /* 0x0003e20000100800 */
[----:B0-----:R-:W-:-:S03]  /*1b230*/  SEL R2, R23, R16, !P5 ;  /* 0x0000001017027207 */ /* 0x001fc60006800000 */
[----:B------:R-:W4:Y:S04]  /*1b240*/  LDL.LU R16, [R1+0x6f0] ;  /* 0x0006f00001107983 */ /* 0x000f280000300800 */
[----:B------:R0:W-:Y:S01]  /*1b250*/  STL [R1+0x738], R2 ;  /* 0x0007380201007387 */ /* 0x0001e20000100800 */
[----:B-1----:R-:W-:-:S03]  /*1b260*/  SEL R0, R23, R15, !P5 ;  /* 0x0000000f17007207 */ /* 0x002fc60006800000 */
[----:B------:R-:W4:Y:S01]  /*1b270*/  LDL.LU R15, [R1+0x6f8] ;  /* 0x0006f800010f7983 */ /* 0x000f220000300800 */
[----:B------:R-:W-:-:S03]  /*1b280*/  SEL R5, R23, R19, !P5 ;  /* 0x0000001317057207 */ /* 0x000fc60006800000 */
[----:B------:R-:W-:Y:S01]  /*1b290*/  STL [R1+0x734], R0 ;  /* 0x0007340001007387 */ /* 0x000fe20000100800 */
[----:B0-----:R-:W-:-:S03]  /*1b2a0*/  SEL R2, R23, R18, !P5 ;  /* 0x0000001217027207 */ /* 0x001fc60006800000 */
[----:B------:R0:W-:Y:S04]  /*1b2b0*/  STL [R1+0x730], R5 ;  /* 0x0007300501007387 */ /* 0x0001e80000100800 */
[----:B------:R-:W4:Y:S04]  /*1b2c0*/  LDL.LU R6, [R1+0x6f4] ;  /* 0x0006f40001067983 */ /* 0x000f280000300800 */
[----:B------:R-:W-:Y:S04]  /*1b2d0*/  STL [R1+0x72c], R2 ;  /* 0x00072c0201007387 */ /* 0x000fe80000100800 */
[----:B0-----:R-:W4:Y:S01]  /*1b2e0*/  LDL.LU R5, [R1+0x6e8] ;  /* 0x0006e80001057983 */ /* 0x001f220000300800 */
[----:B---3--:R-:W-:-:S05]  /*1b2f0*/  SEL R0, R23, R14, !P5 ;  /* 0x0000000e17007207 */ /* 0x008fca0006800000 */
[----:B------:R0:W-:Y:S04]  /*1b300*/  STL [R1+0x728], R0 ;  /* 0x0007280001007387 */ /* 0x0001e80000100800 */
[----:B------:R-:W3:Y:S04]  /*1b310*/  LDL.LU R7, [R1+0x6e0] ;  /* 0x0006e00001077983 */ /* 0x000ee80000300800 */
[----:B0-----:R-:W3:Y:S04]  /*1b320*/  LDL.LU R0, [R1+0x6d8] ;  /* 0x0006d80001007983 */ /* 0x001ee80000300800 */
[----:B------:R-:W3:Y:S04]  /*1b330*/  LDL.LU R2, [R1+0x6d4] ;  /* 0x0006d40001027983 */ /* 0x000ee80000300800 */
[----:B------:R-:W3:Y:S04]  /*1b340*/  LDL.LU R14, [R1+0x6d0] ;  /* 0x0006d000010e7983 */ /* 0x000ee80000300800 */
[----:B------:R-:W3:Y:S04]  /*1b350*/  LDL.LU R25, [R1+0x6cc] ;  /* 0x0006cc0001197983 */ /* 0x000ee80000300800 */
[----:B------:R-:W3:Y:S01]  /*1b360*/  LDL.LU R24, [R1+0x6c8] ;  /* 0x0006c80001187983 */ /* 0x000ee20000300800 */
[----:B--2---:R-:W-:-:S05]  /*1b370*/  SEL R13, R23, R13, !P5 ;  /* 0x0000000d170d7207 */ /* 0x004fca0006800000 */
[----:B------:R0:W-:Y:S04]  /*1b380*/  STL [R1+0x724], R13 ;  /* 0x0007240d01007387 */ /* 0x0001e80000100800 */
[----:B------:R-:W2:Y:S04]  /*1b390*/  LDL.LU R27, [R1+0x6c4] ;  /* 0x0006c400011b7983 */ /* 0x000ea80000300800 */
[----:B------:R-:W2:Y:S04]  /*1b3a0*/  LDL.LU R18, [R1+0x6c0] ;  /* 0x0006c00001127983 */ /* 0x000ea80000300800 */
[----:B0-----:R-:W2:Y:S04]  /*1b3b0*/  LDL.LU R13, [R1+0x6bc] ;  /* 0x0006bc00010d7983 */ /* 0x001ea80000300800 */
[----:B------:R-:W2:Y:S01]  /*1b3c0*/  LDL.LU R22, [R1+0x6b8] ;  /* 0x0006b80001167983 */ /* 0x000ea20000300800 */
[----:B----4-:R-:W-:-:S05]  /*1b3d0*/  SEL R17, R23, R17, !P5 ;  /* 0x0000001117117207 */ /* 0x010fca0006800000 */
[----:B------:R-:W-:Y:S01]  /*1b3e0*/  STL [R1+0x720], R17 ;  /* 0x0007201101007387 */ /* 0x000fe20000100800 */
[----:B------:R-:W-:-:S03]  /*1b3f0*/  SEL R12, R23, R12, !P5 ;  /* 0x0000000c170c7207 */ /* 0x000fc60006800000 */
[----:B------:R-:W4:Y:S04]  /*1b400*/  LDL.LU R21, [R1+0x6b4] ;  /* 0x0006b40001157983 */ /* 0x000f280000300800 */
[----:B------:R0:W-:Y:S04]  /*1b410*/  STL [R1+0x71c], R12 ;  /* 0x00071c0c01007387 */ /* 0x0001e80000100800 */
[----:B------:R-:W4:Y:S04]  /*1b420*/  LDL.LU R26, [R1+0x698] ;  /* 0x00069800011a7983 */ /* 0x000f280000300800 */
[----:B------:R-:W4:Y:S04]  /*1b430*/  LDL.LU R20, [R1+0x69c] ;  /* 0x00069c0001147983 */ /* 0x000f280000300800 */
[----:B0-----:R-:W4:Y:S01]  /*1b440*/  LDL.LU R12, [R1+0x6a0] ;  /* 0x0006a000010c7983 */ /* 0x001f220000300800 */
[----:B------:R-:W-:-:S03]  /*1b450*/  SEL R19, R23, R11, !P5 ;  /* 0x0000000b17137207 */ /* 0x000fc60006800000 */
[----:B------:R-:W4:Y:S04]  /*1b460*/  LDL.LU R11, [R1+0x6a8] ;  /* 0x0006a800010b7983 */ /* 0x000f280000300800 */
[----:B------:R0:W-:Y:S01]  /*1b470*/  STL [R1+0x718], R19 ;  /* 0x0007181301007387 */ /* 0x0001e20000100800 */
[----:B------:R-:W-:-:S03]  /*1b480*/  SEL R17, R23, R9, !P5 ;  /* 0x0000000917117207 */ /* 0x000fc60006800000 */
[----:B------:R-:W4:Y:S04]  /*1b490*/  LDL.LU R9, [R1+0x6ac] ;  /* 0x0006ac0001097983 */ /* 0x000f280000300800 */
[----:B------:R1:W-:Y:S01]  /*1b4a0*/  STL [R1+0x714], R17 ;  /* 0x0007141101007387 */ /* 0x0003e20000100800 */
[----:B0-----:R-:W-:-:S03]  /*1b4b0*/  SEL R19, R23, R8, !P5 ;  /* 0x0000000817137207 */ /* 0x001fc60006800000 */
[----:B------:R-:W4:Y:S04]  /*1b4c0*/  LDL.LU R8, [R1+0x6b0] ;  /* 0x0006b00001087983 */ /* 0x000f280000300800 */
[----:B------:R0:W-:Y:S01]  /*1b4d0*/  STL [R1+0x710], R19 ;  /* 0x0007101301007387 */ /* 0x0001e20000100800 */
[----:B-1----:R-:W-:-:S03]  /*1b4e0*/  SEL R17, R23, R16, !P5 ;  /* 0x0000001017117207 */ /* 0x002fc60006800000 */
[----:B------:R-:W4:Y:S04]  /*1b4f0*/  LDL.LU R16, [R1+0x6a4] ;  /* 0x0006a40001107983 */ /* 0x000f280000300800 */
[----:B------:R1:W-:Y:S01]  /*1b500*/  STL [R1+0x70c], R17 ;  /* 0x00070c1101007387 */ /* 0x0003e20000100800 */
[----:B------:R-:W-:-:S03]  /*1b510*/  SEL R15, R23, R15, !P5 ;  /* 0x0000000f170f7207 */ /* 0x000fc60006800000 */
[----:B0-----:R-:W4:Y:S04]  /*1b520*/  LDL.LU R19, [R1+0x694] ;  /* 0x0006940001137983 */ /* 0x001f280000300800 */
[----:B-1----:R-:W4:Y:S04]  /*1b530*/  LDL.LU R17, [R1+0x690] ;  /* 0x0006900001117983 */ /* 0x002f280000300800 */
[----:B------:R0:W-:Y:S01]  /*1b540*/  STL [R1+0x708], R15 ;  /* 0x0007080f01007387 */ /* 0x0001e20000100800 */
[----:B------:R-:W-:-:S03]  /*1b550*/  SEL R6, R23, R6, !P5 ;  /* 0x0000000617067207 */ /* 0x000fc60006800000 */
[----:B0-----:R-:W4:Y:S01]  /*1b560*/  LDL.LU R15, [R1+0x68c] ;  /* 0x00068c00010f7983 */ /* 0x001f220000300800 */
[----:B------:R-:W-:-:S03]  /*1b570*/  SEL R5, R23, R5, !P5 ;  /* 0x0000000517057207 */ /* 0x000fc60006800000 */
[----:B------:R3:W-:Y:S04]  /*1b580*/  STL [R1+0x704], R6 ;  /* 0x0007040601007387 */ /* 0x0007e80000100800 */
[----:B------:R0:W-:Y:S01]  /*1b590*/  STL [R1+0x6fc], R5 ;  /* 0x0006fc0501007387 */ /* 0x0001e20000100800 */
[C---:B---3--:R-:W-:Y:S02]  /*1b5a0*/  SEL R6, R23.reuse, R7, !P5 ;  /* 0x0000000717067207 */ /* 0x048fe40006800000 */
[----:B0-----:R-:W-:-:S03]  /*1b5b0*/  SEL R5, R23, R0, !P5 ;  /* 0x0000000017057207 */ /* 0x001fc60006800000 */
[----:B------:R-:W-:Y:S01]  /*1b5c0*/  STL [R1+0x6f8], R6 ;  /* 0x0006f80601007387 */ /* 0x000fe20000100800 */
[----:B------:R-:W-:-:S03]  /*1b5d0*/  SEL R2, R23, R2, !P5 ;  /* 0x0000000217027207 */ /* 0x000fc60006800000 */
[----:B------:R-:W-:Y:S01]  /*1b5e0*/  STL [R1+0x6f4], R5 ;  /* 0x0006f40501007387 */ /* 0x000fe20000100800 */
[----:B------:R-:W-:-:S03]  /*1b5f0*/  SEL R0, R23, R14, !P5 ;  /* 0x0000000e17007207 */ /* 0x000fc60006800000 */
[----:B------:R-:W3:Y:S04]  /*1b600*/  LDL.LU R14, [R1+0x688] ;  /* 0x00068800010e7983 */ /* 0x000ee80000300800 */
[----:B------:R0:W-:Y:S04]  /*1b610*/  STL [R1+0x6f0], R2 ;  /* 0x0006f00201007387 */ /* 0x0001e80000100800 */
[----:B------:R1:W-:Y:S01]  /*1b620*/  STL [R1+0x6ec], R0 ;  /* 0x0006ec0001007387 */ /* 0x0003e20000100800 */
[C---:B0-----:R-:W-:Y:S02]  /*1b630*/  SEL R2, R23.reuse, R25, !P5 ;  /* 0x0000001917027207 */ /* 0x041fe40006800000 */
[----:B-1----:R-:W-:-:S03]  /*1b640*/  SEL R0, R23, R24, !P5 ;  /* 0x0000001817007207 */ /* 0x002fc60006800000 */
[----:B------:R0:W-:Y:S01]  /*1b650*/  STL [R1+0x6e8], R2 ;  /* 0x0006e80201007387 */ /* 0x0001e20000100800 */
[----:B--2---:R-:W-:-:S03]  /*1b660*/  SEL R5, R23, R27, !P5 ;  /* 0x0000001b17057207 */ /* 0x004fc60006800000 */
[----:B------:R1:W-:Y:S01]  /*1b670*/  STL [R1+0x6e4], R0 ;  /* 0x0006e40001007387 */ /* 0x0003e20000100800 */
[----:B0-----:R-:W-:-:S03]  /*1b680*/  SEL R2, R23, R18, !P5 ;  /* 0x0000001217027207 */ /* 0x001fc60006800000 */
[----:B------:R-:W-:Y:S01]  /*1b690*/  STL [R1+0x6e0], R5 ;  /* 0x0006e00501007387 */ /* 0x000fe20000100800 */
[----:B-1----:R-:W-:-:S03]  /*1b6a0*/  SEL R0, R23, R13, !P5 ;  /* 0x0000000d17007207 */ /* 0x002fc60006800000 */
[----:B------:R-:W2:Y:S04]  /*1b6b0*/  LDL.LU R18, [R1+0x684] ;  /* 0x0006840001127983 */ /* 0x000ea80000300800 */
[----:B------:R0:W-:Y:S04]  /*1b6c0*/  STL [R1+0x6dc], R2 ;  /* 0x0006dc0201007387 */ /* 0x0001e80000100800 */
[----:B------:R-:W2:Y:S04]  /*1b6d0*/  LDL.LU R13, [R1+0x680] ;  /* 0x00068000010d7983 */ /* 0x000ea80000300800 */
[----:B------:R4:W-:Y:S01]  /*1b6e0*/  STL [R1+0x6d8], R0 ;  /* 0x0006d80001007387 */ /* 0x0009e20000100800 */
[----:B0-----:R-:W-:-:S05]  /*1b6f0*/  SEL R2, R23, R22, !P5 ;  /* 0x0000001617027207 */ /* 0x001fca0006800000 */
[----:B------:R0:W-:Y:S01]  /*1b700*/  STL [R1+0x6d4], R2 ;  /* 0x0006d40201007387 */ /* 0x0001e20000100800 */
[C---:B----4-:R-:W-:Y:S02]  /*1b710*/  SEL R0, R23.reuse, R21, !P5 ;  /* 0x0000001517007207 */ /* 0x050fe40006800000 */
[----:B------:R-:W-:-:S03]  /*1b720*/  SEL R5, R23, R26, !P5 ;  /* 0x0000001a17057207 */ /* 0x000fc60006800000 */
[----:B------:R1:W-:Y:S04]  /*1b730*/  STL [R1+0x6d0], R0 ;  /* 0x0006d00001007387 */ /* 0x0003e80000100800 */
[----:B------:R-:W-:Y:S01]  /*1b740*/  STL [R1+0x6cc], R5 ;  /* 0x0006cc0501007387 */ /* 0x000fe20000100800 */
[C---:B0-----:R-:W-:Y:S02]  /*1b750*/  SEL R2, R23.reuse, R20, !P5 ;  /* 0x0000001417027207 */ /* 0x041fe40006800000 */
[C---:B-1----:R-:W-:Y:S02]  /*1b760*/  SEL R0, R23.reuse, R12, !P5 ;  /* 0x0000000c17007207 */ /* 0x042fe40006800000 */
        /* <DEDUP_REMOVED lines=21> */
[----:B------:R-:W-:-:S05]  /*1b8c0*/  SEL R0, R23, R15, !P5 ;  /* 0x0000000f17007207 */ /* 0x000fca0006800000 */
[----:B------:R0:W-:Y:S04]  /*1b8d0*/  STL [R1+0x6a8], R0 ;  /* 0x0006a80001007387 */ /* 0x0001e80000100800 */
[----:B------:R-:W4:Y:S04]  /*1b8e0*/  LDL.LU R7, [R1+0x670] ;  /* 0x0006700001077983 */ /* 0x000f280000300800 */
[----:B0-----:R-:W4:Y:S04]  /*1b8f0*/  LDL.LU R0, [R1+0x66c] ;  /* 0x00066c0001007983 */ /* 0x001f280000300800 */
[----:B------:R-:W4:Y:S04]  /*1b900*/  LDL.LU R2, [R1+0x648] ;  /* 0x0006480001027983 */ /* 0x000f280000300800 */
[----:B------:R-:W4:Y:S04]  /*1b910*/  LDL.LU R15, [R1+0x64c] ;  /* 0x00064c00010f7983 */ /* 0x000f280000300800 */
[----:B------:R-:W4:Y:S04]  /*1b920*/  LDL.LU R25, [R1+0x650] ;  /* 0x0006500001197983 */ /* 0x000f280000300800 */
[----:B------:R-:W4:Y:S01]  /*1b930*/  LDL.LU R24, [R1+0x654] ;  /* 0x0006540001187983 */ /* 0x000f220000300800 */
[----:B---3--:R-:W-:-:S05]  /*1b940*/  SEL R14, R23, R14, !P5 ;  /* 0x0000000e170e7207 */ /* 0x008fca0006800000 */
[----:B------:R0:W-:Y:S04]  /*1b950*/  STL [R1+0x6a4], R14 ;  /* 0x0006a40e01007387 */ /* 0x0001e80000100800 */
[----:B------:R-:W3:Y:S04]  /*1b960*/  LDL.LU R27, [R1+0x658] ;  /* 0x00065800011b7983 */ /* 0x000ee80000300800 */
[----:B------:R-:W3:Y:S04]  /*1b970*/  LDL.LU R17, [R1+0x5e0] ;  /* 0x0005e00001117983 */ /* 0x000ee80000300800 */
[----:B0-----:R-:W3:Y:S04]  /*1b980*/  LDL.LU R14, [R1+0x5e4] ;  /* 0x0005e400010e7983 */ /* 0x001ee80000300800 */
[----:B------:R-:W3:Y:S01]  /*1b990*/  LDL.LU R22, [R1+0x5f4] ;  /* 0x0005f40001167983 */ /* 0x000ee20000300800 */
[----:B--2---:R-:W-:-:S05]  /*1b9a0*/  SEL R18, R23, R18, !P5 ;  /* 0x0000001217127207 */ /* 0x004fca0006800000 */
[----:B------:R-:W-:Y:S01]  /*1b9b0*/  STL [R1+0x6a0], R18 ;  /* 0x0006a01201007387 */ /* 0x000fe20000100800 */
[----:B------:R-:W-:-:S03]  /*1b9c0*/  SEL R13, R23, R13, !P5 ;  /* 0x0000000d170d7207 */ /* 0x000fc60006800000 */
[----:B------:R-:W2:Y:S04]  /*1b9d0*/  LDL.LU R21, [R1+0x638] ;  /* 0x0006380001157983 */ /* 0x000ea80000300800 */
[----:B------:R0:W-:Y:S04]  /*1b9e0*/  STL [R1+0x69c], R13 ;  /* 0x00069c0d01007387 */ /* 0x0001e80000100800 */
[----:B------:R-:W2:Y:S04]  /*1b9f0*/  LDL.LU R26, [R1+0x63c] ;  /* 0x00063c00011a7983 */ /* 0x000ea80000300800 */
[----:B------:R-:W2:Y:S04]  /*1ba00*/  LDL.LU R20, [R1+0x644] ;  /* 0x0006440001147983 */ /* 0x000ea80000300800 */
[----:B0-----:R-:W2:Y:S01]  /*1ba10*/  LDL.LU R13, [R1+0x640] ;  /* 0x00064000010d7983 */ /* 0x001ea20000300800 */
[----:B----4-:R-:W-:-:S03]  /*1ba20*/  SEL R19, R23, R12, !P5 ;  /* 0x0000000c17137207 */ /* 0x010fc60006800000 */
        /* <DEDUP_REMOVED lines=20> */
[C---:B0-----:R-:W-:Y:S02]  /*1bb70*/  SEL R6, R23.reuse, R7, !P5 ;  /* 0x0000000717067207 */ /* 0x041fe40006800000 */
[----:B-1----:R-:W-:-:S03]  /*1bb80*/  SEL R5, R23, R0, !P5 ;  /* 0x0000000017057207 */ /* 0x002fc60006800000 */
[----:B------:R-:W-:Y:S01]  /*1bb90*/  STL [R1+0x67c], R6 ;  /* 0x00067c0601007387 */ /* 0x000fe20000100800 */
[----:B------:R-:W-:-:S03]  /*1bba0*/  SEL R2, R23, R2, !P5 ;  /* 0x0000000217027207 */ /* 0x000fc60006800000 */
[----:B------:R-:W-:Y:S01]  /*1bbb0*/  STL [R1+0x678], R5 ;  /* 0x0006780501007387 */ /* 0x000fe20000100800 */
[----:B------:R-:W-:-:S03]  /*1bbc0*/  SEL R0, R23, R15, !P5 ;  /* 0x0000000f17007207 */ /* 0x000fc60006800000 */
[----:B------:R-:W4:Y:S04]  /*1bbd0*/  LDL.LU R15, [R1+0x618] ;  /* 0x00061800010f7983 */ /* 0x000f280000300800 */
[----:B------:R0:W-:Y:S04]  /*1bbe0*/  STL [R1+0x674], R2 ;  /* 0x0006740201007387 */ /* 0x0001e80000100800 */
[----:B------:R1:W-:Y:S01]  /*1bbf0*/  STL [R1+0x670], R0 ;  /* 0x0006700001007387 */ /* 0x0003e20000100800 */
[C---:B0-----:R-:W-:Y:S02]  /*1bc00*/  SEL R2, R23.reuse, R25, !P5 ;  /* 0x0000001917027207 */ /* 0x041fe40006800000 */
[----:B-1----:R-:W-:-:S03]  /*1bc10*/  SEL R0, R23, R24, !P5 ;  /* 0x0000001817007207 */ /* 0x002fc60006800000 */
[----:B------:R0:W-:Y:S04]  /*1bc20*/  STL [R1+0x66c], R2 ;  /* 0x00066c0201007387 */ /* 0x0001e80000100800 */
[----:B------:R1:W-:Y:S01]  /*1bc30*/  STL [R1+0x668], R0 ;  /* 0x0006680001007387 */ /* 0x0003e20000100800 */
[C---:B---3--:R-:W-:Y:S02]  /*1bc40*/  SEL R5, R23.reuse, R27, !P5 ;  /* 0x0000001b17057207 */ /* 0x048fe40006800000 */
[----:B0-----:R-:W-:-:S03]  /*1bc50*/  SEL R2, R23, R17, !P5 ;  /* 0x0000001117027207 */ /* 0x001fc60006800000 */
[----:B------:R-:W-:Y:S01]  /*1bc60*/  STL [R1+0x664], R5 ;  /* 0x0006640501007387 */ /* 0x000fe20000100800 */
[----:B-1----:R-:W-:-:S03]  /*1bc70*/  SEL R0, R23, R14, !P5 ;  /* 0x0000000e17007207 */ /* 0x002fc60006800000 */
[----:B------:R-:W3:Y:S04]  /*1bc80*/  LDL.LU R17, [R1+0x614] ;  /* 0x0006140001117983 */ /* 0x000ee80000300800 */
[----:B------:R0:W-:Y:S04]  /*1bc90*/  STL [R1+0x660], R2 ;  /* 0x0006600201007387 */ /* 0x0001e80000100800 */
[----:B------:R-:W3:Y:S04]  /*1bca0*/  LDL.LU R14, [R1+0x610] ;  /* 0x00061000010e7983 */ /* 0x000ee80000300800 */
[----:B------:R2:W-:Y:S01]  /*1bcb0*/  STL [R1+0x65c], R0 ;  /* 0x00065c0001007387 */ /* 0x0005e20000100800 */
[----:B0-----:R-:W-:-:S05]  /*1bcc0*/  SEL R2, R23, R22, !P5 ;  /* 0x0000001617027207 */ /* 0x001fca0006800000 */
[----:B------:R0:W-:Y:S01]  /*1bcd0*/  STL [R1+0x658], R2 ;  /* 0x0006580201007387 */ /* 0x0001e20000100800 */
[C---:B--2---:R-:W-:Y:S02]  /*1bce0*/  SEL R0, R23.reuse, R21, !P5 ;  /* 0x0000001517007207 */ /* 0x044fe40006800000 */
[----:B------:R-:W-:-:S03]  /*1bcf0*/  SEL R5, R23, R26, !P5 ;  /* 0x0000001a17057207 */ /* 0x000fc60006800000 */
[----:B------:R1:W-:Y:S01]  /*1bd00*/  STL [R1+0x654], R0 ;  /* 0x0006540001007387 */ /* 0x0003e20000100800 */
[----:B0-----:R-:W-:-:S03]  /*1bd10*/  SEL R2, R23, R20, !P5 ;  /* 0x0000001417027207 */ /* 0x001fc60006800000 */
[----:B------:R-:W-:Y:S01]  /*1bd20*/  STL [R1+0x650], R5 ;  /* 0x0006500501007387 */ /* 0x000fe20000100800 */
[----:B-1----:R-:W-:-:S03]  /*1bd30*/  SEL R0, R23, R13, !P5 ;  /* 0x0000000d17007207 */ /* 0x002fc60006800000 */
[----:B------:R-:W2:Y:S04]  /*1bd40*/  LDL.LU R13, [R1+0x60c] ;  /* 0x00060c00010d7983 */ /* 0x000ea80000300800 */
[----:B------:R4:W-:Y:S04]  /*1bd50*/  STL [R1+0x64c], R2 ;  /* 0x00064c0201007387 */ /* 0x0009e80000100800 */
[----:B------:R0:W-:Y:S01]  /*1bd60*/  STL [R1+0x648], R0 ;  /* 0x0006480001007387 */ /* 0x0001e20000100800 */
[----:B----4-:R-:W-:-:S03]  /*1bd70*/  SEL R2, R23, R12, !P5 ;  /* 0x0000000c17027207 */ /* 0x010fc60006800000 */
        /* <DEDUP_REMOVED lines=9> */
[----:B------:R-:W4:Y:S01]  /*1be10*/  LDL.LU R8, [R1+0x5fc] ;  /* 0x0005fc0001087983 */ /* 0x000f220000300800 */
[----:B------:R-:W-:-:S03]  /*1be20*/  SEL R5, R23, R19, !P5 ;  /* 0x0000001317057207 */ /* 0x000fc60006800000 */
[----:B------:R-:W-:Y:S01]  /*1be30*/  STL [R1+0x638], R0 ;  /* 0x0006380001007387 */ /* 0x000fe20000100800 */
[----:B-1----:R-:W-:-:S03]  /*1be40*/  SEL R2, R23, R18, !P5 ;  /* 0x0000001217027207 */ /* 0x002fc60006800000 */
        /* <DEDUP_REMOVED lines=10> */
[----:B------:R-:W4:Y:S01]  /*1bef0*/  LDL.LU R25, [R1+0x5d4] ;  /* 0x0005d40001197983 */ /* 0x000f220000300800 */
[----:B------:R-:W-:-:S03]  /*1bf00*/  SEL R15, R23, R15, !P5 ;  /* 0x0000000f170f7207 */ /* 0x000fc60006800000 */
[----:B------:R-:W4:Y:S04]  /*1bf10*/  LDL.LU R24, [R1+0x5d0] ;  /* 0x0005d00001187983 */ /* 0x000f280000300800 */
[----:B------:R0:W-:Y:S04]  /*1bf20*/  STL [R1+0x628], R15 ;  /* 0x0006280f01007387 */ /* 0x0001e80000100800 */
[----:B------:R-:W4:Y:S04]  /*1bf30*/  LDL.LU R27, [R1+0x5cc] ;  /* 0x0005cc00011b7983 */ /* 0x000f280000300800 */
[----:B------:R-:W4:Y:S04]  /*1bf40*/  LDL.LU R18, [R1+0x5c8] ;  /* 0x0005c80001127983 */ /* 0x000f280000300800 */
[----:B0-----:R-:W4:Y:S04]  /*1bf50*/  LDL.LU R15, [R1+0x5c4] ;  /* 0x0005c400010f7983 */ /* 0x001f280000300800 */
[----:B------:R-:W4:Y:S01]  /*1bf60*/  LDL.LU R22, [R1+0x574] ;  /* 0x0005740001167983 */ /* 0x000f220000300800 */
[----:B---3--:R-:W-:-:S05]  /*1bf70*/  SEL R17, R23, R17, !P5 ;  /* 0x0000001117117207 */ /* 0x008fca0006800000 */
[----:B------:R-:W-:Y:S01]  /*1bf80*/  STL [R1+0x624], R17 ;  /* 0x0006241101007387 */ /* 0x000fe20000100800 */
[----:B------:R-:W-:-:S03]  /*1bf90*/  SEL R14, R23, R14, !P5 ;  /* 0x0000000e170e7207 */ /* 0x000fc60006800000 */
[----:B------:R-:W3:Y:S04]  /*1bfa0*/  LDL.LU R21, [R1+0x5c0] ;  /* 0x0005c00001157983 */ /* 0x000ee80000300800 */
[----:B------:R0:W-:Y:S04]  /*1bfb0*/  STL [R1+0x620], R14 ;  /* 0x0006200e01007387 */ /* 0x0001e80000100800 */
[----:B------:R-:W3:Y:S04]  /*1bfc0*/  LDL.LU R26, [R1+0x588] ;  /* 0x00058800011a7983 */ /* 0x000ee80000300800 */
[----:B------:R-:W3:Y:S04]  /*1bfd0*/  LDL.LU R20, [R1+0x5bc] ;  /* 0x0005bc0001147983 */ /* 0x000ee80000300800 */
[----:B0-----:R-:W3:Y:S01]  /*1bfe0*/  LDL.LU R14, [R1+0x5a8] ;  /* 0x0005a800010e7983 */ /* 0x001ee20000300800 */
[----:B--2---:R-:W-:-:S03]  /*1bff0*/  SEL R19, R23, R13, !P5 ;  /* 0x0000000d17137207 */ /* 0x004fc60006800000 */
[----:B------:R-:W2:Y:S04]  /*1c000*/  LDL.LU R13, [R1+0x5b0] ;  /* 0x0005b000010d7983 */ /* 0x000ea80000300800 */
        /* <DEDUP_REMOVED lines=9> */
[----:B------:R1:W-:Y:S04]  /*1c0a0*/  STL [R1+0x610], R17 ;  /* 0x0006101101007387 */ /* 0x0003e80000100800 */
[----:B0-----:R-:W4:Y:S01]  /*1c0b0*/  LDL.LU R19, [R1+0x59c] ;  /* 0x00059c0001137983 */ /* 0x001f220000300800 */
[----:B------:R-:W-:-:S03]  /*1c0c0*/  SEL R8, R23, R8, !P5 ;  /* 0x0000000817087207 */ /* 0x000fc60006800000 */
[----:B-1----:R-:W4:Y:S04]  /*1c0d0*/  LDL.LU R17, [R1+0x5a0] ;  /* 0x0005a00001117983 */ /* 0x002f280000300800 */
[----:B------:R0:W-:Y:S04]  /*1c0e0*/  STL [R1+0x60c], R8 ;  /* 0x00060c0801007387 */ /* 0x0001e80000100800 */
[----:B0-----:R-:W4:Y:S01]  /*1c0f0*/  LDL.LU R8, [R1+0x5a4] ;  /* 0x0005a40001087983 */ /* 0x001f220000300800 */
[C---:B------:R-:W-:Y:S02]  /*1c100*/  SEL R6, R23.reuse, R6, !P5 ;  /* 0x0000000617067207 */ /* 0x040fe40006800000 */
        /* <DEDUP_REMOVED lines=13> */
[----:B------:R-:W-:-:S02]  /*1c1e0*/  SEL R5, R23, R27, !P5 ;  /* 0x0000001b17057207 */ /* 0x000fc40006800000 */
[C---:B-1----:R-:W-:Y:S01]  /*1c1f0*/  SEL R0, R23.reuse, R24, !P5 ;  /* 0x0000001817007207 */ /* 0x042fe20006800000 */
[----:B------:R0:W-:Y:S04]  /*1c200*/  STL [R1+0x5f0], R2 ;  /* 0x0005f00201007387 */ /* 0x0001e80000100800 */
[----:B------:R1:W-:Y:S01]  /*1c210*/  STL [R1+0x5ec], R0 ;  /* 0x0005ec0001007387 */ /* 0x0003e20000100800 */
        /* <DEDUP_REMOVED lines=9> */
[C---:B---3--:R-:W-:Y:S02]  /*1c2b0*/  SEL R0, R23.reuse, R21, !P5 ;  /* 0x0000001517007207 */ /* 0x048fe40006800000 */
[----:B------:R-:W-:-:S03]  /*1c2c0*/  SEL R5, R23, R26, !P5 ;  /* 0x0000001a17057207 */ /* 0x000fc60006800000 */
[----:B------:R1:W-:Y:S01]  /*1c2d0*/  STL [R1+0x5d8], R0 ;  /* 0x0005d80001007387 */ /* 0x0003e20000100800 */
[----:B0-----:R-:W-:-:S03]  /*1c2e0*/  SEL R2, R23, R20, !P5 ;  /* 0x0000001417027207 */ /* 0x001fc60006800000 */
[----:B------:R-:W-:Y:S01]  /*1c2f0*/  STL [R1+0x5d4], R5 ;  /* 0x0005d40501007387 */ /* 0x000fe20000100800 */
[----:B-1----:R-:W-:-:S03]  /*1c300*/  SEL R0, R23, R14, !P5 ;  /* 0x0000000e17007207 */ /* 0x002fc60006800000 */
[----:B------:R-:W3:Y:S04]  /*1c310*/  LDL.LU R14, [R1+0x58c] ;  /* 0x00058c00010e7983 */ /* 0x000ee80000300800 */
[----:B------:R2:W-:Y:S04]  /*1c320*/  STL [R1+0x5d0], R2 ;  /* 0x0005d00201007387 */ /* 0x0005e80000100800 */
[----:B------:R4:W-:Y:S01]  /*1c330*/  STL [R1+0x5cc], R0 ;  /* 0x0005cc0001007387 */ /* 0x0009e20000100800 */
        /* <DEDUP_REMOVED lines=26> */
[----:B------:R-:W-:-:S05]  /*1c4e0*/  SEL R16, R23, R16, !P5 ;  /* 0x0000001017107207 */ /* 0x000fca0006800000 */
[----:B------:R0:W-:Y:S04]  /*1c4f0*/  STL [R1+0x5ac], R16 ;  /* 0x0005ac1001007387 */ /* 0x0001e80000100800 */
[----:B------:R-:W4:Y:S04]  /*1c500*/  LDL.LU R27, [R1+0x56c] ;  /* 0x00056c00011b7983 */ /* 0x000f280000300800 */
[----:B------:R-:W4:Y:S04]  /*1c510*/  LDL.LU R17, [R1+0x560] ;  /* 0x0005600001117983 */ /* 0x000f280000300800 */
[----:B0-----:R-:W4:Y:S04]  /*1c520*/  LDL.LU R16, [R1+0x564] ;  /* 0x0005640001107983 */ /* 0x001f280000300800 */
[----:B------:R-:W4:Y:S01]  /*1c530*/  LDL.LU R22, [R1+0x54c] ;  /* 0x00054c0001167983 */ /* 0x000f220000300800 */
[----:B------:R-:W-:-:S05]  /*1c540*/  SEL R18, R23, R18, !P5 ;  /* 0x0000001217127207 */ /* 0x000fca0006800000 */
[----:B------:R-:W-:Y:S01]  /*1c550*/  STL [R1+0x5a8], R18 ;  /* 0x0005a81201007387 */ /* 0x000fe20000100800 */
[----:B------:R-:W-:-:S03]  /*1c560*/  SEL R15, R23, R15, !P5 ;  /* 0x0000000f170f7207 */ /* 0x000fc60006800000 */
[----:B------:R-:W4:Y:S04]  /*1c570*/  LDL.LU R21, [R1+0x544] ;  /* 0x0005440001157983 */ /* 0x000f280000300800 */
[----:B------:R0:W-:Y:S04]  /*1c580*/  STL [R1+0x5a4], R15 ;  /* 0x0005a40f01007387 */ /* 0x0001e80000100800 */
[----:B------:R-:W4:Y:S04]  /*1c590*/  LDL.LU R26, [R1+0x540] ;  /* 0x00054000011a7983 */ /* 0x000f280000300800 */
[----:B------:R-:W4:Y:S04]  /*1c5a0*/  LDL.LU R20, [R1+0x53c] ;  /* 0x00053c0001147983 */ /* 0x000f280000300800 */
[----:B0-----:R-:W4:Y:S01]  /*1c5b0*/  LDL.LU R15, [R1+0x514] ;  /* 0x00051400010f7983 */ /* 0x001f220000300800 */
[----:B---3--:R-:W-:-:S03]  /*1c5c0*/  SEL R19, R23, R14, !P5 ;  /* 0x0000000e17137207 */ /* 0x008fc60006800000 */
[----:B------:R-:W3:Y:S04]  /*1c5d0*/  LDL.LU R14, [R1+0x518] ;  /* 0x00051800010e7983 */ /* 0x000ee80000300800 */
        /* <DEDUP_REMOVED lines=9> */
[----:B------:R0:W-:Y:S04]  /*1c670*/  STL [R1+0x594], R18 ;  /* 0x0005941201007387 */ /* 0x0001e80000100800 */
[----:B-1----:R-:W4:Y:S01]  /*1c680*/  LDL.LU R19, [R1+0x524] ;  /* 0x0005240001137983 */ /* 0x002f220000300800 */
[----:B------:R-:W-:-:S03]  /*1c690*/  SEL R9, R23, R9, !P5 ;  /* 0x0000000917097207 */ /* 0x000fc60006800000 */
[----:B0-----:R-:W4:Y:S04]  /*1c6a0*/  LDL.LU R18, [R1+0x52c] ;  /* 0x00052c0001127983 */ /* 0x001f280000300800 */
        /* <DEDUP_REMOVED lines=8> */
[----:B------:R-:W-:Y:S04]  /*1c730*/  STL [R1+0x584], R6 ;  /* 0x0005840601007387 */ /* 0x000fe80000100800 */
[----:B------:R-:W-:Y:S01]  /*1c740*/  STL [R1+0x580], R5 ;  /* 0x0005800501007387 */ /* 0x000fe20000100800 */
[----:B------:R-:W-:-:S03]  /*1c750*/  SEL R0, R23, R8, !P5 ;  /* 0x0000000817007207 */ /* 0x000fc60006800000 */
[----:B------:R-:W4:Y:S01]  /*1c760*/  LDL.LU R8, [R1+0x51c] ;  /* 0x00051c0001087983 */ /* 0x000f220000300800 */
[----:B------:R-:W-:-:S05]  /*1c770*/  SEL R2, R23, R2, !P5 ;  /* 0x0000000217027207 */ /* 0x000fca0006800000 */
[----:B------:R0:W-:Y:S04]  /*1c780*/  STL [R1+0x57c], R2 ;  /* 0x00057c0201007387 */ /* 0x0001e80000100800 */
[----:B------:R1:W-:Y:S01]  /*1c790*/  STL [R1+0x578], R0 ;  /* 0x0005780001007387 */ /* 0x0003e20000100800 */
[C---:B0-----:R-:W-:Y:S02]  /*1c7a0*/  SEL R2, R23.reuse, R25, !P5 ;  /* 0x0000001917027207 */ /* 0x041fe40006800000 */
[C---:B------:R-:W-:Y:S02]  /*1c7b0*/  SEL R5, R23.reuse, R27, !P5 ;  /* 0x0000001b17057207 */ /* 0x040fe40006800000 */
        /* <DEDUP_REMOVED lines=10> */
[----:B0-----:R-:W-:-:S02]  /*1c860*/  SEL R2, R23, R22, !P5 ;  /* 0x0000001617027207 */ /* 0x001fc40006800000 */
[C---:B-1----:R-:W-:Y:S02]  /*1c870*/  SEL R0, R23.reuse, R21, !P5 ;  /* 0x0000001517007207 */ /* 0x042fe40006800000 */
[C---:B------:R-:W-:Y:S01]  /*1c880*/  SEL R5, R23.reuse, R26, !P5 ;  /* 0x0000001a17057207 */ /* 0x040fe20006800000 */
[----:B------:R0:W-:Y:S04]  /*1c890*/  STL [R1+0x560], R2 ;  /* 0x0005600201007387 */ /* 0x0001e80000100800 */
[----:B------:R1:W-:Y:S04]  /*1c8a0*/  STL [R1+0x55c], R0 ;  /* 0x00055c0001007387 */ /* 0x0003e80000100800 */
[----:B------:R-:W-:Y:S01]  /*1c8b0*/  STL [R1+0x558], R5 ;  /* 0x0005580501007387 */ /* 0x000fe20000100800 */
[----:B0-----:R-:W-:-:S02]  /*1c8c0*/  SEL R2, R23, R20, !P5 ;  /* 0x0000001417027207 */ /* 0x001fc40006800000 */
[C---:B-1----:R-:W-:Y:S02]  /*1c8d0*/  SEL R0, R23.reuse, R15, !P5 ;  /* 0x0000000f17007207 */ /* 0x042fe40006800000 */
[----:B------:R-:W4:Y:S04]  /*1c8e0*/  LDL.LU R15, [R1+0x508] ;  /* 0x00050800010f7983 */ /* 0x000f280000300800 */
[----:B------:R3:W-:Y:S04]  /*1c8f0*/  STL [R1+0x554], R2 ;  /* 0x0005540201007387 */ /* 0x0007e80000100800 */
[----:B------:R2:W-:Y:S01]  /*1c900*/  STL [R1+0x550], R0 ;  /* 0x0005500001007387 */ /* 0x0005e20000100800 */
        /* <DEDUP_REMOVED lines=51> */
[----:B------:R1:W-:Y:S04]  /*1cc40*/  STL [R1+0x518], R17 ;  /* 0x0005181101007387 */ /* 0x0003e80000100800 */
[----:B0-----:R-:W4:Y:S04]  /*1cc50*/  LDL.LU R19, [R1+0x490] ;  /* 0x0004900001137983 */ /* 0x001f280000300800 */
[----:B-1----:R-:W4:Y:S01]  /*1cc60*/  LDL.LU R17, [R1+0x494] ;  /* 0x0004940001117983 */ /* 0x002f220000300800 */
[----:B------:R-:W-:-:S05]  /*1cc70*/  SEL R11, R23, R11, !P5 ;  /* 0x0000000b170b7207 */ /* 0x000fca0006800000 */
        /* <DEDUP_REMOVED lines=17> */
[----:B------:R0:W-:Y:S01]  /*1cd90*/  STL [R1+0x4f8], R2 ;  /* 0x0004f80201007387 */ /* 0x0001e20000100800 */
[----:B------:R-:W-:-:S03]  /*1cda0*/  SEL R5, R23, R27, !P5 ;  /* 0x0000001b17057207 */ /* 0x000fc60006800000 */
        /* <DEDUP_REMOVED lines=70> */
[----:B------:R1:W-:Y:S04]  /*1d210*/  STL [R1+0x498], R18 ;  /* 0x0004981201007387 */ /* 0x0003e80000100800 */
[----:B0-----:R-:W2:Y:S04]  /*1d220*/  LDL.LU R19, [R1+0x438] ;  /* 0x0004380001137983 */ /* 0x001ea80000300800 */
[----:B-1----:R-:W2:Y:S01]  /*1d230*/  LDL.LU R18, [R1+0x42c] ;  /* 0x00042c0001127983 */ /* 0x002ea20000300800 */
[----:B----4-:R-:W-:-:S05]  /*1d240*/  SEL R12, R23, R12, !P5 ;  /* 0x0000000c170c7207 */ /* 0x010fca0006800000 */
        /* <DEDUP_REMOVED lines=29> */
[----:B------:R-:W-:Y:S01]  /*1d420*/  STL [R1+0x464], R2 ;  /* 0x0004640201007387 */ /* 0x000fe20000100800 */
[----:B------:R-:W-:-:S03]  /*1d430*/  SEL R5, R23, R26, !P5 ;  /* 0x0000001a17057207 */ /* 0x000fc60006800000 */
[----:B------:R0:W-:Y:S04]  /*1d440*/  STL [R1+0x460], R0 ;  /* 0x0004600001007387 */ /* 0x0001e80000100800 */
[----:B------:R-:W-:Y:S01]  /*1d450*/  STL [R1+0x45c], R5 ;  /* 0x00045c0501007387 */ /* 0x000fe20000100800 */
[----:B0-----:R-:W-:-:S03]  /*1d460*/  SEL R0, R23, R8, !P5 ;  /* 0x0000000817007207 */ /* 0x001fc60006800000 */
[----:B------:R-:W4:Y:S01]  /*1d470*/  LDL.LU R8, [R1+0x40c] ;  /* 0x00040c0001087983 */ /* 0x000f220000300800 */
[----:B------:R-:W-:-:S05]  /*1d480*/  SEL R2, R23, R20, !P5 ;  /* 0x0000001417027207 */ /* 0x000fca0006800000 */
        /* <DEDUP_REMOVED lines=8> */
[----:B---3--:R-:W-:-:S03]  /*1d510*/  SEL R2, R23, R14, !P5 ;  /* 0x0000000e17027207 */ /* 0x008fc60006800000 */
[----:B------:R-:W3:Y:S04]  /*1d520*/  LDL.LU R14, [R1+0x400] ;  /* 0x00040000010e7983 */ /* 0x000ee80000300800 */
[----:B------:R0:W-:Y:S01]  /*1d530*/  STL [R1+0x448], R2 ;  /* 0x0004480201007387 */ /* 0x0001e20000100800 */
[----:B--2---:R-:W-:-:S03]  /*1d540*/  SEL R0, R23, R13, !P5 ;  /* 0x0000000d17007207 */ /* 0x004fc60006800000 */
[----:B------:R-:W2:Y:S01]  /*1d550*/  LDL.LU R13, [R1+0x3fc] ;  /* 0x0003fc00010d7983 */ /* 0x000ea20000300800 */
[----:B------:R-:W-:-:S03]  /*1d560*/  SEL R5, R23, R19, !P5 ;  /* 0x0000001317057207 */ /* 0x000fc60006800000 */
[----:B------:R-:W-:Y:S01]  /*1d570*/  STL [R1+0x444], R0 ;  /* 0x0004440001007387 */ /* 0x000fe20000100800 */
[----:B0-----:R-:W-:-:S03]  /*1d580*/  SEL R2, R23, R18, !P5 ;  /* 0x0000001217027207 */ /* 0x001fc60006800000 */
[----:B------:R0:W-:Y:S04]  /*1d590*/  STL [R1+0x440], R5 ;  /* 0x0004400501007387 */ /* 0x0001e80000100800 */
[----:B------:R-:W2:Y:S04]  /*1d5a0*/  LDL.LU R6, [R1+0x3f8] ;  /* 0x0003f80001067983 */ /* 0x000ea80000300800 */
[----:B------:R-:W-:Y:S04]  /*1d5b0*/  STL [R1+0x43c], R2 ;  /* 0x00043c0201007387 */ /* 0x000fe80000100800 */
[----:B0-----:R-:W2:Y:S01]  /*1d5c0*/  LDL.LU R5, [R1+0x3f4] ;  /* 0x0003f40001057983 */ /* 0x001ea20000300800 */
[----:B----4-:R-:W-:-:S05]  /*1d5d0*/  SEL R0, R23, R12, !P5 ;  /* 0x0000000c17007207 */ /* 0x010fca0006800000 */
        /* <DEDUP_REMOVED lines=30> */
[----:B---3--:R-:W-:-:S03]  /*1d7c0*/  SEL R17, R23, R14, !P5 ;  /* 0x0000000e17117207 */ /* 0x008fc60006800000 */
[----:B------:R-:W3:Y:S04]  /*1d7d0*/  LDL.LU R14, [R1+0x3b0] ;  /* 0x0003b000010e7983 */ /* 0x000ee80000300800 */
[----:B------:R1:W-:Y:S04]  /*1d7e0*/  STL [R1+0x41c], R17 ;  /* 0x00041c1101007387 */ /* 0x0003e80000100800 */
[----:B0-----:R-:W3:Y:S04]  /*1d7f0*/  LDL.LU R19, [R1+0x3a8] ;  /* 0x0003a80001137983 */ /* 0x001ee80000300800 */
[----:B-1----:R-:W3:Y:S01]  /*1d800*/  LDL.LU R17, [R1+0x3ac] ;  /* 0x0003ac0001117983 */ /* 0x002ee20000300800 */
[----:B--2---:R-:W-:-:S05]  /*1d810*/  SEL R13, R23, R13, !P5 ;  /* 0x0000000d170d7207 */ /* 0x004fca0006800000 */
[----:B------:R0:W-:Y:S04]  /*1d820*/  STL [R1+0x418], R13 ;  /* 0x0004180d01007387 */ /* 0x0001e80000100800 */
[----:B0-----:R-:W2:Y:S01]  /*1d830*/  LDL.LU R13, [R1+0x368] ;  /* 0x00036800010d7983 */ /* 0x001ea20000300800 */
[C---:B------:R-:W-:Y:S02]  /*1d840*/  SEL R6, R23.reuse, R6, !P5 ;  /* 0x0000000617067207 */ /* 0x040fe40006800000 */
[----:B------:R-:W-:-:S03]  /*1d850*/  SEL R5, R23, R5, !P5 ;  /* 0x0000000517057207 */ /* 0x000fc60006800000 */
[----:B------:R4:W-:Y:S04]  /*1d860*/  STL [R1+0x414], R6 ;  /* 0x0004140601007387 */ /* 0x0009e80000100800 */
[----:B------:R0:W-:Y:S01]  /*1d870*/  STL [R1+0x410], R5 ;  /* 0x0004100501007387 */ /* 0x0001e20000100800 */
[C---:B----4-:R-:W-:Y:S02]  /*1d880*/  SEL R6, R23.reuse, R7, !P5 ;  /* 0x0000000717067207 */ /* 0x050fe40006800000 */
[----:B0-----:R-:W-:-:S03]  /*1d890*/  SEL R5, R23, R0, !P5 ;  /* 0x0000000017057207 */ /* 0x001fc60006800000 */
        /* <DEDUP_REMOVED lines=13> */
[----:B------:R-:W-:Y:S04]  /*1d970*/  STL [R1+0x3f4], R5 ;  /* 0x0003f40501007387 */ /* 0x000fe80000100800 */
[----:B------:R-:W4:Y:S01]  /*1d980*/  LDL.LU R18, [R1+0x3a0] ;  /* 0x0003a00001127983 */ /* 0x000f220000300800 */
[----:B-1----:R-:W-:-:S03]  /*1d990*/  SEL R0, R23, R11, !P5 ;  /* 0x0000000b17007207 */ /* 0x002fc60006800000 */
        /* <DEDUP_REMOVED lines=23> */
[----:B---3--:R-:W-:-:S03]  /*1db10*/  SEL R0, R23, R14, !P5 ;  /* 0x0000000e17007207 */ /* 0x008fc60006800000 */
[----:B------:R-:W3:Y:S01]  /*1db20*/  LDL.LU R14, [R1+0x39c] ;  /* 0x00039c00010e7983 */ /* 0x000ee20000300800 */
[----:B------:R-:W-:-:S03]  /*1db30*/  SEL R5, R23, R19, !P5 ;  /* 0x0000001317057207 */ /* 0x000fc60006800000 */
[----:B------:R-:W-:Y:S01]  /*1db40*/  STL [R1+0x3c8], R0 ;  /* 0x0003c80001007387 */ /* 0x000fe20000100800 */
[----:B0-----:R-:W-:-:S03]  /*1db50*/  SEL R2, R23, R17, !P5 ;  /* 0x0000001117027207 */ /* 0x001fc60006800000 */
[----:B------:R0:W-:Y:S04]  /*1db60*/  STL [R1+0x3c4], R5 ;  /* 0x0003c40501007387 */ /* 0x0001e80000100800 */
[----:B------:R-:W3:Y:S04]  /*1db70*/  LDL.LU R6, [R1+0x390] ;  /* 0x0003900001067983 */ /* 0x000ee80000300800 */
[----:B------:R-:W-:Y:S04]  /*1db80*/  STL [R1+0x3c0], R2 ;  /* 0x0003c00201007387 */ /* 0x000fe80000100800 */
[----:B0-----:R-:W3:Y:S01]  /*1db90*/  LDL.LU R5, [R1+0x394] ;  /* 0x0003940001057983 */ /* 0x001ee20000300800 */
        /* <DEDUP_REMOVED lines=8> */
[----:B----4-:R-:W-:-:S05]  /*1dc20*/  SEL R12, R23, R12, !P5 ;  /* 0x0000000c170c7207 */ /* 0x010fca0006800000 */
        /* <DEDUP_REMOVED lines=25> */
[----:B0-----:R-:W4:Y:S04]  /*1ddc0*/  LDL.LU R19, [R1+0x32c] ;  /* 0x00032c0001137983 */ /* 0x001f280000300800 */
[----:B-1----:R-:W4:Y:S01]  /*1ddd0*/  LDL.LU R18, [R1+0x328] ;  /* 0x0003280001127983 */ /* 0x002f220000300800 */
[----:B---3--:R-:W-:-:S05]  /*1dde0*/  SEL R14, R23, R14, !P5 ;  /* 0x0000000e170e7207 */ /* 0x008fca0006800000 */
[----:B------:R0:W-:Y:S04]  /*1ddf0*/  STL [R1+0x39c], R14 ;  /* 0x00039c0e01007387 */ /* 0x0001e80000100800 */
[----:B0-----:R-:W3:Y:S01]  /*1de00*/  LDL.LU R14, [R1+0x324] ;  /* 0x00032400010e7983 */ /* 0x001ee20000300800 */
[C---:B------:R-:W-:Y:S02]  /*1de10*/  SEL R6, R23.reuse, R6, !P5 ;  /* 0x0000000617067207 */ /* 0x040fe40006800000 */
[----:B------:R-:W-:-:S03]  /*1de20*/  SEL R5, R23, R5, !P5 ;  /* 0x0000000517057207 */ /* 0x000fc60006800000 */
[----:B------:R2:W-:Y:S04]  /*1de30*/  STL [R1+0x398], R6 ;  /* 0x0003980601007387 */ /* 0x0005e80000100800 */
[----:B------:R0:W-:Y:S01]  /*1de40*/  STL [R1+0x394], R5 ;  /* 0x0003940501007387 */ /* 0x0001e20000100800 */
[C---:B--2---:R-:W-:Y:S02]  /*1de50*/  SEL R6, R23.reuse, R7, !P5 ;  /* 0x0000000717067207 */ /* 0x044fe40006800000 */
[----:B0-----:R-:W-:-:S03]  /*1de60*/  SEL R5, R23, R0, !P5 ;  /* 0x0000000017057207 */ /* 0x001fc60006800000 */
[----:B------:R-:W-:Y:S01]  /*1de70*/  STL [R1+0x390], R6 ;  /* 0x0003900601007387 */ /* 0x000fe20000100800 */
[----:B------:R-:W-:-:S03]  /*1de80*/  SEL R2, R23, R2, !P5 ;  /* 0x0000000217027207 */ /* 0x000fc60006800000 */
[----:B------:R-:W-:Y:S01]  /*1de90*/  STL [R1+0x38c], R5 ;  /* 0x00038c0501007387 */ /* 0x000fe20000100800 */
[----:B------:R-:W-:-:S03]  /*1dea0*/  SEL R0, R23, R13, !P5 ;  /* 0x0000000d17007207 */ /* 0x000fc60006800000 */
[----:B------:R-:W2:Y:S04]  /*1deb0*/  LDL.LU R13, [R1+0x320] ;  /* 0x00032000010d7983 */ /* 0x000ea80000300800 */
[----:B------:R0:W-:Y:S04]  /*1dec0*/  STL [R1+0x388], R2 ;  /* 0x0003880201007387 */ /* 0x0001e80000100800 */
[----:B------:R1:W-:Y:S01]  /*1ded0*/  STL [R1+0x384], R0 ;  /* 0x0003840001007387 */ /* 0x0003e20000100800 */
[C---:B0-----:R-:W-:Y:S02]  /*1dee0*/  SEL R2, R23.reuse, R25, !P5 ;  /* 0x0000001917027207 */ /* 0x041fe40006800000 */
[----:B-1----:R-:W-:-:S03]  /*1def0*/  SEL R0, R23, R24, !P5 ;  /* 0x0000001817007207 */ /* 0x002fc60006800000 */
[----:B------:R0:W-:Y:S04]  /*1df00*/  STL [R1+0x380], R2 ;  /* 0x0003800201007387 */ /* 0x0001e80000100800 */
[----:B------:R1:W-:Y:S01]  /*1df10*/  STL [R1+0x37c], R0 ;  /* 0x00037c0001007387 */ /* 0x0003e20000100800 */
[C---:B----4-:R-:W-:Y:S02]  /*1df20*/  SEL R5, R23.reuse, R27, !P5 ;  /* 0x0000001b17057207 */ /* 0x050fe40006800000 */
        /* <DEDUP_REMOVED lines=63> */
[----:B------:R-:W-:Y:S01]  /*1e320*/  STL [R1+0x32c], R19 ;  /* 0x00032c1301007387 */ /* 0x000fe20000100800 */
[----:B0-----:R-:W-:-:S03]  /*1e330*/  SEL R17, R23, R8, !P5 ;  /* 0x0000000817117207 */ /* 0x001fc60006800000 */
[----:B------:R-:W4:Y:S04]  /*1e340*/  LDL.LU R8, [R1+0x2a8] ;  /* 0x0002a80001087983 */ /* 0x000f280000300800 */
[----:B------:R0:W-:Y:S04]  /*1e350*/  STL [R1+0x328], R17 ;  /* 0x0003281101007387 */ /* 0x0001e80000100800 */
[----:B0-----:R-:W4:Y:S01]  /*1e360*/  LDL.LU R17, [R1+0x2ac] ;  /* 0x0002ac0001117983 */ /* 0x001f220000300800 */
[----:B------:R-:W-:-:S05]  /*1e370*/  SEL R16, R23, R16, !P5 ;  /* 0x0000001017107207 */ /* 0x000fca0006800000 */
[----:B------:R0:W-:Y:S04]  /*1e380*/  STL [R1+0x324], R16 ;  /* 0x0003241001007387 */ /* 0x0001e80000100800 */
[----:B------:R-:W4:Y:S01]  /*1e390*/  LDL.LU R19, [R1+0x2b8] ;  /* 0x0002b80001137983 */ /* 0x000f220000300800 */
        /* <DEDUP_REMOVED lines=23> */
[----:B------:R-:W-:Y:S04]  /*1e510*/  STL [R1+0x2fc], R5 ;  /* 0x0002fc0501007387 */ /* 0x000fe80000100800 */
[----:B------:R-:W2:Y:S01]  /*1e520*/  LDL.LU R18, [R1+0x250] ;  /* 0x0002500001127983 */ /* 0x000ea20000300800 */
[----:B-1----:R-:W-:-:S03]  /*1e530*/  SEL R0, R23, R13, !P5 ;  /* 0x0000000d17007207 */ /* 0x002fc60006800000 */
[----:B------:R0:W-:Y:S04]  /*1e540*/  STL [R1+0x2f8], R2 ;  /* 0x0002f80201007387 */ /* 0x0001e80000100800 */
[----:B------:R-:W2:Y:S04]  /*1e550*/  LDL.LU R13, [R1+0x294] ;  /* 0x00029400010d7983 */ /* 0x000ea80000300800 */
[----:B------:R4:W-:Y:S01]  /*1e560*/  STL [R1+0x2f4], R0 ;  /* 0x0002f40001007387 */ /* 0x0009e20000100800 */
[----:B0-----:R-:W-:-:S05]  /*1e570*/  SEL R2, R23, R22, !P5 ;  /* 0x0000001617027207 */ /* 0x001fca0006800000 */
[----:B------:R-:W-:Y:S01]  /*1e580*/  STL [R1+0x2f0], R2 ;  /* 0x0002f00201007387 */ /* 0x000fe20000100800 */
[C---:B----4-:R-:W-:Y:S02]  /*1e590*/  SEL R0, R23.reuse, R21, !P5 ;  /* 0x0000001517007207 */ /* 0x050fe40006800000 */
        /* <DEDUP_REMOVED lines=18> */
[----:B------:R-:W4:Y:S04]  /*1e6c0*/  LDL.LU R17, [R1+0x27c] ;  /* 0x00027c0001117983 */ /* 0x000f280000300800 */
[----:B------:R-:W-:Y:S01]  /*1e6d0*/  STL [R1+0x2d0], R0 ;  /* 0x0002d00001007387 */ /* 0x000fe20000100800 */
[C---:B------:R-:W-:Y:S02]  /*1e6e0*/  SEL R5, R23.reuse, R19, !P5 ;  /* 0x0000001317057207 */ /* 0x040fe40006800000 */
        /* <DEDUP_REMOVED lines=110> */
[----:B------:R-:W4:Y:S04]  /*1edd0*/  LDL.LU R17, [R1+0x1c4] ;  /* 0x0001c40001117983 */ /* 0x000f280000300800 */
[----:B------:R-:W4:Y:S01]  /*1ede0*/  LDL.LU R22, [R1+0x1bc] ;  /* 0x0001bc0001167983 */ /* 0x000f220000300800 */
[----:B---3--:R-:W-:-:S05]  /*1edf0*/  SEL R15, R23, R15, !P5 ;  /* 0x0000000f170f7207 */ /* 0x008fca0006800000 */
[----:B------:R1:W-:Y:S01]  /*1ee00*/  STL [R1+0x238], R15 ;  /* 0x0002380f01007387 */ /* 0x0003e20000100800 */
[----:B------:R-:W-:-:S03]  /*1ee10*/  SEL R14, R23, R14, !P5 ;  /* 0x0000000e170e7207 */ /* 0x000fc60006800000 */
[----:B------:R-:W3:Y:S04]  /*1ee20*/  LDL.LU R21, [R1+0x1c0] ;  /* 0x0001c00001157983 */ /* 0x000ee80000300800 */
[----:B------:R0:W-:Y:S04]  /*1ee30*/  STL [R1+0x224], R14 ;  /* 0x0002240e01007387 */ /* 0x0001e80000100800 */
[----:B------:R-:W3:Y:S04]  /*1ee40*/  LDL.LU R26, [R1+0x12c] ;  /* 0x00012c00011a7983 */ /* 0x000ee80000300800 */
[----:B------:R-:W3:Y:S04]  /*1ee50*/  LDL.LU R19, [R1+0x178] ;  /* 0x0001780001137983 */ /* 0x000ee80000300800 */
[----:B0-----:R-:W3:Y:S04]  /*1ee60*/  LDL.LU R16, [R1+0x1b0] ;  /* 0x0001b00001107983 */ /* 0x001ee80000300800 */
[----:B-1----:R-:W3:Y:S01]  /*1ee70*/  LDL.LU R15, [R1+0x184] ;  /* 0x00018400010f7983 */ /* 0x002ee20000300800 */
[----:B--2---:R-:W-:-:S05]  /*1ee80*/  SEL R13, R23, R13, !P5 ;  /* 0x0000000d170d7207 */ /* 0x004fca0006800000 */
[----:B------:R0:W-:Y:S04]  /*1ee90*/  STL [R1+0x220], R13 ;  /* 0x0002200d01007387 */ /* 0x0001e80000100800 */
[----:B------:R-:W2:Y:S01]  /*1eea0*/  LDL.LU R14, [R1+0x188] ;  /* 0x00018800010e7983 */ /* 0x000ea20000300800 */
[----:B----4-:R-:W-:-:S05]  /*1eeb0*/  SEL R12, R23, R12, !P5 ;  /* 0x0000000c170c7207 */ /* 0x010fca0006800000 */
[----:B------:R1:W-:Y:S04]  /*1eec0*/  STL [R1+0x21c], R12 ;  /* 0x00021c0c01007387 */ /* 0x0003e80000100800 */
[----:B0-----:R-:W4:Y:S01]  /*1eed0*/  LDL.LU R13, [R1+0x194] ;  /* 0x00019400010d7983 */ /* 0x001f220000300800 */
[----:B------:R-:W-:-:S05]  /*1eee0*/  SEL R11, R23, R11, !P5 ;  /* 0x0000000b170b7207 */ /* 0x000fca0006800000 */
[----:B------:R0:W-:Y:S04]  /*1eef0*/  STL [R1+0x218], R11 ;  /* 0x0002180b01007387 */ /* 0x0001e80000100800 */
[----:B-1----:R-:W4:Y:S01]  /*1ef00*/  LDL.LU R12, [R1+0x198] ;  /* 0x00019800010c7983 */ /* 0x002f220000300800 */
[----:B------:R-:W-:-:S05]  /*1ef10*/  SEL R9, R23, R9, !P5 ;  /* 0x0000000917097207 */ /* 0x000fca0006800000 */
        /* <DEDUP_REMOVED lines=33> */
[----:B---3--:R-:W-:-:S05]  /*1f130*/  SEL R0, R23, R21, !P5 ;  /* 0x0000001517007207 */ /* 0x008fca0006800000 */
[----:B------:R1:W-:Y:S01]  /*1f140*/  STL [R1+0x1d4], R0 ;  /* 0x0001d40001007387 */ /* 0x0003e20000100800 */
[C---:B------:R-:W-:Y:S02]  /*1f150*/  SEL R5, R23.reuse, R26, !P5 ;  /* 0x0000001a17057207 */ /* 0x040fe40006800000 */
[----:B0-----:R-:W-:-:S03]  /*1f160*/  SEL R2, R23, R19, !P5 ;  /* 0x0000001317027207 */ /* 0x001fc60006800000 */
[----:B------:R-:W-:Y:S01]  /*1f170*/  STL [R1+0x1d0], R5 ;  /* 0x0001d00501007387 */ /* 0x000fe20000100800 */
[----:B-1----:R-:W-:-:S03]  /*1f180*/  SEL R0, R23, R16, !P5 ;  /* 0x0000001017007207 */ /* 0x002fc60006800000 */
[----:B------:R-:W3:Y:S04]  /*1f190*/  LDL.LU R16, [R1+0x140] ;  /* 0x0001400001107983 */ /* 0x000ee80000300800 */
[----:B------:R0:W-:Y:S04]  /*1f1a0*/  STL [R1+0x1cc], R2 ;  /* 0x0001cc0201007387 */ /* 0x0001e80000100800 */
[----:B------:R2:W-:Y:S01]  /*1f1b0*/  STL [R1+0x1c8], R0 ;  /* 0x0001c80001007387 */ /* 0x0005e20000100800 */
[----:B0-----:R-:W-:-:S03]  /*1f1c0*/  SEL R2, R23, R15, !P5 ;  /* 0x0000000f17027207 */ /* 0x001fc60006800000 */
        /* <DEDUP_REMOVED lines=11> */
[C---:B------:R-:W-:Y:S02]  /*1f280*/  SEL R5, R23.reuse, R11, !P5 ;  /* 0x0000000b17057207 */ /* 0x040fe40006800000 */
[----:B-1----:R-:W-:-:S03]  /*1f290*/  SEL R2, R23, R9, !P5 ;  /* 0x0000000917027207 */ /* 0x002fc60006800000 */
[----:B------:R1:W-:Y:S04]  /*1f2a0*/  STL [R1+0x1b0], R5 ;  /* 0x0001b00501007387 */ /* 0x0003e80000100800 */
[----:B------:R-:W4:Y:S04]  /*1f2b0*/  LDL.LU R9, [R1+0x154] ;  /* 0x0001540001097983 */ /* 0x000f280000300800 */
[----:B------:R-:W-:Y:S01]  /*1f2c0*/  STL [R1+0x1ac], R2 ;  /* 0x0001ac0201007387 */ /* 0x000fe20000100800 */
[----:B0-----:R-:W-:-:S03]  /*1f2d0*/  SEL R0, R23, R8, !P5 ;  /* 0x0000000817007207 */ /* 0x001fc60006800000 */
[----:B------:R-:W4:Y:S04]  /*1f2e0*/  LDL.LU R8, [R1+0x164] ;  /* 0x0001640001087983 */ /* 0x000f280000300800 */
[----:B------:R0:W-:Y:S04]  /*1f2f0*/  STL [R1+0x1a8], R0 ;  /* 0x0001a80001007387 */ /* 0x0001e80000100800 */
[----:B------:R-:W4:Y:S04]  /*1f300*/  LDL.LU R6, [R1+0x158] ;  /* 0x0001580001067983 */ /* 0x000f280000300800 */
[----:B-1----:R-:W4:Y:S04]  /*1f310*/  LDL.LU R5, [R1+0x160] ;  /* 0x0001600001057983 */ /* 0x002f280000300800 */
[----:B------:R-:W4:Y:S04]  /*1f320*/  LDL.LU R7, [R1+0x15c] ;  /* 0x00015c0001077983 */ /* 0x000f280000300800 */
[----:B------:R-:W4:Y:S04]  /*1f330*/  LDL.LU R11, [R1+0x14c] ;  /* 0x00014c00010b7983 */ /* 0x000f280000300800 */
[----:B0-----:R-:W4:Y:S04]  /*1f340*/  LDL.LU R0, [R1+0x144] ;  /* 0x0001440001007983 */ /* 0x001f280000300800 */
        /* <DEDUP_REMOVED lines=18> */
[----:B------:R-:W-:-:S03]  /*1f470*/  SEL R20, R23, R15, !P5 ;  /* 0x0000000f17147207 */ /* 0x000fc60006800000 */
        /* <DEDUP_REMOVED lines=13> */
[----:B------:R-:W-:-:S05]  /*1f550*/  SEL R9, R23, R9, !P5 ;  /* 0x0000000917097207 */ /* 0x000fca0006800000 */
[----:B------:R0:W-:Y:S01]  /*1f560*/  STL [R1+0x178], R9 ;  /* 0x0001780901007387 */ /* 0x0001e20000100800 */
[----:B------:R-:W-:-:S03]  /*1f570*/  SEL R8, R23, R8, !P5 ;  /* 0x0000000817087207 */ /* 0x000fc60006800000 */
[----:B0-----:R-:W4:Y:S01]  /*1f580*/  LDL.LU R9, [R1+0x17dc] ;  /* 0x0017dc0001097983 */ /* 0x001f220000300800 */
[----:B------:R-:W-:-:S03]  /*1f590*/  SEL R6, R23, R6, !P5 ;  /* 0x0000000617067207 */ /* 0x000fc60006800000 */
[----:B------:R0:W-:Y:S01]  /*1f5a0*/  STL [R1+0x174], R8 ;  /* 0x0001740801007387 */ /* 0x0001e20000100800 */
[----:B------:R-:W-:-:S03]  /*1f5b0*/  SEL R5, R23, R5, !P5 ;  /* 0x0000000517057207 */ /* 0x000fc60006800000 */
[----:B0-----:R-:W4:Y:S04]  /*1f5c0*/  LDL.LU R8, [R1+0x17d8] ;  /* 0x0017d80001087983 */ /* 0x001f280000300800 */
[----:B------:R-:W-:Y:S04]  /*1f5d0*/  STL [R1+0x16c], R6 ;  /* 0x00016c0601007387 */ /* 0x000fe80000100800 */
[----:B------:R0:W-:Y:S02]  /*1f5e0*/  STL [R1+0x168], R5 ;  /* 0x0001680501007387 */ /* 0x0001e40000100800 */
[----:B0-----:R-:W-:-:S02]  /*1f5f0*/  SEL R5, R23, R11, !P5 ;  /* 0x0000000b17057207 */ /* 0x001fc40006800000 */
[----:B------:R-:W4:Y:S01]  /*1f600*/  LDL.LU R11, [R1+0x108] ;  /* 0x00010800010b7983 */ /* 0x000f220000300800 */
[----:B------:R-:W-:-:S05]  /*1f610*/  SEL R6, R23, R7, !P5 ;  /* 0x0000000717067207 */ /* 0x000fca0006800000 */
[----:B------:R0:W-:Y:S04]  /*1f620*/  STL [R1+0x164], R6 ;  /* 0x0001640601007387 */ /* 0x0001e80000100800 */
[----:B------:R1:W-:Y:S01]  /*1f630*/  STL [R1+0x160], R5 ;  /* 0x0001600501007387 */ /* 0x0003e20000100800 */
[C---:B0-----:R-:W-:Y:S02]  /*1f640*/  SEL R6, R23.reuse, R0, !P5 ;  /* 0x0000000017067207 */ /* 0x041fe40006800000 */
[C---:B------:R-:W-:Y:S02]  /*1f650*/  SEL R0, R23.reuse, R2, !P5 ;  /* 0x0000000217007207 */ /* 0x040fe40006800000 */
[C---:B-1----:R-:W-:Y:S01]  /*1f660*/  SEL R5, R23.reuse, R25, !P5 ;  /* 0x0000001917057207 */ /* 0x042fe20006800000 */
[----:B------:R-:W-:Y:S01]  /*1f670*/  STL [R1+0x15c], R6 ;  /* 0x00015c0601007387 */ /* 0x000fe20000100800 */
[----:B------:R-:W-:-:S03]  /*1f680*/  SEL R2, R23, R19, !P5 ;  /* 0x0000001317027207 */ /* 0x000fc60006800000 */
[----:B------:R0:W-:Y:S04]  /*1f690*/  STL [R1+0x158], R0 ;  /* 0x0001580001007387 */ /* 0x0001e80000100800 */
[----:B------:R-:W-:Y:S04]  /*1f6a0*/  STL [R1+0x154], R5 ;  /* 0x0001540501007387 */ /* 0x000fe80000100800 */
[----:B------:R-:W4:Y:S01]  /*1f6b0*/  LDL.LU R19, [R1+0xf0] ;  /* 0x0000f00001137983 */ /* 0x000f220000300800 */
[----:B0-----:R-:W-:-:S03]  /*1f6c0*/  SEL R0, R23, R18, !P5 ;  /* 0x0000001217007207 */ /* 0x001fc60006800000 */
[----:B------:R0:W-:Y:S04]  /*1f6d0*/  STL [R1+0x14c], R2 ;  /* 0x00014c0201007387 */ /* 0x0001e80000100800 */
[----:B------:R-:W4:Y:S04]  /*1f6e0*/  LDL.LU R18, [R1+0xdc] ;  /* 0x0000dc0001127983 */ /* 0x000f280000300800 */
[----:B------:R1:W-:Y:S01]  /*1f6f0*/  STL [R1+0x148], R0 ;  /* 0x0001480001007387 */ /* 0x0003e20000100800 */
[C---:B0-----:R-:W-:Y:S02]  /*1f700*/  SEL R2, R23.reuse, R24, !P5 ;  /* 0x0000001817027207 */ /* 0x041fe40006800000 */
[----:B------:R-:W-:-:S03]  /*1f710*/  SEL R5, R23, R22, !P5 ;  /* 0x0000001617057207 */ /* 0x000fc60006800000 */
[----:B------:R0:W-:Y:S01]  /*1f720*/  STL [R1+0x144], R2 ;  /* 0x0001440201007387 */ /* 0x0001e20000100800 */
[----:B-1----:R-:W-:-:S05]  /*1f730*/  SEL R0, R23, R27, !P5 ;  /* 0x0000001b17007207 */ /* 0x002fca0006800000 */
[----:B------:R1:W-:Y:S01]  /*1f740*/  STL [R1+0x140], R0 ;  /* 0x0001400001007387 */ /* 0x0003e20000100800 */
[----:B0-----:R-:W-:-:S03]  /*1f750*/  SEL R2, R23, R21, !P5 ;  /* 0x0000001517027207 */ /* 0x001fc60006800000 */
[----:B------:R-:W-:Y:S01]  /*1f760*/  STL [R1+0x13c], R5 ;  /* 0x00013c0501007387 */ /* 0x000fe20000100800 */
[----:B-1----:R-:W-:-:S03]  /*1f770*/  SEL R0, R23, R17, !P5 ;  /* 0x0000001117007207 */ /* 0x002fc60006800000 */
[----:B------:R-:W4:Y:S04]  /*1f780*/  LDL.LU R17, [R1+0xd0] ;  /* 0x0000d00001117983 */ /* 0x000f280000300800 */
[----:B------:R3:W-:Y:S04]  /*1f790*/  STL [R1+0x134], R2 ;  /* 0x0001340201007387 */ /* 0x0007e80000100800 */
[----:B------:R0:W-:Y:S01]  /*1f7a0*/  STL [R1+0x130], R0 ;  /* 0x0001300001007387 */ /* 0x0001e20000100800 */
[----:B---3--:R-:W-:-:S03]  /*1f7b0*/  SEL R2, R23, R16, !P5 ;  /* 0x0000001017027207 */ /* 0x008fc60006800000 */
[----:B------:R-:W3:Y:S04]  /*1f7c0*/  LDL.LU R16, [R1+0xcc] ;  /* 0x0000cc0001107983 */ /* 0x000ee80000300800 */
        /* <DEDUP_REMOVED lines=31> */
[----:B------:R0:W-:Y:S01]  /*1f9c0*/  STL [R1+0x10c], R19 ;  /* 0x00010c1301007387 */ /* 0x0001e20000100800 */
[----:B------:R-:W-:-:S03]  /*1f9d0*/  SEL R18, R23, R18, !P5 ;  /* 0x0000001217127207 */ /* 0x000fc60006800000 */
[----:B------:R-:W4:Y:S04]  /*1f9e0*/  LDL.LU R26, [R1+0x34] ;  /* 0x00003400011a7983 */ /* 0x000f280000300800 */
[----:B------:R1:W-:Y:S04]  /*1f9f0*/  STL [R1+0x108], R18 ;  /* 0x0001081201007387 */ /* 0x0003e80000100800 */
[----:B------:R-:W4:Y:S04]  /*1fa00*/  LDL.LU R20, [R1+0x6c] ;  /* 0x00006c0001147983 */ /* 0x000f280000300800 */
[----:B0-----:R-:W4:Y:S04]  /*1fa10*/  LDL.LU R19, [R1+0x7c] ;  /* 0x00007c0001137983 */ /* 0x001f280000300800 */
[----:B-1----:R-:W4:Y:S01]  /*1fa20*/  LDL.LU R18, [R1+0x84] ;  /* 0x0000840001127983 */ /* 0x002f220000300800 */
[----:B------:R-:W-:-:S05]  /*1fa30*/  SEL R17, R23, R17, !P5 ;  /* 0x0000001117117207 */ /* 0x000fca0006800000 */
[----:B------:R0:W-:Y:S04]  /*1fa40*/  STL [R1+0x104], R17 ;  /* 0x0001041101007387 */ /* 0x0001e80000100800 */
[----:B0-----:R-:W4:Y:S01]  /*1fa50*/  LDL.LU R17, [R1+0x80] ;  /* 0x0000800001117983 */ /* 0x001f220000300800 */
[----:B---3--:R-:W-:-:S05]  /*1fa60*/  SEL R16, R23, R16, !P5 ;  /* 0x0000001017107207 */ /* 0x008fca0006800000 */
[----:B------:R0:W-:Y:S04]  /*1fa70*/  STL [R1+0x100], R16 ;  /* 0x0001001001007387 */ /* 0x0001e80000100800 */
[----:B0-----:R-:W3:Y:S01]  /*1fa80*/  LDL.LU R16, [R1+0x50] ;  /* 0x0000500001107983 */ /* 0x001ee20000300800 */
[----:B------:R-:W-:-:S05]  /*1fa90*/  SEL R15, R23, R15, !P5 ;  /* 0x0000000f170f7207 */ /* 0x000fca0006800000 */
[----:B------:R0:W-:Y:S01]  /*1faa0*/  STL [R1+0xfc], R15 ;  /* 0x0000fc0f01007387 */ /* 0x0001e20000100800 */
[----:B--2---:R-:W-:-:S03]  /*1fab0*/  SEL R14, R23, R14, !P5 ;  /* 0x0000000e170e7207 */ /* 0x004fc60006800000 */
[----:B0-----:R-:W2:Y:S04]  /*1fac0*/  LDL.LU R15, [R1+0x54] ;  /* 0x00005400010f7983 */ /* 0x001ea80000300800 */
[----:B------:R0:W-:Y:S04]  /*1fad0*/  STL [R1+0xf8], R14 ;  /* 0x0000f80e01007387 */ /* 0x0001e80000100800 */
[----:B0-----:R-:W2:Y:S01]  /*1fae0*/  LDL.LU R14, [R1+0x68] ;  /* 0x00006800010e7983 */ /* 0x001ea20000300800 */
[C---:B------:R-:W-:Y:S02]  /*1faf0*/  SEL R8, R23.reuse, R8, !P5 ;  /* 0x0000000817087207 */ /* 0x040fe40006800000 */
[----:B----4-:R-:W-:-:S05]  /*1fb00*/  SEL R13, R23, R13, !P5 ;  /* 0x0000000d170d7207 */ /* 0x010fca0006800000 */
[----:B------:R0:W-:Y:S04]  /*1fb10*/  STL [R1+0xf0], R13 ;  /* 0x0000f00d01007387 */ /* 0x0001e80000100800 */
[----:B0-----:R-:W4:Y:S04]  /*1fb20*/  LDL.LU R13, [R1+0x64] ;  /* 0x00006400010d7983 */ /* 0x001f280000300800 */
[----:B------:R0:W-:Y:S02]  /*1fb30*/  STL [R1+0xdc], R8 ;  /* 0x0000dc0801007387 */ /* 0x0001e40000100800 */
[----:B0-----:R-:W-:-:S02]  /*1fb40*/  SEL R8, R23, R9, !P5 ;  /* 0x0000000917087207 */ /* 0x001fc40006800000 */
[----:B------:R-:W-:-:S03]  /*1fb50*/  SEL R9, R23, R6, !P5 ;  /* 0x0000000617097207 */ /* 0x000fc60006800000 */
[----:B------:R0:W-:Y:S04]  /*1fb60*/  STL [R1+0xd8], R8 ;  /* 0x0000d80801007387 */ /* 0x0001e80000100800 */
[----:B------:R-:W-:Y:S01]  /*1fb70*/  STL [R1+0xd4], R9 ;  /* 0x0000d40901007387 */ /* 0x000fe20000100800 */
[C---:B------:R-:W-:Y:S02]  /*1fb80*/  SEL R6, R23.reuse, R7, !P5 ;  /* 0x0000000717067207 */ /* 0x040fe40006800000 */
[C---:B0-----:R-:W-:Y:S02]  /*1fb90*/  SEL R8, R23.reuse, R5, !P5 ;  /* 0x0000000517087207 */ /* 0x041fe40006800000 */
[----:B------:R-:W-:-:S03]  /*1fba0*/  SEL R5, R23, R0, !P5 ;  /* 0x0000000017057207 */ /* 0x000fc60006800000 */
[----:B------:R-:W-:Y:S01]  /*1fbb0*/  STL [R1+0xd0], R8 ;  /* 0x0000d00801007387 */ /* 0x000fe20000100800 */
[----:B------:R-:W-:-:S03]  /*1fbc0*/  SEL R2, R23, R2, !P5 ;  /* 0x0000000217027207 */ /* 0x000fc60006800000 */
[----:B------:R-:W-:Y:S01]  /*1fbd0*/  STL [R1+0xcc], R6 ;  /* 0x0000cc0601007387 */ /* 0x000fe20000100800 */
[----:B------:R-:W-:-:S03]  /*1fbe0*/  SEL R0, R23, R25, !P5 ;  /* 0x0000001917007207 */ /* 0x000fc60006800000 */
[----:B------:R0:W-:Y:S04]  /*1fbf0*/  STL [R1+0xc8], R5 ;  /* 0x0000c80501007387 */ /* 0x0001e80000100800 */
[----:B------:R1:W-:Y:S01]  /*1fc00*/  STL [R1+0xc4], R2 ;  /* 0x0000c40201007387 */ /* 0x0003e20000100800 */
[----:B0-----:R-:W-:-:S03]  /*1fc10*/  SEL R5, R23, R10, !P5 ;  /* 0x0000000a17057207 */ /* 0x001fc60006800000 */
[----:B------:R0:W-:Y:S01]  /*1fc20*/  STL [R1+0xc0], R0 ;  /* 0x0000c00001007387 */ /* 0x0001e20000100800 */
[----:B-1----:R-:W-:-:S03]  /*1fc30*/  SEL R2, R23, R24, !P5 ;  /* 0x0000001817027207 */ /* 0x002fc60006800000 */
[----:B------:R1:W-:Y:S04]  /*1fc40*/  STL [R1+0xbc], R5 ;  /* 0x0000bc0501007387 */ /* 0x0003e80000100800 */
[----:B------:R1:W-:Y:S01]  /*1fc50*/  STL [R1+0xac], R2 ;  /* 0x0000ac0201007387 */ /* 0x0003e20000100800 */
[----:B0-----:R-:W-:-:S05]  /*1fc60*/  SEL R0, R23, R27, !P5 ;  /* 0x0000001b17007207 */ /* 0x001fca0006800000 */
[----:B------:R0:W-:Y:S01]  /*1fc70*/  STL [R1+0xa8], R0 ;  /* 0x0000a80001007387 */ /* 0x0001e20000100800 */
[C---:B-1----:R-:W-:Y:S02]  /*1fc80*/  SEL R5, R23.reuse, R22, !P5 ;  /* 0x0000001617057207 */ /* 0x042fe40006800000 */
[----:B------:R-:W-:-:S03]  /*1fc90*/  SEL R2, R23, R12, !P5 ;  /* 0x0000000c17027207 */ /* 0x000fc60006800000 */
[----:B------:R-:W-:Y:S01]  /*1fca0*/  STL [R1+0xa4], R5 ;  /* 0x0000a40501007387 */ /* 0x000fe20000100800 */
[----:B0-----:R-:W-:-:S03]  /*1fcb0*/  SEL R0, R23, R11, !P5 ;  /* 0x0000000b17007207 */ /* 0x001fc60006800000 */
[----:B------:R-:W4:Y:S04]  /*1fcc0*/  LDL.LU R12, [R1+0x5c] ;  /* 0x00005c00010c7983 */ /* 0x000f280000300800 */
[----:B------:R0:W-:Y:S04]  /*1fcd0*/  STL [R1+0xa0], R2 ;  /* 0x0000a00201007387 */ /* 0x0001e80000100800 */
[----:B------:R-:W4:Y:S04]  /*1fce0*/  LDL.LU R11, [R1+0x60] ;  /* 0x00006000010b7983 */ /* 0x000f280000300800 */
[----:B------:R1:W-:Y:S01]  /*1fcf0*/  STL [R1+0x9c], R0 ;  /* 0x00009c0001007387 */ /* 0x0003e20000100800 */
[----:B0-----:R-:W-:-:S05]  /*1fd00*/  SEL R2, R23, R21, !P5 ;  /* 0x0000001517027207 */ /* 0x001fca0006800000 */
[----:B------:R0:W-:Y:S01]  /*1fd10*/  STL [R1+0x98], R2 ;  /* 0x0000980201007387 */ /* 0x0001e20000100800 */
[----:B-1----:R-:W-:-:S05]  /*1fd20*/  SEL R0, R23, R26, !P5 ;  /* 0x0000001a17007207 */ /* 0x002fca0006800000 */
[----:B------:R1:W-:Y:S01]  /*1fd30*/  STL [R1+0x94], R0 ;  /* 0x0000940001007387 */ /* 0x0003e20000100800 */
[C---:B------:R-:W-:Y:S02]  /*1fd40*/  SEL R5, R23.reuse, R20, !P5 ;  /* 0x0000001417057207 */ /* 0x040fe40006800000 */
[----:B0-----:R-:W-:-:S03]  /*1fd50*/  SEL R2, R23, R19, !P5 ;  /* 0x0000001317027207 */ /* 0x001fc60006800000 */
[----:B------:R-:W-:Y:S01]  /*1fd60*/  STL [R1+0x90], R5 ;  /* 0x0000900501007387 */ /* 0x000fe20000100800 */
[----:B-1----:R-:W-:-:S03]  /*1fd70*/  SEL R0, R23, R18, !P5 ;  /* 0x0000001217007207 */ /* 0x002fc60006800000 */
[----:B------:R-:W4:Y:S04]  /*1fd80*/  LDL.LU R27, [R1+0x58] ;  /* 0x00005800011b7983 */ /* 0x000f280000300800 */
[----:B------:R0:W-:Y:S04]  /*1fd90*/  STL [R1+0x8c], R2 ;  /* 0x00008c0201007387 */ /* 0x0001e80000100800 */
[----:B------:R3:W-:Y:S04]  /*1fda0*/  STL [R1+0x88], R0 ;  /* 0x0000880001007387 */ /* 0x0007e80000100800 */
[----:B------:R-:W4:Y:S01]  /*1fdb0*/  LDL.LU R25, [R1+0x44] ;  /* 0x0000440001197983 */ /* 0x000f220000300800 */
[----:B0-----:R-:W-:-:S05]  /*1fdc0*/  SEL R2, R23, R17, !P5 ;  /* 0x0000001117027207 */ /* 0x001fca0006800000 */
[----:B------:R2:W-:Y:S04]  /*1fdd0*/  STL [R1+0x84], R2 ;  /* 0x0000840201007387 */ /* 0x0005e80000100800 */
[----:B------:R-:W4:Y:S01]  /*1fde0*/  LDL.LU R24, [R1+0x4c] ;  /* 0x00004c0001187983 */ /* 0x000f220000300800 */
[----:B---3--:R-:W-:-:S05]  /*1fdf0*/  SEL R0, R23, R16, !P5 ;  /* 0x0000001017007207 */ /* 0x008fca0006800000 */
[----:B------:R0:W-:Y:S04]  /*1fe00*/  STL [R1+0x80], R0 ;  /* 0x0000800001007387 */ /* 0x0001e80000100800 */
[----:B------:R-:W3:Y:S01]  /*1fe10*/  LDL.LU R8, [R1+0x48] ;  /* 0x0000480001087983 */ /* 0x000ee20000300800 */
[----:B--2---:R-:W-:-:S05]  /*1fe20*/  SEL R2, R23, R15, !P5 ;  /* 0x0000000f17027207 */ /* 0x004fca0006800000 */
[----:B------:R-:W-:Y:S04]  /*1fe30*/  STL [R1+0x7c], R2 ;  /* 0x00007c0201007387 */ /* 0x000fe80000100800 */
[----:B------:R-:W2:Y:S01]  /*1fe40*/  LDL.LU R9, [R1+0x38] ;  /* 0x0000380001097983 */ /* 0x000ea20000300800 */
[----:B0-----:R-:W-:-:S05]  /*1fe50*/  SEL R0, R23, R14, !P5 ;  /* 0x0000000e17007207 */ /* 0x001fca0006800000 */
[----:B------:R0:W-:Y:S04]  /*1fe60*/  STL [R1+0x6c], R0 ;  /* 0x00006c0001007387 */ /* 0x0001e80000100800 */
[----:B------:R-:W2:Y:S04]  /*1fe70*/  LDL.LU R7, [R1+0x3c] ;  /* 0x00003c0001077983 */ /* 0x000ea80000300800 */
[----:B0-----:R-:W2:Y:S01]  /*1fe80*/  LDL.LU R0, [R1+0x40] ;  /* 0x0000400001007983 */ /* 0x001ea20000300800 */
[----:B----4-:R-:W-:-:S05]  /*1fe90*/  SEL R2, R23, R13, !P5 ;  /* 0x0000000d17027207 */ /* 0x010fca0006800000 */
[----:B------:R0:W-:Y:S04]  /*1fea0*/  STL [R1+0x68], R2 ;  /* 0x0000680201007387 */ /* 0x0001e80000100800 */
[----:B0-----:R-:W4:Y:S04]  /*1feb0*/  LDL.LU R2, [R1+0x228] ;  /* 0x0002280001027983 */ /* 0x001f280000300800 */
[----:B------:R-:W4:Y:S04]  /*1fec0*/  LDL.LU R22, [R1+0x22c] ;  /* 0x00022c0001167983 */ /* 0x000f280000300800 */
        /* <DEDUP_REMOVED lines=20> */
[----:B------:R0:W-:Y:S01]  /*20010*/  STL [R1+0x5c], R27 ;  /* 0x00005c1b01007387 */ /* 0x0001e20000100800 */
[----:B------:R-:W-:-:S03]  /*20020*/  SEL R25, R23, R25, !P5 ;  /* 0x0000001917197207 */ /* 0x000fc60006800000 */
[----:B0-----:R-:W4:Y:S04]  /*20030*/  LDL.LU R27, [R1+0xb4] ;  /* 0x0000b400011b7983 */ /* 0x001f280000300800 */
[----:B------:R0:W-:Y:S04]  /*20040*/  STL [R1+0x58], R25 ;  /* 0x0000581901007387 */ /* 0x0001e80000100800 */
[----:B0-----:R-:W4:Y:S01]  /*20050*/  LDL.LU R25, [R1+0xb0] ;  /* 0x0000b00001197983 */ /* 0x001f220000300800 */
[----:B------:R-:W-:-:S05]  /*20060*/  SEL R24, R23, R24, !P5 ;  /* 0x0000001817187207 */ /* 0x000fca0006800000 */
[----:B------:R0:W-:Y:S04]  /*20070*/  STL [R1+0x54], R24 ;  /* 0x0000541801007387 */ /* 0x0001e80000100800 */
[----:B0-----:R-:W4:Y:S01]  /*20080*/  LDL.LU R24, [R1+0x70] ;  /* 0x0000700001187983 */ /* 0x001f220000300800 */
[----:B---3--:R-:W-:-:S05]  /*20090*/  SEL R8, R23, R8, !P5 ;  /* 0x0000000817087207 */ /* 0x008fca0006800000 */
[----:B------:R0:W-:Y:S04]  /*200a0*/  STL [R1+0x50], R8 ;  /* 0x0000500801007387 */ /* 0x0001e80000100800 */
[----:B0-----:R-:W3:Y:S01]  /*200b0*/  LDL.LU R8, [R1+0x78] ;  /* 0x0000780001087983 */ /* 0x001ee20000300800 */
[----:B--2---:R-:W-:-:S05]  /*200c0*/  SEL R9, R23, R9, !P5 ;  /* 0x0000000917097207 */ /* 0x004fca0006800000 */
[----:B------:R0:W-:Y:S01]  /*200d0*/  STL [R1+0x4c], R9 ;  /* 0x00004c0901007387 */ /* 0x0001e20000100800 */
[----:B------:R-:W-:-:S03]  /*200e0*/  SEL R7, R23, R7, !P5 ;  /* 0x0000000717077207 */ /* 0x000fc60006800000 */
[----:B0-----:R-:W2:Y:S01]  /*200f0*/  LDL.LU R9, [R1+0x74] ;  /* 0x0000740001097983 */ /* 0x001ea20000300800 */
[----:B------:R-:W-:-:S03]  /*20100*/  SEL R0, R23, R0, !P5 ;  /* 0x0000000017007207 */ /* 0x000fc60006800000 */
[----:B------:R0:W-:Y:S04]  /*20110*/  STL [R1+0x48], R7 ;  /* 0x0000480701007387 */ /* 0x0001e80000100800 */
[----:B0-----:R-:W2:Y:S04]  /*20120*/  LDL.LU R7, [R1+0x17d4] ;  /* 0x0017d40001077983 */ /* 0x001ea80000300800 */
[----:B------:R0:W-:Y:S04]  /*20130*/  STL [R1+0x44], R0 ;  /* 0x0000440001007387 */ /* 0x0001e80000100800 */
[----:B0-----:R-:W2:Y:S01]  /*20140*/  LDL.LU R0, [R1+0x17d0] ;  /* 0x0017d00001007983 */ /* 0x001ea20000300800 */
[----:B----4-:R-:W-:-:S02]  /*20150*/  SEL R2, R23, R2, !P5 ;  /* 0x0000000217027207 */ /* 0x010fc40006800000 */
[----:B------:R-:W-:-:S03]  /*20160*/  SEL R22, R23, R22, !P5 ;  /* 0x0000001617167207 */ /* 0x000fc60006800000 */
[----:B------:R0:W-:Y:S01]  /*20170*/  STL [R1+0x40], R2 ;  /* 0x0000400201007387 */ /* 0x0001e20000100800 */
[C---:B------:R-:W-:Y:S02]  /*20180*/  SEL R21, R23.reuse, R21, !P5 ;  /* 0x0000001517157207 */ /* 0x040fe40006800000 */
[C---:B------:R-:W-:Y:S01]  /*20190*/  SEL R26, R23.reuse, R26, !P5 ;  /* 0x0000001a171a7207 */ /* 0x040fe20006800000 */
[----:B0-----:R-:W4:Y:S01]  /*201a0*/  LDL.LU R2, [R1+0x17cc] ;  /* 0x0017cc0001027983 */ /* 0x001f220000300800 */
[----:B------:R-:W-:-:S03]  /*201b0*/  SEL R20, R23, R20, !P5 ;  /* 0x0000001417147207 */ /* 0x000fc60006800000 */
[----:B------:R0:W-:Y:S01]  /*201c0*/  STL [R1+0x3c], R22 ;  /* 0x00003c1601007387 */ /* 0x0001e20000100800 */
[C---:B------:R-:W-:Y:S02]  /*201d0*/  SEL R19, R23.reuse, R19, !P5 ;  /* 0x0000001317137207 */ /* 0x040fe40006800000 */
[C---:B------:R-:W-:Y:S01]  /*201e0*/  SEL R18, R23.reuse, R18, !P5 ;  /* 0x0000001217127207 */ /* 0x040fe20006800000 */
[----:B0-----:R-:W4:Y:S04]  /*201f0*/  LDL.LU R22, [R1+0x17c8] ;  /* 0x0017c80001167983 */ /* 0x001f280000300800 */
[----:B------:R0:W-:Y:S01]  /*20200*/  STL [R1+0x38], R21 ;  /* 0x0000381501007387 */ /* 0x0001e20000100800 */
[C---:B------:R-:W-:Y:S02]  /*20210*/  SEL R17, R23.reuse, R17, !P5 ;  /* 0x0000001117117207 */ /* 0x040fe40006800000 */
[C---:B------:R-:W-:Y:S01]  /*20220*/  SEL R16, R23.reuse, R16, !P5 ;  /* 0x0000001017107207 */ /* 0x040fe20006800000 */
[----:B0-----:R-:W4:Y:S04]  /*20230*/  LDL.LU R21, [R1+0x17c4] ;  /* 0x0017c40001157983 */ /* 0x001f280000300800 */
[----:B------:R0:W-:Y:S01]  /*20240*/  STL [R1+0x34], R26 ;  /* 0x0000341a01007387 */ /* 0x0001e20000100800 */
[----:B------:R-:W-:-:S03]  /*20250*/  SEL R15, R23, R15, !P5 ;  /* 0x0000000f170f7207 */ /* 0x000fc60006800000 */
[----:B0-----:R-:W4:Y:S04]  /*20260*/  LDL.LU R26, [R1+0x17c0] ;  /* 0x0017c000011a7983 */ /* 0x001f280000300800 */
[----:B------:R0:W-:Y:S01]  /*20270*/  STL [R1+0x30], R20 ;  /* 0x0000301401007387 */ /* 0x0001e20000100800 */
[----:B------:R-:W-:-:S03]  /*20280*/  SEL R14, R23, R14, !P5 ;  /* 0x0000000e170e7207 */ /* 0x000fc60006800000 */
[----:B0-----:R-:W4:Y:S04]  /*20290*/  LDL.LU R20, [R1+0x17bc] ;  /* 0x0017bc0001147983 */ /* 0x001f280000300800 */
[----:B------:R0:W-:Y:S01]  /*202a0*/  STL [R1+0x2c], R19 ;  /* 0x00002c1301007387 */ /* 0x0001e20000100800 */
[----:B------:R-:W-:-:S03]  /*202b0*/  SEL R6, R23, R6, !P5 ;  /* 0x0000000617067207 */ /* 0x000fc60006800000 */
[----:B0-----:R-:W4:Y:S04]  /*202c0*/  LDL.LU R19, [R1+0x17b8] ;  /* 0x0017b80001137983 */ /* 0x001f280000300800 */
[----:B------:R0:W-:Y:S04]  /*202d0*/  STL [R1+0x28], R18 ;  /* 0x0000281201007387 */ /* 0x0001e80000100800 */
        /* <DEDUP_REMOVED lines=9> */
[----:B------:R0:W-:Y:S01]  /*20370*/  STL [R1+0x1738], R6 ;  /* 0x0017380601007387 */ /* 0x0001e20000100800 */
[----:B------:R-:W-:-:S03]  /*20380*/  SEL R13, R23, R13, !P5 ;  /* 0x0000000d170d7207 */ /* 0x000fc60006800000 */
[----:B0-----:R-:W4:Y:S01]  /*20390*/  LDL.LU R6, [R1+0xe4] ;  /* 0x0000e40001067983 */ /* 0x001f220000300800 */
[C---:B------:R-:W-:Y:S02]  /*203a0*/  SEL R12, R23.reuse, R12, !P5 ;  /* 0x0000000c170c7207 */ /* 0x040fe40006800000 */
[C---:B------:R-:W-:Y:S01]  /*203b0*/  SEL R11, R23.reuse, R11, !P5 ;  /* 0x0000000b170b7207 */ /* 0x040fe20006800000 */
[----:B------:R0:W-:Y:S04]  /*203c0*/  STL [R1+0x14], R13 ;  /* 0x0000140d01007387 */ /* 0x0001e80000100800 */
[----:B0-----:R-:W4:Y:S04]  /*203d0*/  LDL.LU R13, [R1+0x17a0] ;  /* 0x0017a000010d7983 */ /* 0x001f280000300800 */
[----:B------:R0:W-:Y:S04]  /*203e0*/  STL [R1+0x10], R12 ;  /* 0x0000100c01007387 */ /* 0x0001e80000100800 */
[----:B0-----:R-:W4:Y:S04]  /*203f0*/  LDL.LU R12, [R1+0x179c] ;  /* 0x00179c00010c7983 */ /* 0x001f280000300800 */
[----:B------:R0:W-:Y:S04]  /*20400*/  STL [R1+0xc], R11 ;  /* 0x00000c0b01007387 */ /* 0x0001e80000100800 */
[----:B0-----:R-:W4:Y:S01]  /*20410*/  LDL.LU R11, [R1+0x1798] ;  /* 0x00179800010b7983 */ /* 0x001f220000300800 */
[----:B------:R-:W-:-:S02]  /*20420*/  SEL R5, R23, R5, !P5 ;  /* 0x0000000517057207 */ /* 0x000fc40006800000 */
[C---:B------:R-:W-:Y:S02]  /*20430*/  SEL R27, R23.reuse, R27, !P5 ;  /* 0x0000001b171b7207 */ /* 0x040fe40006800000 */
[C---:B------:R-:W-:Y:S02]  /*20440*/  SEL R25, R23.reuse, R25, !P5 ;  /* 0x0000001917197207 */ /* 0x040fe40006800000 */
[C---:B------:R-:W-:Y:S02]  /*20450*/  SEL R24, R23.reuse, R24, !P5 ;  /* 0x0000001817187207 */ /* 0x040fe40006800000 */
[C---:B---3--:R-:W-:Y:S02]  /*20460*/  SEL R8, R23.reuse, R8, !P5 ;  /* 0x0000000817087207 */ /* 0x048fe40006800000 */
[C---:B--2---:R-:W-:Y:S02]  /*20470*/  SEL R9, R23.reuse, R9, !P5 ;  /* 0x0000000917097207 */ /* 0x044fe40006800000 */
[----:B------:R-:W-:-:S02]  /*20480*/  SEL R0, R23, R0, !P5 ;  /* 0x0000000017007207 */ /* 0x000fc40006800000 */
[C---:B----4-:R-:W-:Y:S02]  /*20490*/  SEL R2, R23.reuse, R2, !P5 ;  /* 0x0000000217027207 */ /* 0x050fe40006800000 */
[C---:B------:R-:W-:Y:S02]  /*204a0*/  SEL R22, R23.reuse, R22, !P5 ;  /* 0x0000001617167207 */ /* 0x040fe40006800000 */
[C---:B------:R-:W-:Y:S02]  /*204b0*/  SEL R21, R23.reuse, R21, !P5 ;  /* 0x0000001517157207 */ /* 0x040fe40006800000 */
[C---:B------:R-:W-:Y:S02]  /*204c0*/  SEL R26, R23.reuse, R26, !P5 ;  /* 0x0000001a171a7207 */ /* 0x040fe40006800000 */
[C---:B------:R-:W-:Y:S02]  /*204d0*/  SEL R20, R23.reuse, R20, !P5 ;  /* 0x0000001417147207 */ /* 0x040fe40006800000 */
[----:B------:R-:W-:-:S02]  /*204e0*/  SEL R19, R23, R19, !P5 ;  /* 0x0000001317137207 */ /* 0x000fc40006800000 */
[C---:B------:R-:W-:Y:S02]  /*204f0*/  SEL R18, R23.reuse, R18, !P5 ;  /* 0x0000001217127207 */ /* 0x040fe40006800000 */
[C---:B------:R-:W-:Y:S02]  /*20500*/  SEL R17, R23.reuse, R17, !P5 ;  /* 0x0000001117117207 */ /* 0x040fe40006800000 */
[C---:B------:R-:W-:Y:S02]  /*20510*/  SEL R16, R23.reuse, R16, !P5 ;  /* 0x0000001017107207 */ /* 0x040fe40006800000 */
[C---:B------:R-:W-:Y:S02]  /*20520*/  SEL R15, R23.reuse, R15, !P5 ;  /* 0x0000000f170f7207 */ /* 0x040fe40006800000 */
[----:B------:R-:W-:-:S05]  /*20530*/  SEL R6, R23, R6, !P5 ;  /* 0x0000000617067207 */ /* 0x000fca0006800000 */
[----:B------:R0:W-:Y:S04]  /*20540*/  STL [R1+0x8], R6 ;  /* 0x0000080601007387 */ /* 0x0001e80000100800 */
[----:B------:R-:W-:Y:S01]  /*20550*/  STL [R1+0x172c], R5 ;  /* 0x00172c0501007387 */ /* 0x000fe20000100800 */
[----:B0-----:R-:W-:-:S05]  /*20560*/  SEL R6, R23, R10, !P5 ;  /* 0x0000000a17067207 */ /* 0x001fca0006800000 */
[----:B------:R-:W-:Y:S04]  /*20570*/  STL [R1+0x4], R6 ;  /* 0x0000040601007387 */ /* 0x000fe80000100800 */
[----:B------:R-:W-:Y:S04]  /*20580*/  STL [R1+0x1730], R27 ;  /* 0x0017301b01007387 */ /* 0x000fe80000100800 */
[----:B------:R0:W-:Y:S04]  /*20590*/  STL [R1+0x1734], R25 ;  /* 0x0017341901007387 */ /* 0x0001e80000100800 */
[----:B------:R-:W-:Y:S04]  /*205a0*/  STL [R1+0x173c], R24 ;  /* 0x00173c1801007387 */ /* 0x000fe80000100800 */
[----:B------:R1:W-:Y:S04]  /*205b0*/  STL [R1+0x1740], R8 ;  /* 0x0017400801007387 */ /* 0x0003e80000100800 */
[----:B0-----:R-:W2:Y:S01]  /*205c0*/  LDL.LU R25, [R1+0x7d4] ;  /* 0x0007d40001197983 */ /* 0x001ea20000300800 */
[----:B------:R-:W-:-:S03]  /*205d0*/  SEL R11, R23, R11, !P5 ;  /* 0x0000000b170b7207 */ /* 0x000fc60006800000 */
[----:B------:R-:W3:Y:S01]  /*205e0*/  LDL.LU R27, [R1+0x7d0] ;  /* 0x0007d000011b7983 */ /* 0x000ee20000300800 */
[----:B------:R-:W-:-:S03]  /*205f0*/  SEL R12, R23, R12, !P5 ;  /* 0x0000000c170c7207 */ /* 0x000fc60006800000 */
[----:B------:R-:W4:Y:S04]  /*20600*/  LDL.LU R5, [R1+0x7cc] ;  /* 0x0007cc0001057983 */ /* 0x000f280000300800 */
[----:B-1----:R-:W2:Y:S01]  /*20610*/  LDL.LU R8, [R1+0x7c4] ;  /* 0x0007c40001087983 */ /* 0x002ea20000300800 */
[----:B------:R-:W-:-:S03]  /*20620*/  SEL R13, R23, R13, !P5 ;  /* 0x0000000d170d7207 */ /* 0x000fc60006800000 */
[----:B------:R-:W2:Y:S04]  /*20630*/  LDL.LU R24, [R1+0x7c0] ;  /* 0x0007c00001187983 */ /* 0x000ea80000300800 */
[----:B------:R-:W2:Y:S01]  /*20640*/  LDL.LU R6, [R1+0x7bc] ;  /* 0x0007bc0001067983 */ /* 0x000ea20000300800 */
[----:B------:R-:W-:-:S03]  /*20650*/  SEL R14, R23, R14, !P5 ;  /* 0x0000000e170e7207 */ /* 0x000fc60006800000 */
[----:B------:R0:W-:Y:S04]  /*20660*/  STL [R1+0x1744], R9 ;  /* 0x0017440901007387 */ /* 0x0001e80000100800 */
[----:B0-----:R-:W2:Y:S04]  /*20670*/  LDL.LU R9, [R1+0x7c8] ;  /* 0x0007c80001097983 */ /* 0x001ea80000300800 */
        /* <DEDUP_REMOVED lines=25> */
[----:B0-----:R0:W3:Y:S04]  /*20810*/  LDL R22, [R1+0x164c] ;  /* 0x00164c0001167983 */ /* 0x0010e80000100800 */
[----:B------:R1:W-:Y:S04]  /*20820*/  STL [R1+0x177c], R2 ;  /* 0x00177c0201007387 */ /* 0x0003e80000100800 */
[----:B-1----:R-:W4:Y:S04]  /*20830*/  LDL R2, [R1+0x1660] ;  /* 0x0016600001027983 */ /* 0x002f280000100800 */
[----:B------:R1:W-:Y:S04]  /*20840*/  STL [R1+0x1780], R0 ;  /* 0x0017800001007387 */ /* 0x0003e80000100800 */
[----:B-1----:R-:W4:Y:S01]  /*20850*/  LDL.LU R0, [R1+0x1b8] ;  /* 0x0001b80001007983 */ /* 0x002f220000300800 */
[----:B------:R-:W-:Y:S01]  /*20860*/  ISETP.NE.AND P1, PT, RZ, c[0x0][0x178], PT ;  /* 0x00005e00ff007a0c */ /* 0x000fe20003f25270 */
[----:B------:R-:W-:-:S02]  /*20870*/  @!P3 IMAD.MOV R4, RZ, RZ, -R4 ;  /* 0x000000ffff04b224 */ /* 0x000fc400078e0a04 */
[----:B------:R-:W-:Y:S01]  /*20880*/  @!P2 IMAD.MOV R3, RZ, RZ, -R3 ;  /* 0x000000ffff03a224 */ /* 0x000fe200078e0a03 */
[C---:B------:R-:W-:Y:S01]  /*20890*/  SEL R7, R23.reuse, R7, !P5 ;  /* 0x0000000717077207 */ /* 0x040fe20006800000 */
[----:B------:R-:W-:Y:S01]  /*208a0*/  @!P0 IMAD.MOV R29, RZ, RZ, -R29 ;  /* 0x000000ffff1d8224 */ /* 0x000fe200078e0a1d */
[C---:B------:R-:W-:Y:S02]  /*208b0*/  SEL R4, R23.reuse, R4, !P5 ;  /* 0x0000000417047207 */ /* 0x040fe40006800000 */
[C---:B------:R-:W-:Y:S01]  /*208c0*/  SEL R3, R23.reuse, R3, !P5 ;  /* 0x0000000317037207 */ /* 0x040fe20006800000 */
[----:B------:R-:W-:Y:S01]  /*208d0*/  STL [R1+0x1784], R7 ;  /* 0x0017840701007387 */ /* 0x000fe20000100800 */
[----:B------:R-:W-:-:S03]  /*208e0*/  SEL R29, R23, R29, !P5 ;  /* 0x0000001d171d7207 */ /* 0x000fc60006800000 */
[----:B------:R-:W-:Y:S04]  /*208f0*/  STL [R1+0x1788], R4 ;  /* 0x0017880401007387 */ /* 0x000fe80000100800 */
[----:B------:R2:W-:Y:S04]  /*20900*/  STL [R1+0x178c], R3 ;  /* 0x00178c0301007387 */ /* 0x0005e80000100800 */
[----:B------:R-:W-:Y:S01]  /*20910*/  STL [R1+0x1790], R29 ;  /* 0x0017901d01007387 */ /* 0x000fe20000100800 */
[----:B--2---:R-:W-:Y:S01]  /*20920*/  IMAD R3, R21, c[0x0][0x190], RZ ;  /* 0x0000640015037a24 */ /* 0x004fe200078e02ff */
[----:B---3--:R-:W-:Y:S01]  /*20930*/  @!P1 LOP3.LUT R22, RZ, c[0x0][0x178], RZ, 0x33, !PT ;  /* 0x00005e00ff169a12 */ /* 0x008fe200078e33ff */
[----:B----4-:R-:W-:-:S02]  /*20940*/  IMAD R28, R28, 0x8, R2 ;  /* 0x000000081c1c7824 */ /* 0x010fc400078e0202 */
[----:B------:R-:W-:Y:S01]  /*20950*/  IMAD R2, R26, c[0x0][0x190], RZ ;  /* 0x000064001a027a24 */ /* 0x000fe200078e02ff */
[----:B------:R-:W-:Y:S01]  /*20960*/  SEL R23, R23, R0, !P5 ;  /* 0x0000000017177207 */ /* 0x000fe20006800000 */
[----:B------:R-:W-:-:S04]  /*20970*/  IMAD R0, R20, c[0x0][0x190], RZ ;  /* 0x0000640014007a24 */ /* 0x000fc800078e02ff */
[----:B------:R-:W-:Y:S04]  /*20980*/  STL [R1+0x1794], R23 ;  /* 0x0017941701007387 */ /* 0x000fe80000100800 */
[----:B------:R-:W-:Y:S04]  /*20990*/  STL [R1+0x16d4], R28 ;  /* 0x0016d41c01007387 */ /* 0x000fe80000100800 */
[----:B------:R-:W-:Y:S04]  /*209a0*/  @!P1 STL [R1+0x164c], R22 ;  /* 0x00164c1601009387 */ /* 0x000fe80000100800 */
[----:B------:R1:W-:Y:S04]  /*209b0*/  STL [R1+0x70], R3 ;  /* 0x0000700301007387 */ /* 0x0003e80000100800 */
[----:B------:R2:W-:Y:S01]  /*209c0*/  STL [R1+0x74], R2 ;  /* 0x0000740201007387 */ /* 0x0005e20000100800 */
[----:B-1----:R-:W-:-:S03]  /*209d0*/  IMAD R3, R19, c[0x0][0x190], RZ ;  /* 0x0000640013037a24 */ /* 0x002fc600078e02ff */
[----:B------:R1:W-:Y:S01]  /*209e0*/  STL [R1+0x78], R0 ;  /* 0x0000780001007387 */ /* 0x0003e20000100800 */
[----:B--2---:R-:W-:-:S03]  /*209f0*/  IMAD R2, R18, c[0x0][0x190], RZ ;  /* 0x0000640012027a24 */ /* 0x004fc600078e02ff */
[----:B------:R2:W-:Y:S04]  /*20a00*/  STL [R1+0xb0], R3 ;  /* 0x0000b00301007387 */ /* 0x0005e80000100800 */
[----:B------:R3:W-:Y:S01]  /*20a10*/  STL [R1+0xb4], R2 ;  /* 0x0000b40201007387 */ /* 0x0007e20000100800 */
[----:B-1----:R-:W-:Y:S02]  /*20a20*/  IMAD R0, R17, c[0x0][0x190], RZ ;  /* 0x0000640011007a24 */ /* 0x002fe400078e02ff */
[----:B--2---:R-:W-:-:S03]  /*20a30*/  IMAD R3, R16, c[0x0][0x190], RZ ;  /* 0x0000640010037a24 */ /* 0x004fc600078e02ff */
[----:B------:R1:W-:Y:S01]  /*20a40*/  STL [R1+0xb8], R0 ;  /* 0x0000b80001007387 */ /* 0x0003e20000100800 */
[----:B---3--:R-:W-:-:S03]  /*20a50*/  IMAD R2, R15, c[0x0][0x190], RZ ;  /* 0x000064000f027a24 */ /* 0x008fc600078e02ff */
        /* <DEDUP_REMOVED lines=13> */
[----:B------:R-:W3:Y:S01]  /*20b30*/  LDL.LU R25, [R1+0x7b8] ;  /* 0x0007b80001197983 */ /* 0x000ee20000300800 */
[----:B-1----:R-:W-:-:S03]  /*20b40*/  IMAD R0, R5, c[0x0][0x190], RZ ;  /* 0x0000640005007a24 */ /* 0x002fc600078e02ff */
[----:B------:R1:W-:Y:S04]  /*20b50*/  STL [R1+0x170], R2 ;  /* 0x0001700201007387 */ /* 0x0003e80000100800 */
[----:B------:R-:W4:Y:S01]  /*20b60*/  LDL.LU R27, [R1+0x7b4] ;  /* 0x0007b400011b7983 */ /* 0x000f220000300800 */
[----:B--2---:R-:W-:-:S03]  /*20b70*/  IMAD R3, R8, c[0x0][0x190], RZ ;  /* 0x0000640008037a24 */ /* 0x004fc600078e02ff */
[----:B------:R2:W-:Y:S04]  /*20b80*/  STL [R1+0x18c], R0 ;  /* 0x00018c0001007387 */ /* 0x0005e80000100800 */
[----:B------:R-:W4:Y:S01]  /*20b90*/  LDL.LU R5, [R1+0x7b0] ;  /* 0x0007b00001057983 */ /* 0x000f220000300800 */
[----:B-1----:R-:W-:Y:S02]  /*20ba0*/  IMAD R2, R24, c[0x0][0x190], RZ ;  /* 0x0000640018027a24 */ /* 0x002fe400078e02ff */
[----:B--2---:R-:W-:-:S05]  /*20bb0*/  IMAD R0, R9, c[0x0][0x190], RZ ;  /* 0x0000640009007a24 */ /* 0x004fca00078e02ff */
[----:B------:R1:W-:Y:S04]  /*20bc0*/  STL [R1+0x190], R0 ;  /* 0x0001900001007387 */ /* 0x0003e80000100800 */
[----:B------:R2:W-:Y:S04]  /*20bd0*/  STL [R1+0x1a0], R3 ;  /* 0x0001a00301007387 */ /* 0x0005e80000100800 */
[----:B------:R-:W4:Y:S01]  /*20be0*/  LDL.LU R28, [R1+0x7ac] ;  /* 0x0007ac00011c7983 */ /* 0x000f220000300800 */
[----:B-1----:R-:W-:-:S03]  /*20bf0*/  IMAD R0, R6, c[0x0][0x190], RZ ;  /* 0x0000640006007a24 */ /* 0x002fc600078e02ff */
[----:B------:R-:W-:Y:S04]  /*20c00*/  STL [R1+0x1b8], R2 ;  /* 0x0001b80201007387 */ /* 0x000fe80000100800 */
[----:B------:R-:W4:Y:S04]  /*20c10*/  LDL.LU R23, [R1+0x7a8] ;  /* 0x0007a80001177983 */ /* 0x000f280000300800 */
[----:B------:R1:W-:Y:S04]  /*20c20*/  STL [R1+0x1f0], R0 ;  /* 0x0001f00001007387 */ /* 0x0003e80000100800 */
[----:B------:R-:W4:Y:S04]  /*20c30*/  LDL.LU R29, [R1+0x7a4] ;  /* 0x0007a400011d7983 */ /* 0x000f280000300800 */
[----:B--2---:R-:W2:Y:S04]  /*20c40*/  LDL.LU R3, [R1+0x7a0] ;  /* 0x0007a00001037983 */ /* 0x004ea80000300800 */
[----:B------:R-:W2:Y:S04]  /*20c50*/  LDL.LU R4, [R1+0x79c] ;  /* 0x00079c0001047983 */ /* 0x000ea80000300800 */
[----:B------:R-:W2:Y:S04]  /*20c60*/  LDL.LU R7, [R1+0x798] ;  /* 0x0007980001077983 */ /* 0x000ea80000300800 */
[----:B-1----:R-:W2:Y:S04]  /*20c70*/  LDL.LU R0, [R1+0x794] ;  /* 0x0007940001007983 */ /* 0x002ea80000300800 */
        /* <DEDUP_REMOVED lines=17> */
[----:B---3--:R-:W-:-:S05]  /*20d90*/  IMAD R9, R25, c[0x0][0x190], RZ ;  /* 0x0000640019097a24 */ /* 0x008fca00078e02ff */
[----:B------:R1:W-:Y:S01]  /*20da0*/  STL [R1+0x1f8], R9 ;  /* 0x0001f80901007387 */ /* 0x0003e20000100800 */
[----:B----4-:R-:W-:-:S03]  /*20db0*/  IMAD R25, R27, c[0x0][0x190], RZ ;  /* 0x000064001b197a24 */ /* 0x010fc600078e02ff */
[----:B-1----:R-:W3:Y:S01]  /*20dc0*/  LDL.LU R9, [R1+0x74c] ;  /* 0x00074c0001097983 */ /* 0x002ee20000300800 */
[----:B------:R-:W-:-:S03]  /*20dd0*/  IMAD R5, R5, c[0x0][0x190], RZ ;  /* 0x0000640005057a24 */ /* 0x000fc600078e02ff */
[----:B------:R1:W-:Y:S04]  /*20de0*/  STL [R1+0x228], R25 ;  /* 0x0002281901007387 */ /* 0x0003e80000100800 */
[----:B-1----:R-:W4:Y:S04]  /*20df0*/  LDL.LU R25, [R1+0x748] ;  /* 0x0007480001197983 */ /* 0x002f280000300800 */
[----:B------:R1:W-:Y:S01]  /*20e00*/  STL [R1+0x22c], R5 ;  /* 0x00022c0501007387 */ /* 0x0003e20000100800 */
[----:B------:R-:W-:-:S03]  /*20e10*/  IMAD R28, R28, c[0x0][0x190], RZ ;  /* 0x000064001c1c7a24 */ /* 0x000fc600078e02ff */
[----:B------:R-:W4:Y:S04]  /*20e20*/  LDL.LU R27, [R1+0x744] ;  /* 0x00074400011b7983 */ /* 0x000f280000300800 */
[----:B-1----:R-:W4:Y:S01]  /*20e30*/  LDL.LU R5, [R1+0x740] ;  /* 0x0007400001057983 */ /* 0x002f220000300800 */
[----:B------:R-:W-:-:S03]  /*20e40*/  IMAD R23, R23, c[0x0][0x190], RZ ;  /* 0x0000640017177a24 */ /* 0x000fc600078e02ff */
[----:B------:R1:W-:Y:S04]  /*20e50*/  STL [R1+0x230], R28 ;  /* 0x0002301c01007387 */ /* 0x0003e80000100800 */
[----:B------:R0:W-:Y:S01]  /*20e60*/  STL [R1+0x234], R23 ;  /* 0x0002341701007387 */ /* 0x0001e20000100800 */
[----:B--2---:R-:W-:Y:S02]  /*20e70*/  IMAD R3, R3, c[0x0][0x190], RZ ;  /* 0x0000640003037a24 */ /* 0x004fe400078e02ff */
[----:B-1----:R-:W-:Y:S02]  /*20e80*/  IMAD R28, R29, c[0x0][0x190], RZ ;  /* 0x000064001d1c7a24 */ /* 0x002fe400078e02ff */
[----:B0-----:R-:W-:-:S03]  /*20e90*/  IMAD R23, R4, c[0x0][0x190], RZ ;  /* 0x0000640004177a24 */ /* 0x001fc600078e02ff */
[----:B------:R-:W-:Y:S01]  /*20ea0*/  STL [R1+0x7a4], R28 ;  /* 0x0007a41c01007387 */ /* 0x000fe20000100800 */
[----:B------:R-:W-:-:S03]  /*20eb0*/  IMAD R4, R7, c[0x0][0x190], RZ ;  /* 0x0000640007047a24 */ /* 0x000fc600078e02ff */
[----:B------:R0:W-:Y:S04]  /*20ec0*/  STL [R1+0x7a0], R3 ;  /* 0x0007a00301007387 */ /* 0x0001e80000100800 */
[----:B------:R-:W-:Y:S01]  /*20ed0*/  STL [R1+0x79c], R23 ;  /* 0x00079c1701007387 */ /* 0x000fe20000100800 */
[----:B------:R-:W-:Y:S02]  /*20ee0*/  IMAD R2, R2, c[0x0][0x190], RZ ;  /* 0x0000640002027a24 */ /* 0x000fe400078e02ff */
[----:B0-----:R-:W-:Y:S01]  /*20ef0*/  IMAD R3, R0, c[0x0][0x190], RZ ;  /* 0x0000640000037a24 */ /* 0x001fe200078e02ff */
[----:B------:R-:W-:Y:S01]  /*20f00*/  STL [R1+0x798], R4 ;  /* 0x0007980401007387 */ /* 0x000fe20000100800 */
[----:B------:R-:W-:-:S03]  /*20f10*/  IMAD R0, R22, c[0x0][0x190], RZ ;  /* 0x0000640016007a24 */ /* 0x000fc600078e02ff */
[----:B------:R0:W-:Y:S04]  /*20f20*/  STL [R1+0x794], R3 ;  /* 0x0007940301007387 */ /* 0x0001e80000100800 */
[----:B------:R1:W-:Y:S01]  /*20f30*/  STL [R1+0x790], R2 ;  /* 0x0007900201007387 */ /* 0x0003e20000100800 */
[----:B0-----:R-:W-:-:S03]  /*20f40*/  IMAD R3, R21, c[0x0][0x190], RZ ;  /* 0x0000640015037a24 */ /* 0x001fc600078e02ff */
[----:B------:R0:W-:Y:S01]  /*20f50*/  STL [R1+0x78c], R0 ;  /* 0x00078c0001007387 */ /* 0x0001e20000100800 */
[----:B-1----:R-:W-:-:S03]  /*20f60*/  IMAD R2, R26, c[0x0][0x190], RZ ;  /* 0x000064001a027a24 */ /* 0x002fc600078e02ff */
[----:B------:R1:W-:Y:S04]  /*20f70*/  STL [R1+0x7a8], R3 ;  /* 0x0007a80301007387 */ /* 0x0003e80000100800 */
[----:B------:R2:W-:Y:S01]  /*20f80*/  STL [R1+0x784], R2 ;  /* 0x0007840201007387 */ /* 0x0005e20000100800 */
[----:B0-----:R-:W-:Y:S02]  /*20f90*/  IMAD R0, R20, c[0x0][0x190], RZ ;  /* 0x0000640014007a24 */ /* 0x001fe400078e02ff */
[----:B-1----:R-:W-:-:S03]  /*20fa0*/  IMAD R3, R19, c[0x0][0x190], RZ ;  /* 0x0000640013037a24 */ /* 0x002fc600078e02ff */
[----:B------:R0:W-:Y:S01]  /*20fb0*/  STL [R1+0x7ac], R0 ;  /* 0x0007ac0001007387 */ /* 0x0001e20000100800 */
[----:B--2---:R-:W-:-:S03]  /*20fc0*/  IMAD R2, R18, c[0x0][0x190], RZ ;  /* 0x0000640012027a24 */ /* 0x004fc600078e02ff */
        /* <DEDUP_REMOVED lines=18> */
[----:B------:R-:W-:Y:S04]  /*210f0*/  STL [R1+0x7f4], R3 ;  /* 0x0007f40301007387 */ /* 0x000fe80000100800 */
[----:B------:R-:W2:Y:S01]  /*21100*/  LDL.LU R8, [R1+0x73c] ;  /* 0x00073c0001087983 */ /* 0x000ea20000300800 */
[----:B0-----:R-:W-:-:S03]  /*21110*/  IMAD R0, R6, c[0x0][0x190], RZ ;  /* 0x0000640006007a24 */ /* 0x001fc600078e02ff */
[----:B------:R-:W-:Y:S04]  /*21120*/  STL [R1+0x7fc], R2 ;  /* 0x0007fc0201007387 */ /* 0x000fe80000100800 */
[----:B------:R-:W2:Y:S04]  /*21130*/  LDL.LU R24, [R1+0x738] ;  /* 0x0007380001187983 */ /* 0x000ea80000300800 */
[----:B------:R3:W-:Y:S04]  /*21140*/  STL [R1+0x804], R0 ;  /* 0x0008040001007387 */ /* 0x0007e80000100800 */
[----:B------:R-:W2:Y:S01]  /*21150*/  LDL.LU R6, [R1+0x734] ;  /* 0x0007340001067983 */ /* 0x000ea20000300800 */
[----:B---3--:R-:W-:-:S05]  /*21160*/  IMAD R0, R9, c[0x0][0x190], RZ ;  /* 0x0000640009007a24 */ /* 0x008fca00078e02ff */
[----:B------:R0:W-:Y:S01]  /*21170*/  STL [R1+0x80c], R0 ;  /* 0x00080c0001007387 */ /* 0x0001e20000100800 */
[----:B----4-:R-:W-:-:S05]  /*21180*/  IMAD R3, R25, c[0x0][0x190], RZ ;  /* 0x0000640019037a24 */ /* 0x010fca00078e02ff */
[----:B------:R1:W-:Y:S01]  /*21190*/  STL [R1+0x814], R3 ;  /* 0x0008140301007387 */ /* 0x0003e20000100800 */
[----:B------:R-:W-:-:S03]  /*211a0*/  IMAD R2, R27, c[0x0][0x190], RZ ;  /* 0x000064001b027a24 */ /* 0x000fc600078e02ff */
[----:B------:R-:W3:Y:S01]  /*211b0*/  LDL.LU R28, [R1+0x730] ;  /* 0x00073000011c7983 */ /* 0x000ee20000300800 */
[----:B0-----:R-:W-:-:S03]  /*211c0*/  IMAD R0, R5, c[0x0][0x190], RZ ;  /* 0x0000640005007a24 */ /* 0x001fc600078e02ff */
[----:B------:R-:W-:Y:S04]  /*211d0*/  STL [R1+0x81c], R2 ;  /* 0x00081c0201007387 */ /* 0x000fe80000100800 */
[----:B------:R-:W4:Y:S04]  /*211e0*/  LDL.LU R23, [R1+0x72c] ;  /* 0x00072c0001177983 */ /* 0x000f280000300800 */
[----:B------:R0:W-:Y:S04]  /*211f0*/  STL [R1+0x824], R0 ;  /* 0x0008240001007387 */ /* 0x0001e80000100800 */
[----:B------:R-:W4:Y:S04]  /*21200*/  LDL.LU R29, [R1+0x728] ;  /* 0x00072800011d7983 */ /* 0x000f280000300800 */
[----:B-1----:R-:W4:Y:S04]  /*21210*/  LDL.LU R3, [R1+0x724] ;  /* 0x0007240001037983 */ /* 0x002f280000300800 */
[----:B------:R-:W4:Y:S04]  /*21220*/  LDL.LU R4, [R1+0x720] ;  /* 0x0007200001047983 */ /* 0x000f280000300800 */
[----:B------:R-:W4:Y:S04]  /*21230*/  LDL.LU R7, [R1+0x71c] ;  /* 0x00071c0001077983 */ /* 0x000f280000300800 */
        /* <DEDUP_REMOVED lines=18> */
[----:B--2---:R-:W-:-:S05]  /*21360*/  IMAD R9, R8, c[0x0][0x190], RZ ;  /* 0x0000640008097a24 */ /* 0x004fca00078e02ff */
[----:B------:R0:W-:Y:S01]  /*21370*/  STL [R1+0x82c], R9 ;  /* 0x00082c0901007387 */ /* 0x0001e20000100800 */
[----:B------:R-:W-:-:S03]  /*21380*/  IMAD R8, R24, c[0x0][0x190], RZ ;  /* 0x0000640018087a24 */ /* 0x000fc600078e02ff */
[----:B0-----:R-:W2:Y:S01]  /*21390*/  LDL.LU R9, [R1+0x6cc] ;  /* 0x0006cc0001097983 */ /* 0x001ea20000300800 */
[----:B------:R-:W-:-:S03]  /*213a0*/  IMAD R6, R6, c[0x0][0x190], RZ ;  /* 0x0000640006067a24 */ /* 0x000fc600078e02ff */
[----:B------:R0:W-:Y:S04]  /*213b0*/  STL [R1+0x834], R8 ;  /* 0x0008340801007387 */ /* 0x0001e80000100800 */
[----:B0-----:R-:W2:Y:S04]  /*213c0*/  LDL.LU R8, [R1+0x6c8] ;  /* 0x0006c80001087983 */ /* 0x001ea80000300800 */
[----:B------:R0:W-:Y:S04]  /*213d0*/  STL [R1+0x83c], R6 ;  /* 0x00083c0601007387 */ /* 0x0001e80000100800 */
[----:B------:R-:W2:Y:S04]  /*213e0*/  LDL.LU R24, [R1+0x6c4] ;  /* 0x0006c40001187983 */ /* 0x000ea80000300800 */
[----:B0-----:R-:W2:Y:S01]  /*213f0*/  LDL.LU R6, [R1+0x6c0] ;  /* 0x0006c00001067983 */ /* 0x001ea20000300800 */
[----:B---3--:R-:W-:-:S05]  /*21400*/  IMAD R28, R28, c[0x0][0x190], RZ ;  /* 0x000064001c1c7a24 */ /* 0x008fca00078e02ff */
[----:B------:R0:W-:Y:S01]  /*21410*/  STL [R1+0x844], R28 ;  /* 0x0008441c01007387 */ /* 0x0001e20000100800 */
[----:B----4-:R-:W-:Y:S02]  /*21420*/  IMAD R23, R23, c[0x0][0x190], RZ ;  /* 0x0000640017177a24 */ /* 0x010fe400078e02ff */
[----:B0-----:R-:W-:-:S03]  /*21430*/  IMAD R28, R29, c[0x0][0x190], RZ ;  /* 0x000064001d1c7a24 */ /* 0x001fc600078e02ff */
[----:B------:R0:W-:Y:S01]  /*21440*/  STL [R1+0x84c], R23 ;  /* 0x00084c1701007387 */ /* 0x0001e20000100800 */
[----:B------:R-:W-:-:S03]  /*21450*/  IMAD R3, R3, c[0x0][0x190], RZ ;  /* 0x0000640003037a24 */ /* 0x000fc600078e02ff */
[----:B------:R-:W-:Y:S04]  /*21460*/  STL [R1+0x854], R28 ;  /* 0x0008541c01007387 */ /* 0x000fe80000100800 */
[----:B------:R1:W-:Y:S01]  /*21470*/  STL [R1+0x85c], R3 ;  /* 0x00085c0301007387 */ /* 0x0003e20000100800 */
[----:B0-----:R-:W-:Y:S02]  /*21480*/  IMAD R23, R4, c[0x0][0x190], RZ ;  /* 0x0000640004177a24 */ /* 0x001fe400078e02ff */
[----:B------:R-:W-:-:S03]  /*21490*/  IMAD R4, R7, c[0x0][0x190], RZ ;  /* 0x0000640007047a24 */ /* 0x000fc600078e02ff */
[----:B------:R-:W-:Y:S01]  /*214a0*/  STL [R1+0x864], R23 ;  /* 0x0008641701007387 */ /* 0x000fe20000100800 */
[----:B-1----:R-:W-:Y:S02]  /*214b0*/  IMAD R3, R0, c[0x0][0x190], RZ ;  /* 0x0000640000037a24 */ /* 0x002fe400078e02ff */
[----:B------:R-:W-:Y:S01]  /*214c0*/  IMAD R2, R2, c[0x0][0x190], RZ ;  /* 0x0000640002027a24 */ /* 0x000fe200078e02ff */
        /* <DEDUP_REMOVED lines=12> */
[----:B---3--:R-:W-:-:S03]  /*21590*/  IMAD R2, R18, c[0x0][0x190], RZ ;  /* 0x0000640012027a24 */ /* 0x008fc600078e02ff */
        /* <DEDUP_REMOVED lines=18> */
[----:B------:R-:W-:Y:S04]  /*216c0*/  STL [R1+0x8ec], R3 ;  /* 0x0008ec0301007387 */ /* 0x000fe80000100800 */
[----:B------:R-:W3:Y:S01]  /*216d0*/  LDL.LU R25, [R1+0x6bc] ;  /* 0x0006bc0001197983 */ /* 0x000ee20000300800 */
[----:B0-----:R-:W-:-:S03]  /*216e0*/  IMAD R0, R5, c[0x0][0x190], RZ ;  /* 0x0000640005007a24 */ /* 0x001fc600078e02ff */
[----:B------:R-:W-:Y:S04]  /*216f0*/  STL [R1+0x8f4], R2 ;  /* 0x0008f40201007387 */ /* 0x000fe80000100800 */
[----:B------:R-:W4:Y:S04]  /*21700*/  LDL.LU R27, [R1+0x6b8] ;  /* 0x0006b800011b7983 */ /* 0x000f280000300800 */
[----:B------:R2:W-:Y:S04]  /*21710*/  STL [R1+0x8fc], R0 ;  /* 0x0008fc0001007387 */ /* 0x0005e80000100800 */
[----:B------:R-:W4:Y:S01]  /*21720*/  LDL.LU R5, [R1+0x6b4] ;  /* 0x0006b40001057983 */ /* 0x000f220000300800 */
[----:B--2---:R-:W-:-:S02]  /*21730*/  IMAD R0, R9, c[0x0][0x190], RZ ;  /* 0x0000640009007a24 */ /* 0x004fc400078e02ff */
[----:B------:R-:W-:-:S03]  /*21740*/  IMAD R3, R8, c[0x0][0x190], RZ ;  /* 0x0000640008037a24 */ /* 0x000fc600078e02ff */
[----:B------:R0:W-:Y:S04]  /*21750*/  STL [R1+0x904], R0 ;  /* 0x0009040001007387 */ /* 0x0001e80000100800 */
[----:B------:R1:W-:Y:S01]  /*21760*/  STL [R1+0x90c], R3 ;  /* 0x00090c0301007387 */ /* 0x0003e20000100800 */
[----:B------:R-:W-:-:S03]  /*21770*/  IMAD R2, R24, c[0x0][0x190], RZ ;  /* 0x0000640018027a24 */ /* 0x000fc600078e02ff */
[----:B------:R-:W2:Y:S01]  /*21780*/  LDL.LU R28, [R1+0x6b0] ;  /* 0x0006b000011c7983 */ /* 0x000ea20000300800 */
[----:B0-----:R-:W-:-:S03]  /*21790*/  IMAD R0, R6, c[0x0][0x190], RZ ;  /* 0x0000640006007a24 */ /* 0x001fc600078e02ff */
[----:B------:R-:W-:Y:S04]  /*217a0*/  STL [R1+0x914], R2 ;  /* 0x0009140201007387 */ /* 0x000fe80000100800 */
[----:B------:R-:W2:Y:S04]  /*217b0*/  LDL.LU R23, [R1+0x6ac] ;  /* 0x0006ac0001177983 */ /* 0x000ea80000300800 */
[----:B------:R0:W-:Y:S04]  /*217c0*/  STL [R1+0x91c], R0 ;  /* 0x00091c0001007387 */ /* 0x0001e80000100800 */
[----:B------:R-:W2:Y:S04]  /*217d0*/  LDL.LU R29, [R1+0x6a8] ;  /* 0x0006a800011d7983 */ /* 0x000ea80000300800 */
[----:B-1----:R-:W2:Y:S04]  /*217e0*/  LDL.LU R3, [R1+0x6a4] ;  /* 0x0006a40001037983 */ /* 0x002ea80000300800 */
[----:B------:R-:W2:Y:S04]  /*217f0*/  LDL.LU R4, [R1+0x6a0] ;  /* 0x0006a00001047983 */ /* 0x000ea80000300800 */
[----:B------:R-:W2:Y:S04]  /*21800*/  LDL.LU R7, [R1+0x69c] ;  /* 0x00069c0001077983 */ /* 0x000ea80000300800 */
        /* <DEDUP_REMOVED lines=21> */
[----:B0-----:R-:W3:Y:S01]  /*21960*/  LDL.LU R9, [R1+0x650] ;  /* 0x0006500001097983 */ /* 0x001ee20000300800 */
[----:B------:R-:W-:-:S03]  /*21970*/  IMAD R5, R5, c[0x0][0x190], RZ ;  /* 0x0000640005057a24 */ /* 0x000fc600078e02ff */
[----:B------:R0:W-:Y:S04]  /*21980*/  STL [R1+0x92c], R25 ;  /* 0x00092c1901007387 */ /* 0x0001e80000100800 */
[----:B0-----:R-:W4:Y:S04]  /*21990*/  LDL.LU R25, [R1+0x64c] ;  /* 0x00064c0001197983 */ /* 0x001f280000300800 */
[----:B------:R0:W-:Y:S04]  /*219a0*/  STL [R1+0x934], R5 ;  /* 0x0009340501007387 */ /* 0x0001e80000100800 */
[----:B------:R-:W4:Y:S01]  /*219b0*/  LDL.LU R27, [R1+0x648] ;  /* 0x00064800011b7983 */ /* 0x000f220000300800 */
[----:B--2---:R-:W-:-:S03]  /*219c0*/  IMAD R28, R28, c[0x0][0x190], RZ ;  /* 0x000064001c1c7a24 */ /* 0x004fc600078e02ff */
[----:B0-----:R-:W4:Y:S01]  /*219d0*/  LDL.LU R5, [R1+0x644] ;  /* 0x0006440001057983 */ /* 0x001f220000300800 */
[----:B------:R-:W-:-:S03]  /*219e0*/  IMAD R23, R23, c[0x0][0x190], RZ ;  /* 0x0000640017177a24 */ /* 0x000fc600078e02ff */
[----:B------:R0:W-:Y:S04]  /*219f0*/  STL [R1+0x93c], R28 ;  /* 0x00093c1c01007387 */ /* 0x0001e80000100800 */
[----:B------:R1:W-:Y:S01]  /*21a00*/  STL [R1+0x944], R23 ;  /* 0x0009441701007387 */ /* 0x0003e20000100800 */
[----:B0-----:R-:W-:Y:S02]  /*21a10*/  IMAD R28, R29, c[0x0][0x190], RZ ;  /* 0x000064001d1c7a24 */ /* 0x001fe400078e02ff */
[----:B------:R-:W-:Y:S02]  /*21a20*/  IMAD R3, R3, c[0x0][0x190], RZ ;  /* 0x0000640003037a24 */ /* 0x000fe400078e02ff */
[----:B-1----:R-:W-:Y:S01]  /*21a30*/  IMAD R23, R4, c[0x0][0x190], RZ ;  /* 0x0000640004177a24 */ /* 0x002fe200078e02ff */
        /* <DEDUP_REMOVED lines=18> */
[----:B------:R-:W-:-:S03]  /*21b60*/  IMAD R2, R18, c[0x0][0x190], RZ ;  /* 0x0000640012027a24 */ /* 0x000fc600078e02ff */
        /* <DEDUP_REMOVED lines=160> */
[----:B0-----:R-:W4:Y:S04]  /*22570*/  LDL.LU R5, [R1+0x54c] ;  /* 0x00054c0001057983 */ /* 0x001f280000300800 */
[----:B------:R0:W-:Y:S01]  /*22580*/  STL [R1+0x5b8], R28 ;  /* 0x0005b81c01007387 */ /* 0x0001e20000100800 */
[----:B------:R-:W-:Y:S02]  /*22590*/  IMAD R23, R23, c[0x0][0x190], RZ ;  /* 0x0000640017177a24 */ /* 0x000fe400078e02ff */
        /* <DEDUP_REMOVED lines=879> */
[----:B------:R-:W3:Y:S01]  /*25c90*/  LDL.LU R25, [R1+0x8c] ;  /* 0x00008c0001197983 */ /* 0x000ee20000300800 */
[----:B0-----:R-:W-:-:S03]  /*25ca0*/  IMAD R0, R5, c[0x0][0x190], RZ ;  /* 0x0000640005007a24 */ /* 0x001fc600078e02ff */
[----:B------:R-:W-:Y:S04]  /*25cb0*/  STL [R1+0xa4], R2 ;  /* 0x0000a40201007387 */ /* 0x000fe80000100800 */
[----:B------:R-:W4:Y:S04]  /*25cc0*/  LDL.LU R27, [R1+0x88] ;  /* 0x00008800011b7983 */ /* 0x000f280000300800 */
[----:B------:R2:W-:Y:S04]  /*25cd0*/  STL [R1+0xa0], R0 ;  /* 0x0000a00001007387 */ /* 0x0005e80000100800 */
[----:B------:R-:W4:Y:S01]  /*25ce0*/  LDL.LU R5, [R1+0x84] ;  /* 0x0000840001057983 */ /* 0x000f220000300800 */
[----:B--2---:R-:W-:-:S05]  /*25cf0*/  IMAD R0, R9, c[0x0][0x190], RZ ;  /* 0x0000640009007a24 */ /* 0x004fca00078e02ff */
[----:B------:R0:W-:Y:S01]  /*25d00*/  STL [R1+0x9c], R0 ;  /* 0x00009c0001007387 */ /* 0x0001e20000100800 */
[----:B------:R-:W-:-:S05]  /*25d10*/  IMAD R3, R8, c[0x0][0x190], RZ ;  /* 0x0000640008037a24 */ /* 0x000fca00078e02ff */
[----:B------:R1:W-:Y:S01]  /*25d20*/  STL [R1+0x98], R3 ;  /* 0x0000980301007387 */ /* 0x0003e20000100800 */
[----:B------:R-:W-:-:S03]  /*25d30*/  IMAD R2, R24, c[0x0][0x190], RZ ;  /* 0x0000640018027a24 */ /* 0x000fc600078e02ff */
[----:B------:R-:W2:Y:S01]  /*25d40*/  LDL.LU R23, [R1+0x80] ;  /* 0x0000800001177983 */ /* 0x000ea20000300800 */
[----:B0-----:R-:W-:-:S03]  /*25d50*/  IMAD R0, R6, c[0x0][0x190], RZ ;  /* 0x0000640006007a24 */ /* 0x001fc600078e02ff */
[----:B------:R-:W-:Y:S04]  /*25d60*/  STL [R1+0x94], R2 ;  /* 0x0000940201007387 */ /* 0x000fe80000100800 */
[----:B------:R-:W2:Y:S04]  /*25d70*/  LDL.LU R29, [R1+0x7c] ;  /* 0x00007c00011d7983 */ /* 0x000ea80000300800 */
[----:B------:R0:W-:Y:S04]  /*25d80*/  STL [R1+0x90], R0 ;  /* 0x0000900001007387 */ /* 0x0001e80000100800 */
        /* <DEDUP_REMOVED lines=29> */
[----:B------:R0:W-:Y:S01]  /*25f60*/  STL [R1+0x84], R5 ;  /* 0x0000840501007387 */ /* 0x0001e20000100800 */
[----:B--2---:R-:W-:-:S03]  /*25f70*/  IMAD R23, R23, c[0x0][0x190], RZ ;  /* 0x0000640017177a24 */ /* 0x004fc600078e02ff */
[----:B0-----:R-:W2:Y:S04]  /*25f80*/  LDL.LU R5, [R1+0xc] ;  /* 0x00000c0001057983 */ /* 0x001ea80000300800 */
[----:B------:R-:W2:Y:S01]  /*25f90*/  LDL.LU R28, [R1+0x4] ;  /* 0x00000400011c7983 */ /* 0x000ea20000300800 */
[----:B------:R-:W-:-:S03]  /*25fa0*/  IMAD R29, R29, c[0x0][0x190], RZ ;  /* 0x000064001d1d7a24 */ /* 0x000fc600078e02ff */
[----:B------:R0:W-:Y:S01]  /*25fb0*/  STL [R1+0x80], R23 ;  /* 0x0000801701007387 */ /* 0x0001e20000100800 */
[----:B------:R-:W-:-:S03]  /*25fc0*/  IMAD R3, R3, c[0x0][0x190], RZ ;  /* 0x0000640003037a24 */ /* 0x000fc600078e02ff */
[----:B0-----:R-:W2:Y:S01]  /*25fd0*/  LDL.LU R23, [R1+0x1794] ;  /* 0x0017940001177983 */ /* 0x001ea20000300800 */
[----:B------:R-:W-:-:S03]  /*25fe0*/  IMAD R4, R4, c[0x0][0x190], RZ ;  /* 0x0000640004047a24 */ /* 0x000fc600078e02ff */
[----:B------:R0:W-:Y:S01]  /*25ff0*/  STL [R1+0x7c], R29 ;  /* 0x00007c1d01007387 */ /* 0x0001e20000100800 */
[----:B------:R-:W-:Y:S02]  /*26000*/  IMAD R7, R7, c[0x0][0x190], RZ ;  /* 0x0000640007077a24 */ /* 0x000fe400078e02ff */
[----:B------:R-:W-:Y:S01]  /*26010*/  IMAD R0, R0, c[0x0][0x190], RZ ;  /* 0x0000640000007a24 */ /* 0x000fe200078e02ff */
[----:B0-----:R-:W2:Y:S01]  /*26020*/  LDL.LU R29, [R1+0x1790] ;  /* 0x00179000011d7983 */ /* 0x001ea20000300800 */
[----:B------:R-:W-:-:S03]  /*26030*/  IMAD R2, R2, c[0x0][0x190], RZ ;  /* 0x0000640002027a24 */ /* 0x000fc600078e02ff */
[----:B------:R0:W-:Y:S01]  /*26040*/  STL [R1+0x6c], R3 ;  /* 0x00006c0301007387 */ /* 0x0001e20000100800 */
[----:B------:R-:W-:Y:S02]  /*26050*/  IMAD R22, R22, c[0x0][0x190], RZ ;  /* 0x0000640016167a24 */ /* 0x000fe400078e02ff */
[----:B------:R-:W-:Y:S01]  /*26060*/  IMAD R21, R21, c[0x0][0x190], RZ ;  /* 0x0000640015157a24 */ /* 0x000fe200078e02ff */
[----:B0-----:R-:W2:Y:S04]  /*26070*/  LDL.LU R3, [R1+0x178c] ;  /* 0x00178c0001037983 */ /* 0x001ea80000300800 */
[----:B------:R0:W-:Y:S01]  /*26080*/  STL [R1+0x68], R4 ;  /* 0x0000680401007387 */ /* 0x0001e20000100800 */
[----:B------:R-:W-:-:S03]  /*26090*/  IMAD R26, R26, c[0x0][0x190], RZ ;  /* 0x000064001a1a7a24 */ /* 0x000fc600078e02ff */
        /* <DEDUP_REMOVED lines=54> */
[----:B0-----:R-:W2:Y:S01]  /*26400*/  LDL.LU R6, [R1+0x1738] ;  /* 0x0017380001067983 */ /* 0x001ea20000300800 */
[----:B---3--:R-:W-:-:S02]  /*26410*/  IMAD R25, R25, c[0x0][0x190], RZ ;  /* 0x0000640019197a24 */ /* 0x008fc400078e02ff */
[----:B----4-:R-:W-:Y:S02]  /*26420*/  IMAD R27, R27, c[0x0][0x190], RZ ;  /* 0x000064001b1b7a24 */ /* 0x010fe400078e02ff */
[----:B--2---:R-:W-:Y:S02]  /*26430*/  IMAD R5, R5, c[0x0][0x190], RZ ;  /* 0x0000640005057a24 */ /* 0x004fe400078e02ff */
[----:B------:R-:W-:-:S05]  /*26440*/  IMAD R6, R6, c[0x0][0x190], RZ ;  /* 0x0000640006067a24 */ /* 0x000fca00078e02ff */
[----:B------:R0:W-:Y:S04]  /*26450*/  STL [R1+0x1704], R6 ;  /* 0x0017040601007387 */ /* 0x0001e80000100800 */
[----:B0-----:R-:W2:Y:S04]  /*26460*/  LDL.LU R6, [R1+0x8] ;  /* 0x0000080001067983 */ /* 0x001ea80000300800 */
[----:B------:R0:W-:Y:S04]  /*26470*/  STL [R1+0x14], R25 ;  /* 0x0000141901007387 */ /* 0x0001e80000100800 */
[----:B0-----:R-:W3:Y:S04]  /*26480*/  LDL.LU R25, [R1+0x1734] ;  /* 0x0017340001197983 */ /* 0x001ee80000300800 */
[----:B------:R0:W-:Y:S04]  /*26490*/  STL [R1+0x10], R27 ;  /* 0x0000101b01007387 */ /* 0x0001e80000100800 */
[----:B0-----:R-:W4:Y:S04]  /*264a0*/  LDL.LU R27, [R1+0x1730] ;  /* 0x00173000011b7983 */ /* 0x001f280000300800 */
[----:B------:R0:W-:Y:S04]  /*264b0*/  STL [R1+0xc], R5 ;  /* 0x00000c0501007387 */ /* 0x0001e80000100800 */
[----:B0-----:R-:W4:Y:S01]  /*264c0*/  LDL.LU R5, [R1+0x172c] ;  /* 0x00172c0001057983 */ /* 0x001f220000300800 */
[----:B------:R-:W-:-:S02]  /*264d0*/  IMAD R24, R24, c[0x0][0x190], RZ ;  /* 0x0000640018187a24 */ /* 0x000fc400078e02ff */
[----:B------:R-:W-:Y:S02]  /*264e0*/  IMAD R8, R8, c[0x0][0x190], RZ ;  /* 0x0000640008087a24 */ /* 0x000fe400078e02ff */
[----:B------:R-:W-:Y:S02]  /*264f0*/  IMAD R9, R9, c[0x0][0x190], RZ ;  /* 0x0000640009097a24 */ /* 0x000fe400078e02ff */
[----:B------:R-:W-:Y:S02]  /*26500*/  IMAD R11, R11, c[0x0][0x190], RZ ;  /* 0x000064000b0b7a24 */ /* 0x000fe400078e02ff */
[----:B------:R-:W-:Y:S02]  /*26510*/  IMAD R12, R12, c[0x0][0x190], RZ ;  /* 0x000064000c0c7a24 */ /* 0x000fe400078e02ff */
[----:B------:R-:W-:Y:S02]  /*26520*/  IMAD R13, R13, c[0x0][0x190], RZ ;  /* 0x000064000d0d7a24 */ /* 0x000fe400078e02ff */
[----:B------:R-:W-:-:S02]  /*26530*/  IMAD R14, R14, c[0x0][0x190], RZ ;  /* 0x000064000e0e7a24 */ /* 0x000fc400078e02ff */
[----:B------:R-:W-:Y:S02]  /*26540*/  IMAD R15, R15, c[0x0][0x190], RZ ;  /* 0x000064000f0f7a24 */ /* 0x000fe400078e02ff */
[----:B------:R-:W-:Y:S02]  /*26550*/  IMAD R16, R16, c[0x0][0x190], RZ ;  /* 0x0000640010107a24 */ /* 0x000fe400078e02ff */
[----:B------:R-:W-:Y:S02]  /*26560*/  IMAD R17, R17, c[0x0][0x190], RZ ;  /* 0x0000640011117a24 */ /* 0x000fe400078e02ff */
[----:B------:R-:W-:Y:S02]  /*26570*/  IMAD R18, R18, c[0x0][0x190], RZ ;  /* 0x0000640012127a24 */ /* 0x000fe400078e02ff */
[----:B------:R-:W-:Y:S02]  /*26580*/  IMAD R19, R19, c[0x0][0x190], RZ ;  /* 0x0000640013137a24 */ /* 0x000fe400078e02ff */
[----:B--2---:R-:W-:-:S05]  /*26590*/  IMAD R6, R6, c[0x0][0x190], RZ ;  /* 0x0000640006067a24 */ /* 0x004fca00078e02ff */
[----:B------:R0:W-:Y:S02]  /*265a0*/  STL [R1+0x8], R6 ;  /* 0x0000080601007387 */ /* 0x0001e40000100800 */
[----:B0-----:R-:W-:Y:S02]  /*265b0*/  IMAD R6, R28, c[0x0][0x190], RZ ;  /* 0x000064001c067a24 */ /* 0x001fe400078e02ff */
[----:B---3--:R-:W-:Y:S02]  /*265c0*/  IMAD R25, R25, c[0x0][0x190], RZ ;  /* 0x0000640019197a24 */ /* 0x008fe400078e02ff */
[----:B----4-:R-:W-:Y:S02]  /*265d0*/  IMAD R27, R27, c[0x0][0x190], RZ ;  /* 0x000064001b1b7a24 */ /* 0x010fe400078e02ff */
[----:B------:R-:W-:Y:S02]  /*265e0*/  IMAD R28, R5, c[0x0][0x190], RZ ;  /* 0x00006400051c7a24 */ /* 0x000fe400078e02ff */
[----:B------:R-:W2:Y:S04]  /*265f0*/  LDL.LU R5, [R1+0x1728] ;  /* 0x0017280001057983 */ /* 0x000ea80000300800 */
[----:B------:R0:W-:Y:S04]  /*26600*/  STL [R1+0x4], R6 ;  /* 0x0000040601007387 */ /* 0x0001e80000100800 */
[----:B0-----:R-:W3:Y:S04]  /*26610*/  LDL.LU R6, [R1+0xe8] ;  /* 0x0000e80001067983 */ /* 0x001ee80000300800 */
[----:B------:R0:W-:Y:S04]  /*26620*/  STL [R1+0x16ec], R28 ;  /* 0x0016ec1c01007387 */ /* 0x0001e80000100800 */
[----:B0-----:R-:W4:Y:S04]  /*26630*/  LDL.LU R28, [R1+0x138] ;  /* 0x00013800011c7983 */ /* 0x001f280000300800 */
[----:B------:R0:W-:Y:S04]  /*26640*/  STL [R1+0x16f0], R27 ;  /* 0x0016f01b01007387 */ /* 0x0001e80000100800 */
[----:B0-----:R-:W2:Y:S04]  /*26650*/  LDL.LU R27, [R1+0xf4] ;  /* 0x0000f400011b7983 */ /* 0x001ea80000300800 */
[----:B------:R0:W-:Y:S04]  /*26660*/  STL [R1+0x16f4], R25 ;  /* 0x0016f41901007387 */ /* 0x0001e80000100800 */
[----:B0-----:R-:W2:Y:S04]  /*26670*/  LDL.LU R25, [R1+0xe4] ;  /* 0x0000e40001197983 */ /* 0x001ea80000300800 */
[----:B------:R0:W-:Y:S04]  /*26680*/  STL [R1+0x16f8], R24 ;  /* 0x0016f81801007387 */ /* 0x0001e80000100800 */
[----:B0-----:R-:W2:Y:S04]  /*26690*/  LDL.LU R24, [R1+0xe0] ;  /* 0x0000e00001187983 */ /* 0x001ea80000300800 */
[----:B------:R-:W-:Y:S04]  /*266a0*/  STL [R1+0x16e8], R8 ;  /* 0x0016e80801007387 */ /* 0x000fe80000100800 */
[----:B------:R-:W-:Y:S04]  /*266b0*/  STL [R1+0x16e4], R9 ;  /* 0x0016e40901007387 */ /* 0x000fe80000100800 */
[----:B------:R0:W-:Y:S04]  /*266c0*/  STL [R1+0x16e0], R11 ;  /* 0x0016e00b01007387 */ /* 0x0001e80000100800 */
[----:B0-----:R-:W2:Y:S04]  /*266d0*/  LDL.LU R11, [R1+0x70] ;  /* 0x00007000010b7983 */ /* 0x001ea80000300800 */
[----:B------:R0:W-:Y:S04]  /*266e0*/  STL [R1+0x16dc], R12 ;  /* 0x0016dc0c01007387 */ /* 0x0001e80000100800 */
[----:B0-----:R-:W3:Y:S04]  /*266f0*/  LDL.LU R12, [R1+0x150] ;  /* 0x00015000010c7983 */ /* 0x001ee80000300800 */
[----:B------:R0:W-:Y:S04]  /*26700*/  STL [R1+0x16fc], R13 ;  /* 0x0016fc0d01007387 */ /* 0x0001e80000100800 */
[----:B0-----:R-:W3:Y:S04]  /*26710*/  LDL.LU R13, [R1+0xb8] ;  /* 0x0000b800010d7983 */ /* 0x001ee80000300800 */
[----:B------:R0:W-:Y:S04]  /*26720*/  STL [R1+0x16d8], R14 ;  /* 0x0016d80e01007387 */ /* 0x0001e80000100800 */
[----:B0-----:R-:W3:Y:S04]  /*26730*/  LDL.LU R14, [R1+0xb4] ;  /* 0x0000b400010e7983 */ /* 0x001ee80000300800 */
[----:B------:R0:W-:Y:S04]  /*26740*/  STL [R1+0x1700], R15 ;  /* 0x0017000f01007387 */ /* 0x0001e80000100800 */
[----:B0-----:R-:W3:Y:S04]  /*26750*/  LDL.LU R15, [R1+0xb0] ;  /* 0x0000b000010f7983 */ /* 0x001ee80000300800 */
[----:B------:R0:W-:Y:S04]  /*26760*/  STL [R1+0x1708], R16 ;  /* 0x0017081001007387 */ /* 0x0001e80000100800 */
[----:B0-----:R-:W4:Y:S04]  /*26770*/  LDL.LU R16, [R1+0x78] ;  /* 0x0000780001107983 */ /* 0x001f280000300800 */
[----:B------:R0:W-:Y:S04]  /*26780*/  STL [R1+0x170c], R17 ;  /* 0x00170c1101007387 */ /* 0x0001e80000100800 */
[----:B0-----:R-:W4:Y:S04]  /*26790*/  LDL.LU R17, [R1+0x74] ;  /* 0x0000740001117983 */ /* 0x001f280000300800 */
[----:B------:R-:W-:Y:S04]  /*267a0*/  STL [R1+0x1710], R18 ;  /* 0x0017101201007387 */ /* 0x000fe80000100800 */
[----:B------:R0:W-:Y:S04]  /*267b0*/  STL [R1+0x1714], R19 ;  /* 0x0017141301007387 */ /* 0x0001e80000100800 */
[----:B0-----:R-:W4:Y:S04]  /*267c0*/  LDL.LU R19, [R1+0xec] ;  /* 0x0000ec0001137983 */ /* 0x001f280000300800 */
[----:B------:R-:W0:Y:S01]  /*267d0*/  S2R R10, SR_TID.X ;  /* 0x00000000000a7919 */ /* 0x000e220000002100 */
[----:B------:R-:W-:-:S02]  /*267e0*/  IMAD R20, R20, c[0x0][0x190], RZ ;  /* 0x0000640014147a24 */ /* 0x000fc400078e02ff */
[----:B------:R-:W-:Y:S02]  /*267f0*/  IMAD R26, R26, c[0x0][0x190], RZ ;  /* 0x000064001a1a7a24 */ /* 0x000fe400078e02ff */
[----:B------:R-:W-:Y:S02]  /*26800*/  IMAD R21, R21, c[0x0][0x190], RZ ;  /* 0x0000640015157a24 */ /* 0x000fe400078e02ff */
[----:B------:R-:W-:Y:S01]  /*26810*/  IMAD R22, R22, c[0x0][0x190], RZ ;  /* 0x0000640016167a24 */ /* 0x000fe200078e02ff */
[----:B------:R-:W-:Y:S04]  /*26820*/  STL [R1+0x1718], R20 ;  /* 0x0017181401007387 */ /* 0x000fe80000100800 */
[----:B------:R-:W-:Y:S04]  /*26830*/  STL [R1+0x171c], R26 ;  /* 0x00171c1a01007387 */ /* 0x000fe80000100800 */
[----:B------:R-:W-:Y:S04]  /*26840*/  STL [R1+0x1720], R21 ;  /* 0x0017201501007387 */ /* 0x000fe80000100800 */
[----:B------:R-:W-:Y:S04]  /*26850*/  STL [R1+0x1724], R22 ;  /* 0x0017241601007387 */ /* 0x000fe80000100800 */
[----:B------:R-:W4:Y:S01]  /*26860*/  LDL.LU R9, [R1+0x170] ;  /* 0x0001700001097983 */ /* 0x000f220000300800 */
[----:B0-----:R-:W-:-:S05]  /*26870*/  LOP3.LUT R10, R10, 0x7f, RZ, 0xc0, !PT ;  /* 0x0000007f0a0a7812 */ /* 0x001fca00078ec0ff */
[----:B------:R-:W-:-:S05]  /*26880*/  IMAD R10, R10, c[0x0][0x18c], RZ ;  /* 0x000063000a0a7a24 */ /* 0x000fca00078e02ff */
[----:B------:R-:W-:Y:S02]  /*26890*/  LEA.HI.X.SX32 R10, R10, c[0x0][0x16c], 0x1, P6 ;  /* 0x00005b000a0a7a11 */ /* 0x000fe400030f0eff */
[----:B--2---:R-:W-:-:S05]  /*268a0*/  LEA R8, P4, R11, R5, 0x1 ;  /* 0x000000050b087211 */ /* 0x004fca00078808ff */
[----:B------:R0:W-:Y:S04]  /*268b0*/  STL [R1+0x670], R8 ;  /* 0x0006700801007387 */ /* 0x0001e80000100800 */
[----:B0-----:R-:W2:Y:S01]  /*268c0*/  LDL.LU R8, [R1+0x18c] ;  /* 0x00018c0001087983 */ /* 0x001ea20000300800 */
[-C--:B---3--:R-:W-:Y:S02]  /*268d0*/  LEA R21, P0, R15, R5.reuse, 0x1 ;  /* 0x000000050f157211 */ /* 0x088fe400078008ff */
[-C--:B----4-:R-:W-:Y:S02]  /*268e0*/  LEA R18, P3, R16, R5.reuse, 0x1 ;  /* 0x0000000510127211 */ /* 0x090fe400078608ff */
[----:B------:R-:W-:-:S05]  /*268f0*/  LEA R20, P5, R17, R5, 0x1 ;  /* 0x0000000511147211 */ /* 0x000fca00078a08ff */
[----:B------:R0:W-:Y:S04]  /*26900*/  STL [R1+0x678], R20 ;  /* 0x0006781401007387 */ /* 0x0001e80000100800 */
[----:B------:R1:W-:Y:S01]  /*26910*/  STL [R1+0x680], R18 ;  /* 0x0006801201007387 */ /* 0x0003e20000100800 */
[----:B0-----:R-:W-:-:S03]  /*26920*/  LEA R20, P2, R14, R5, 0x1 ;  /* 0x000000050e147211 */ /* 0x001fc600078408ff */
[----:B-1----:R-:W3:Y:S04]  /*26930*/  LDL.LU R18, [R1+0x190] ;  /* 0x0001900001127983 */ /* 0x002ee80000300800 */
[----:B------:R0:W-:Y:S04]  /*26940*/  STL [R1+0x688], R21 ;  /* 0x0006881501007387 */ /* 0x0001e80000100800 */
[----:B------:R1:W-:Y:S01]  /*26950*/  STL [R1+0x690], R20 ;  /* 0x0006901401007387 */ /* 0x0003e20000100800 */
[----:B0-----:R-:W-:Y:S02]  /*26960*/  LEA R21, P1, R13, R5, 0x1 ;  /* 0x000000050d157211 */ /* 0x001fe400078208ff */
[----:B-1----:R-:W-:-:S02]  /*26970*/  LEA.HI.X.SX32 R20, R11, R10, 0x1, P4 ;  /* 0x0000000a0b147211 */ /* 0x002fc400020f0eff */
[----:B------:R-:W4:Y:S04]  /*26980*/  LDL.LU R11, [R1+0x1a0] ;  /* 0x0001a000010b7983 */ /* 0x000f280000300800 */
        /* <DEDUP_REMOVED lines=15> */
[----:B------:R-:W-:Y:S04]  /*26a80*/  STL [R1+0x6b0], R21 ;  /* 0x0006b01501007387 */ /* 0x000fe80000100800 */
[----:B------:R0:W-:Y:S02]  /*26a90*/  STL [R1+0x684], R20 ;  /* 0x0006841401007387 */ /* 0x0001e40000100800 */
[----:B0-----:R-:W-:-:S02]  /*26aa0*/  LEA.HI.X.SX32 R20, R14, R10, 0x1, P2 ;  /* 0x0000000a0e147211 */ /* 0x001fc400010f0eff */
[----:B------:R-:W4:Y:S01]  /*26ab0*/  LDL.LU R14, [R1+0x228] ;  /* 0x00022800010e7983 */ /* 0x000f220000300800 */
[----:B------:R-:W-:-:S05]  /*26ac0*/  LEA R21, P0, R19, R5, 0x1 ;  /* 0x0000000513157211 */ /* 0x000fca00078008ff */
[----:B------:R-:W-:Y:S04]  /*26ad0*/  STL [R1+0x6b8], R21 ;  /* 0x0006b81501007387 */ /* 0x000fe80000100800 */
[----:B------:R0:W-:Y:S02]  /*26ae0*/  STL [R1+0x68c], R20 ;  /* 0x00068c1401007387 */ /* 0x0001e40000100800 */
[----:B0-----:R-:W-:Y:S02]  /*26af0*/  LEA.HI.X.SX32 R20, R13, R10, 0x1, P1 ;  /* 0x0000000a0d147211 */ /* 0x001fe400008f0eff */
[----:B------:R-:W4:Y:S01]  /*26b00*/  LDL.LU R13, [R1+0x22c] ;  /* 0x00022c00010d7983 */ /* 0x000f220000300800 */
[----:B------:R-:W-:-:S05]  /*26b10*/  LEA R21, P2, R27, R5, 0x1 ;  /* 0x000000051b157211 */ /* 0x000fca00078408ff */
[----:B------:R-:W-:Y:S04]  /*26b20*/  STL [R1+0x6c0], R21 ;  /* 0x0006c01501007387 */ /* 0x000fe80000100800 */
[----:B------:R0:W-:Y:S02]  /*26b30*/  STL [R1+0x694], R20 ;  /* 0x0006941401007387 */ /* 0x0001e40000100800 */
[----:B0-----:R-:W-:Y:S02]  /*26b40*/  LEA.HI.X.SX32 R20, R24, R10, 0x1, P4 ;  /* 0x0000000a18147211 */ /* 0x001fe400020f0eff */
[----:B------:R-:W4:Y:S01]  /*26b50*/  LDL.LU R24, [R1+0x230] ;  /* 0x0002300001187983 */ /* 0x000f220000300800 */
[----:B------:R-:W-:-:S05]  /*26b60*/  LEA R21, P1, R28, R5, 0x1 ;  /* 0x000000051c157211 */ /* 0x000fca00078208ff */
[----:B------:R0:W-:Y:S04]  /*26b70*/  STL [R1+0x6c8], R21 ;  /* 0x0006c81501007387 */ /* 0x0001e80000100800 */
[----:B------:R1:W-:Y:S01]  /*26b80*/  STL [R1+0x69c], R20 ;  /* 0x00069c1401007387 */ /* 0x0003e20000100800 */
[-C--:B0-----:R-:W-:Y:S02]  /*26b90*/  LEA R21, P4, R12, R5.reuse, 0x1 ;  /* 0x000000050c157211 */ /* 0x081fe400078808ff */
[----:B-1----:R-:W-:Y:S02]  /*26ba0*/  LEA.HI.X.SX32 R20, R25, R10, 0x1, P5 ;  /* 0x0000000a19147211 */ /* 0x002fe400028f0eff */
[----:B------:R-:W4:Y:S04]  /*26bb0*/  LDL.LU R25, [R1+0x234] ;  /* 0x0002340001197983 */ /* 0x000f280000300800 */
[----:B------:R0:W-:Y:S04]  /*26bc0*/  STL [R1+0x6d0], R21 ;  /* 0x0006d01501007387 */ /* 0x0001e80000100800 */
[----:B------:R1:W-:Y:S01]  /*26bd0*/  STL [R1+0x6a4], R20 ;  /* 0x0006a41401007387 */ /* 0x0003e20000100800 */
[----:B0-----:R-:W-:-:S02]  /*26be0*/  LEA R21, P5, R9, R5, 0x1 ;  /* 0x0000000509157211 */ /* 0x001fc400078a08ff */
[-C--:B-1----:R-:W-:Y:S02]  /*26bf0*/  LEA.HI.X.SX32 R20, R6, R10.reuse, 0x1, P3 ;  /* 0x0000000a06147211 */ /* 0x082fe400018f0eff */
[----:B------:R-:W4:Y:S04]  /*26c00*/  LDL.LU R6, [R1+0x7a4] ;  /* 0x0007a40001067983 */ /* 0x000f280000300800 */
[----:B------:R-:W-:Y:S04]  /*26c10*/  STL [R1+0x6d8], R21 ;  /* 0x0006d81501007387 */ /* 0x000fe80000100800 */
[----:B------:R0:W-:Y:S02]  /*26c20*/  STL [R1+0x6ac], R20 ;  /* 0x0006ac1401007387 */ /* 0x0001e40000100800 */
[----:B0-----:R-:W-:-:S02]  /*26c30*/  LEA.HI.X.SX32 R20, R19, R10, 0x1, P0 ;  /* 0x0000000a13147211 */ /* 0x001fc400000f0eff */
[----:B------:R-:W4:Y:S01]  /*26c40*/  LDL.LU R19, [R1+0x7a0] ;  /* 0x0007a00001137983 */ /* 0x000f220000300800 */
[----:B--2---:R-:W-:-:S05]  /*26c50*/  LEA R21, P3, R8, R5, 0x1 ;  /* 0x0000000508157211 */ /* 0x004fca00078608ff */
[----:B------:R-:W-:Y:S04]  /*26c60*/  STL [R1+0x6e0], R21 ;  /* 0x0006e01501007387 */ /* 0x000fe80000100800 */
[----:B------:R0:W-:Y:S02]  /*26c70*/  STL [R1+0x6b4], R20 ;  /* 0x0006b41401007387 */ /* 0x0001e40000100800 */
[----:B0-----:R-:W-:Y:S02]  /*26c80*/  LEA.HI.X.SX32 R20, R27, R10, 0x1, P2 ;  /* 0x0000000a1b147211 */ /* 0x001fe400010f0eff */
[----:B------:R-:W2:Y:S01]  /*26c90*/  LDL.LU R27, [R1+0x79c] ;  /* 0x00079c00011b7983 */ /* 0x000ea20000300800 */
[----:B---3--:R-:W-:-:S05]  /*26ca0*/  LEA R21, P0, R18, R5, 0x1 ;  /* 0x0000000512157211 */ /* 0x008fca00078008ff */
[----:B------:R-:W-:Y:S04]  /*26cb0*/  STL [R1+0x6e8], R21 ;  /* 0x0006e81501007387 */ /* 0x000fe80000100800 */
[----:B------:R0:W-:Y:S02]  /*26cc0*/  STL [R1+0x6bc], R20 ;  /* 0x0006bc1401007387 */ /* 0x0001e40000100800 */
[-C--:B0-----:R-:W-:Y:S02]  /*26cd0*/  LEA.HI.X.SX32 R20, R28, R10.reuse, 0x1, P1 ;  /* 0x0000000a1c147211 */ /* 0x081fe400008f0eff */
[----:B----4-:R-:W-:Y:S01]  /*26ce0*/  LEA R21, P2, R11, R5, 0x1 ;  /* 0x000000050b157211 */ /* 0x010fe200078408ff */
[----:B------:R-:W3:Y:S04]  /*26cf0*/  LDL.LU R28, [R1+0x798] ;  /* 0x00079800011c7983 */ /* 0x000ee80000300800 */
[----:B------:R-:W-:Y:S04]  /*26d00*/  STL [R1+0x6f0], R21 ;  /* 0x0006f01501007387 */ /* 0x000fe80000100800 */
[----:B------:R0:W-:Y:S02]  /*26d10*/  STL [R1+0x6c4], R20 ;  /* 0x0006c41401007387 */ /* 0x0001e40000100800 */
[----:B0-----:R-:W-:-:S02]  /*26d20*/  LEA.HI.X.SX32 R20, R12, R10, 0x1, P4 ;  /* 0x0000000a0c147211 */ /* 0x001fc400020f0eff */
[-C--:B------:R-:W-:Y:S01]  /*26d30*/  LEA R21, P1, R17, R5.reuse, 0x1 ;  /* 0x0000000511157211 */ /* 0x080fe200078208ff */
        /* <DEDUP_REMOVED lines=10> */
[----:B------:R-:W-:-:S05]  /*26de0*/  LEA R21, P5, R15, R5, 0x1 ;  /* 0x000000050f157211 */ /* 0x000fca00078a08ff */
[----:B------:R0:W-:Y:S04]  /*26df0*/  STL [R1+0x708], R21 ;  /* 0x0007081501007387 */ /* 0x0001e80000100800 */
[----:B------:R1:W-:Y:S01]  /*26e00*/  STL [R1+0x6dc], R20 ;  /* 0x0006dc1401007387 */ /* 0x0003e20000100800 */
[----:B0-----:R-:W-:Y:S02]  /*26e10*/  LEA R21, P3, R14, R5, 0x1 ;  /* 0x000000050e157211 */ /* 0x001fe400078608ff */
[-C--:B-1----:R-:W-:Y:S02]  /*26e20*/  LEA.HI.X.SX32 R20, R18, R10.reuse, 0x1, P0 ;  /* 0x0000000a12147211 */ /* 0x082fe400000f0eff */
        /* <DEDUP_REMOVED lines=44> */
[----:B------:R-:W-:Y:S01]  /*270f0*/  LEA R21, P1, R9, R5, 0x1 ;  /* 0x0000000509157211 */ /* 0x000fe200078208ff */
[----:B------:R-:W4:Y:S04]  /*27100*/  LDL.LU R6, [R1+0x7dc] ;  /* 0x0007dc0001067983 */ /* 0x000f280000300800 */
        /* <DEDUP_REMOVED lines=38> */
[----:B-1----:R-:W-:Y:S02]  /*27370*/  LEA.HI.X.SX32 R20, R11, R10, 0x1, P3 ;  /* 0x0000000a0b147211 */ /* 0x002fe400018f0eff */
[----:B------:R-:W4:Y:S04]  /*27380*/  LDL.LU R11, [R1+0x81c] ;  /* 0x00081c00010b7983 */ /* 0x000f280000300800 */
[----:B------:R2:W-:Y:S04]  /*27390*/  STL [R1+0x798], R21 ;  /* 0x0007981501007387 */ /* 0x0005e80000100800 */
[----:B------:R0:W-:Y:S01]  /*273a0*/  STL [R1+0x76c], R20 ;  /* 0x00076c1401007387 */ /* 0x0001e20000100800 */
[----:B--2---:R-:W-:-:S02]  /*273b0*/  LEA R21, P3, R24, R5, 0x1 ;  /* 0x0000000518157211 */ /* 0x004fc400078608ff */
[-C--:B0-----:R-:W-:Y:S02]  /*273c0*/  LEA.HI.X.SX32 R20, R17, R10.reuse, 0x1, P0 ;  /* 0x0000000a11147211 */ /* 0x081fe400000f0eff */
[----:B------:R-:W2:Y:S04]  /*273d0*/  LDL.LU R17, [R1+0x824] ;  /* 0x0008240001117983 */ /* 0x000ea80000300800 */
[----:B------:R-:W-:Y:S04]  /*273e0*/  STL [R1+0x7a0], R21 ;  /* 0x0007a01501007387 */ /* 0x000fe80000100800 */
[----:B------:R0:W-:Y:S02]  /*273f0*/  STL [R1+0x774], R20 ;  /* 0x0007741401007387 */ /* 0x0001e40000100800 */
[----:B0-----:R-:W-:-:S02]  /*27400*/  LEA.HI.X.SX32 R20, R16, R10, 0x1, P2 ;  /* 0x0000000a10147211 */ /* 0x001fc400010f0eff */
        /* <DEDUP_REMOVED lines=24> */
[-C--:B0-----:R-:W-:Y:S02]  /*27590*/  LEA.HI.X.SX32 R20, R25, R10.reuse, 0x1, P0 ;  /* 0x0000000a19147211 */ /* 0x081fe400000f0eff */
        /* <DEDUP_REMOVED lines=24> */
[----:B--2---:R-:W-:-:S02]  /*27720*/  LEA R21, P5, R17, R5, 0x1 ;  /* 0x0000000511157211 */ /* 0x004fc400078a08ff */
[----:B0-----:R-:W-:Y:S02]  /*27730*/  LEA.HI.X.SX32 R20, R12, R10, 0x1, P3 ;  /* 0x0000000a0c147211 */ /* 0x001fe400018f0eff */
[----:B------:R-:W2:Y:S04]  /*27740*/  LDL.LU R12, [R1+0x87c] ;  /* 0x00087c00010c7983 */ /* 0x000ea80000300800 */
[----:B------:R0:W-:Y:S04]  /*27750*/  STL [R1+0x7f8], R21 ;  /* 0x0007f81501007387 */ /* 0x0001e80000100800 */
[----:B------:R1:W-:Y:S01]  /*27760*/  STL [R1+0x7cc], R20 ;  /* 0x0007cc1401007387 */ /* 0x0003e20000100800 */
[----:B0-----:R-:W-:-:S02]  /*27770*/  LEA R21, P3, R16, R5, 0x1 ;  /* 0x0000000510157211 */ /* 0x001fc400078608ff */
[-C--:B-1----:R-:W-:Y:S02]  /*27780*/  LEA.HI.X.SX32 R20, R9, R10.reuse, 0x1, P0 ;  /* 0x0000000a09147211 */ /* 0x082fe400000f0eff */
        /* <DEDUP_REMOVED lines=50> */
[----:B--2---:R-:W-:-:S05]  /*27ab0*/  LEA R21, P4, R12, R5, 0x1 ;  /* 0x000000050c157211 */ /* 0x004fca00078808ff */
[----:B------:R-:W-:Y:S04]  /*27ac0*/  STL [R1+0x850], R21 ;  /* 0x0008501501007387 */ /* 0x000fe80000100800 */
[----:B------:R0:W-:Y:S02]  /*27ad0*/  STL [R1+0x824], R20 ;  /* 0x0008241401007387 */ /* 0x0001e40000100800 */
[----:B0-----:R-:W-:Y:S02]  /*27ae0*/  LEA.HI.X.SX32 R20, R6, R10, 0x1, P3 ;  /* 0x0000000a06147211 */ /* 0x001fe400018f0eff */
[-C--:B------:R-:W-:Y:S01]  /*27af0*/  LEA R21, P5, R9, R5.reuse, 0x1 ;  /* 0x0000000509157211 */ /* 0x080fe200078a08ff */
        /* <DEDUP_REMOVED lines=59> */
[----:B------:R-:W2:Y:S01]  /*27eb0*/  LDL.LU R14, [R1+0x93c] ;  /* 0x00093c00010e7983 */ /* 0x000ea20000300800 */
[----:B------:R-:W-:-:S05]  /*27ec0*/  LEA R21, P5, R19, R5, 0x1 ;  /* 0x0000000513157211 */ /* 0x000fca00078a08ff */
[----:B------:R-:W-:Y:S04]  /*27ed0*/  STL [R1+0x8b8], R21 ;  /* 0x0008b81501007387 */ /* 0x000fe80000100800 */
[----:B------:R0:W-:Y:S02]  /*27ee0*/  STL [R1+0x88c], R20 ;  /* 0x00088c1401007387 */ /* 0x0001e40000100800 */
[-C--:B0-----:R-:W-:Y:S02]  /*27ef0*/  LEA.HI.X.SX32 R20, R13, R10.reuse, 0x1, P0 ;  /* 0x0000000a0d147211 */ /* 0x081fe400000f0eff */
[----:B------:R-:W-:Y:S01]  /*27f00*/  LEA R21, P3, R27, R5, 0x1 ;  /* 0x000000051b157211 */ /* 0x000fe200078608ff */
        /* <DEDUP_REMOVED lines=108> */
[-C--:B0-----:R-:W-:Y:S02]  /*285d0*/  LEA.HI.X.SX32 R20, R28, R10.reuse, 0x1, P5 ;  /* 0x0000000a1c147211 */ /* 0x081fe400028f0eff */
[----:B--2---:R-:W-:Y:S01]  /*285e0*/  LEA R21, P4, R11, R5, 0x1 ;  /* 0x000000050b157211 */ /* 0x004fe200078808ff */
[----:B------:R-:W2:Y:S04]  /*285f0*/  LDL.LU R28, [R1+0x654] ;  /* 0x00065400011c7983 */ /* 0x000ea80000300800 */
[----:B------:R-:W-:Y:S04]  /*28600*/  STL [R1+0x970], R21 ;  /* 0x0009701501007387 */ /* 0x000fe80000100800 */
[----:B------:R0:W-:Y:S02]  /*28610*/  STL [R1+0x944], R20 ;  /* 0x0009441401007387 */ /* 0x0001e40000100800 */
[----:B0-----:R-:W-:-:S02]  /*28620*/  LEA.HI.X.SX32 R20, R12, R10, 0x1, P3 ;  /* 0x0000000a0c147211 */ /* 0x001fc400018f0eff */
        /* <DEDUP_REMOVED lines=1571> */
[----:B------:R-:W-:Y:S02]  /*2e860*/  LEA.HI.X.SX32 R19, R19, R10, 0x1, P5 ;  /* 0x0000000a13137211 */ /* 0x000fe400028f0eff */
        /* <DEDUP_REMOVED lines=11> */
[----:B------:R-:W-:Y:S04]  /*2e920*/  STL [R1+0x1358], R21 ;  /* 0x0013581501007387 */ /* 0x000fe80000100800 */
[----:B------:R0:W-:Y:S04]  /*2e930*/  STL [R1+0x132c], R20 ;  /* 0x00132c1401007387 */ /* 0x0001e80000100800 */
[----:B0-----:R-:W4:Y:S01]  /*2e940*/  LDL.LU R20, [R1+0x11c] ;  /* 0x00011c0001147983 */ /* 0x001f220000300800 */
        /* <DEDUP_REMOVED lines=24> */
[----:B------:R-:W4:Y:S01]  /*2ead0*/  LDL.LU R8, [R1+0x108] ;  /* 0x0001080001087983 */ /* 0x000f220000300800 */
[----:B--2---:R-:W-:Y:S02]  /*2eae0*/  LEA R21, P1, R15, R5, 0x1 ;  /* 0x000000050f157211 */ /* 0x004fe400078208ff */
[----:B------:R-:W-:-:S03]  /*2eaf0*/  LEA.HI.X.SX32 R18, R18, R10, 0x1, P5 ;  /* 0x0000000a12127211 */ /* 0x000fc600028f0eff */
[----:B------:R-:W-:Y:S04]  /*2eb00*/  STL [R1+0x1388], R21 ;  /* 0x0013881501007387 */ /* 0x000fe80000100800 */
[----:B------:R0:W-:Y:S04]  /*2eb10*/  STL [R1+0x135c], R19 ;  /* 0x00135c1301007387 */ /* 0x0001e80000100800 */
[----:B0-----:R-:W2:Y:S01]  /*2eb20*/  LDL.LU R19, [R1+0x104] ;  /* 0x0001040001137983 */ /* 0x001ea20000300800 */
[----:B------:R-:W-:-:S05]  /*2eb30*/  LEA R21, P4, R14, R5, 0x1 ;  /* 0x000000050e157211 */ /* 0x000fca00078808ff */
[----:B------:R-:W-:Y:S04]  /*2eb40*/  STL [R1+0x1390], R21 ;  /* 0x0013901501007387 */ /* 0x000fe80000100800 */
[----:B------:R0:W-:Y:S01]  /*2eb50*/  STL [R1+0x1364], R18 ;  /* 0x0013641201007387 */ /* 0x0001e20000100800 */
[-C--:B------:R-:W-:Y:S02]  /*2eb60*/  LEA.HI.X.SX32 R17, R17, R10.reuse, 0x1, P0 ;  /* 0x0000000a11117211 */ /* 0x080fe400000f0eff */
[----:B0-----:R-:W-:Y:S02]  /*2eb70*/  LEA.HI.X.SX32 R18, R11, R10, 0x1, P3 ;  /* 0x0000000a0b127211 */ /* 0x001fe400018f0eff */
[----:B------:R-:W2:Y:S01]  /*2eb80*/  LDL.LU R11, [R1+0x100] ;  /* 0x00010000010b7983 */ /* 0x000ea20000300800 */
[----:B------:R-:W-:-:S05]  /*2eb90*/  LEA R21, P5, R13, R5, 0x1 ;  /* 0x000000050d157211 */ /* 0x000fca00078a08ff */
[----:B------:R-:W-:Y:S04]  /*2eba0*/  STL [R1+0x1398], R21 ;  /* 0x0013981501007387 */ /* 0x000fe80000100800 */
[----:B------:R0:W-:Y:S01]  /*2ebb0*/  STL [R1+0x136c], R18 ;  /* 0x00136c1201007387 */ /* 0x0001e20000100800 */
[----:B------:R-:W-:-:S03]  /*2ebc0*/  LEA.HI.X.SX32 R16, R16, R10, 0x1, P2 ;  /* 0x0000000a10107211 */ /* 0x000fc600010f0eff */
[----:B0-----:R-:W2:Y:S01]  /*2ebd0*/  LDL.LU R18, [R1+0xfc] ;  /* 0x0000fc0001127983 */ /* 0x001ea20000300800 */
[----:B------:R-:W-:-:S05]  /*2ebe0*/  LEA R21, P3, R24, R5, 0x1 ;  /* 0x0000000518157211 */ /* 0x000fca00078608ff */
[----:B------:R-:W-:Y:S04]  /*2ebf0*/  STL [R1+0x13a0], R21 ;  /* 0x0013a01501007387 */ /* 0x000fe80000100800 */
[----:B------:R0:W-:Y:S01]  /*2ec00*/  STL [R1+0x1374], R17 ;  /* 0x0013741101007387 */ /* 0x0001e20000100800 */
[----:B------:R-:W-:-:S03]  /*2ec10*/  LEA.HI.X.SX32 R15, R15, R10, 0x1, P1 ;  /* 0x0000000a0f0f7211 */ /* 0x000fc600008f0eff */
[----:B0-----:R-:W2:Y:S01]  /*2ec20*/  LDL.LU R17, [R1+0xf8] ;  /* 0x0000f80001117983 */ /* 0x001ea20000300800 */
[-C--:B------:R-:W-:Y:S02]  /*2ec30*/  LEA.HI.X.SX32 R14, R14, R10.reuse, 0x1, P4 ;  /* 0x0000000a0e0e7211 */ /* 0x080fe400020f0eff */
[-C--:B------:R-:W-:Y:S02]  /*2ec40*/  LEA.HI.X.SX32 R13, R13, R10.reuse, 0x1, P5 ;  /* 0x0000000a0d0d7211 */ /* 0x080fe400028f0eff */
[----:B------:R-:W-:Y:S02]  /*2ec50*/  LEA.HI.X.SX32 R22, R24, R10, 0x1, P3 ;  /* 0x0000000a18167211 */ /* 0x000fe400018f0eff */
[----:B---3--:R-:W-:-:S05]  /*2ec60*/  LEA R21, P0, R25, R5, 0x1 ;  /* 0x0000000519157211 */ /* 0x008fca00078008ff */
[----:B------:R-:W-:Y:S04]  /*2ec70*/  STL [R1+0x13a8], R21 ;  /* 0x0013a81501007387 */ /* 0x000fe80000100800 */
[----:B------:R0:W-:Y:S04]  /*2ec80*/  STL [R1+0x137c], R16 ;  /* 0x00137c1001007387 */ /* 0x0001e80000100800 */
[----:B0-----:R-:W3:Y:S01]  /*2ec90*/  LDL.LU R16, [R1+0xf0] ;  /* 0x0000f00001107983 */ /* 0x001ee20000300800 */
[----:B----4-:R-:W-:-:S05]  /*2eca0*/  LEA R21, P2, R6, R5, 0x1 ;  /* 0x0000000506157211 */ /* 0x010fca00078408ff */
[----:B------:R0:W-:Y:S04]  /*2ecb0*/  STL [R1+0x13b0], R21 ;  /* 0x0013b01501007387 */ /* 0x0001e80000100800 */
[----:B------:R1:W-:Y:S01]  /*2ecc0*/  STL [R1+0x1384], R15 ;  /* 0x0013840f01007387 */ /* 0x0003e20000100800 */
[----:B0-----:R-:W-:-:S03]  /*2ecd0*/  LEA R21, P1, R20, R5, 0x1 ;  /* 0x0000000514157211 */ /* 0x001fc600078208ff */
[----:B-1----:R-:W4:Y:S04]  /*2ece0*/  LDL.LU R15, [R1+0xdc] ;  /* 0x0000dc00010f7983 */ /* 0x002f280000300800 */
[----:B------:R-:W-:Y:S04]  /*2ecf0*/  STL [R1+0x13b8], R21 ;  /* 0x0013b81501007387 */ /* 0x000fe80000100800 */
[----:B------:R0:W-:Y:S04]  /*2ed00*/  STL [R1+0x138c], R14 ;  /* 0x00138c0e01007387 */ /* 0x0001e80000100800 */
[----:B0-----:R-:W4:Y:S01]  /*2ed10*/  LDL.LU R14, [R1+0xd8] ;  /* 0x0000d800010e7983 */ /* 0x001f220000300800 */
[----:B------:R-:W-:-:S05]  /*2ed20*/  LEA R21, P4, R27, R5, 0x1 ;  /* 0x000000051b157211 */ /* 0x000fca00078808ff */
[----:B------:R-:W-:Y:S04]  /*2ed30*/  STL [R1+0x13c0], R21 ;  /* 0x0013c01501007387 */ /* 0x000fe80000100800 */
[----:B------:R0:W-:Y:S04]  /*2ed40*/  STL [R1+0x1394], R13 ;  /* 0x0013940d01007387 */ /* 0x0001e80000100800 */
[----:B0-----:R-:W4:Y:S01]  /*2ed50*/  LDL.LU R13, [R1+0xd4] ;  /* 0x0000d400010d7983 */ /* 0x001f220000300800 */
[----:B------:R-:W-:-:S05]  /*2ed60*/  LEA R21, P5, R28, R5, 0x1 ;  /* 0x000000051c157211 */ /* 0x000fca00078a08ff */
[----:B------:R-:W-:Y:S04]  /*2ed70*/  STL [R1+0x13c8], R21 ;  /* 0x0013c81501007387 */ /* 0x000fe80000100800 */
[----:B------:R0:W-:Y:S04]  /*2ed80*/  STL [R1+0x139c], R22 ;  /* 0x00139c1601007387 */ /* 0x0001e80000100800 */
[----:B------:R-:W4:Y:S01]  /*2ed90*/  LDL.LU R24, [R1+0xd0] ;  /* 0x0000d00001187983 */ /* 0x000f220000300800 */
[----:B0-----:R-:W-:Y:S02]  /*2eda0*/  LEA.HI.X.SX32 R22, R25, R10, 0x1, P0 ;  /* 0x0000000a19167211 */ /* 0x001fe400000f0eff */
[----:B------:R-:W-:-:S05]  /*2edb0*/  LEA R21, P3, R12, R5, 0x1 ;  /* 0x000000050c157211 */ /* 0x000fca00078608ff */
[----:B------:R-:W-:Y:S04]  /*2edc0*/  STL [R1+0x13d0], R21 ;  /* 0x0013d01501007387 */ /* 0x000fe80000100800 */
[----:B------:R0:W-:Y:S02]  /*2edd0*/  STL [R1+0x13a4], R22 ;  /* 0x0013a41601007387 */ /* 0x0001e40000100800 */
[----:B0-----:R-:W-:Y:S02]  /*2ede0*/  LEA.HI.X.SX32 R22, R6, R10, 0x1, P2 ;  /* 0x0000000a06167211 */ /* 0x001fe400010f0eff */
[----:B------:R-:W4:Y:S01]  /*2edf0*/  LDL.LU R6, [R1+0xcc] ;  /* 0x0000cc0001067983 */ /* 0x000f220000300800 */
[----:B------:R-:W-:-:S05]  /*2ee00*/  LEA R21, P0, R9, R5, 0x1 ;  /* 0x0000000509157211 */ /* 0x000fca00078008ff */
[----:B------:R-:W-:Y:S04]  /*2ee10*/  STL [R1+0x13d8], R21 ;  /* 0x0013d81501007387 */ /* 0x000fe80000100800 */
[----:B------:R0:W-:Y:S04]  /*2ee20*/  STL [R1+0x13ac], R22 ;  /* 0x0013ac1601007387 */ /* 0x0001e80000100800 */
[----:B------:R-:W4:Y:S01]  /*2ee30*/  LDL.LU R25, [R1+0xc8] ;  /* 0x0000c80001197983 */ /* 0x000f220000300800 */
[----:B0-----:R-:W-:Y:S02]  /*2ee40*/  LEA.HI.X.SX32 R22, R20, R10, 0x1, P1 ;  /* 0x0000000a14167211 */ /* 0x001fe400008f0eff */
[----:B------:R-:W-:-:S02]  /*2ee50*/  LEA R21, P2, R8, R5, 0x1 ;  /* 0x0000000508157211 */ /* 0x000fc400078408ff */
[----:B------:R-:W-:-:S03]  /*2ee60*/  LEA.HI.X.SX32 R20, R27, R10, 0x1, P4 ;  /* 0x0000000a1b147211 */ /* 0x000fc600020f0eff */
[----:B------:R2:W-:Y:S04]  /*2ee70*/  STL [R1+0x13e0], R21 ;  /* 0x0013e01501007387 */ /* 0x0005e80000100800 */
[----:B------:R-:W-:Y:S04]  /*2ee80*/  STL [R1+0x13b4], R22 ;  /* 0x0013b41601007387 */ /* 0x000fe80000100800 */
        /* <DEDUP_REMOVED lines=18> */
[----:B------:R0:W-:Y:S01]  /*2efb0*/  STL [R1+0x13d4], R20 ;  /* 0x0013d41401007387 */ /* 0x0001e20000100800 */
[----:B------:R-:W-:-:S02]  /*2efc0*/  LEA.HI.X.SX32 R19, R19, R10, 0x1, P1 ;  /* 0x0000000a13137211 */ /* 0x000fc400008f0eff */
[-C--:B0-----:R-:W-:Y:S02]  /*2efd0*/  LEA.HI.X.SX32 R20, R8, R10.reuse, 0x1, P2 ;  /* 0x0000000a08147211 */ /* 0x081fe400010f0eff */
[----:B------:R-:W2:Y:S01]  /*2efe0*/  LDL.LU R8, [R1+0xa8] ;  /* 0x0000a80001087983 */ /* 0x000ea20000300800 */
        /* <DEDUP_REMOVED lines=8> */
[-C--:B0-----:R-:W-:Y:S02]  /*2f070*/  LEA R21, P1, R14, R5.reuse, 0x1 ;  /* 0x000000050e157211 */ /* 0x081fe400078208ff */
[----:B-1----:R-:W-:Y:S02]  /*2f080*/  LEA.HI.X.SX32 R19, R11, R10, 0x1, P4 ;  /* 0x0000000a0b137211 */ /* 0x002fe400020f0eff */
[----:B------:R-:W4:Y:S04]  /*2f090*/  LDL.LU R11, [R1+0xa0] ;  /* 0x0000a000010b7983 */ /* 0x000f280000300800 */
[----:B------:R-:W-:Y:S04]  /*2f0a0*/  STL [R1+0x1418], R21 ;  /* 0x0014181501007387 */ /* 0x000fe80000100800 */
[----:B------:R0:W-:Y:S04]  /*2f0b0*/  STL [R1+0x13ec], R19 ;  /* 0x0013ec1301007387 */ /* 0x0001e80000100800 */
[----:B0-----:R-:W4:Y:S01]  /*2f0c0*/  LDL.LU R19, [R1+0x9c] ;  /* 0x00009c0001137983 */ /* 0x001f220000300800 */
[----:B------:R-:W-:-:S05]  /*2f0d0*/  LEA R21, P4, R13, R5, 0x1 ;  /* 0x000000050d157211 */ /* 0x000fca00078808ff */
[----:B------:R-:W-:Y:S04]  /*2f0e0*/  STL [R1+0x1420], R21 ;  /* 0x0014201501007387 */ /* 0x000fe80000100800 */
[----:B------:R0:W-:Y:S04]  /*2f0f0*/  STL [R1+0x13f4], R18 ;  /* 0x0013f41201007387 */ /* 0x0001e80000100800 */
[----:B0-----:R-:W4:Y:S01]  /*2f100*/  LDL.LU R18, [R1+0x98] ;  /* 0x0000980001127983 */ /* 0x001f220000300800 */
[----:B------:R-:W-:Y:S02]  /*2f110*/  LEA R22, P5, R24, R5, 0x1 ;  /* 0x0000000518167211 */ /* 0x000fe400078a08ff */
[----:B------:R-:W-:-:S03]  /*2f120*/  LEA.HI.X.SX32 R21, R17, R10, 0x1, P3 ;  /* 0x0000000a11157211 */ /* 0x000fc600018f0eff */
[----:B------:R-:W-:Y:S04]  /*2f130*/  STL [R1+0x1428], R22 ;  /* 0x0014281601007387 */ /* 0x000fe80000100800 */
[----:B------:R0:W-:Y:S01]  /*2f140*/  STL [R1+0x13fc], R21 ;  /* 0x0013fc1501007387 */ /* 0x0001e20000100800 */
[----:B------:R-:W-:-:S05]  /*2f150*/  LEA R17, P3, R6, R5, 0x1 ;  /* 0x0000000506117211 */ /* 0x000fca00078608ff */
[----:B------:R1:W-:Y:S01]  /*2f160*/  STL [R1+0x1430], R17 ;  /* 0x0014301101007387 */ /* 0x0003e20000100800 */
[----:B0-----:R-:W-:-:S03]  /*2f170*/  LEA.HI.X.SX32 R21, R16, R10, 0x1, P0 ;  /* 0x0000000a10157211 */ /* 0x001fc600000f0eff */
[----:B-1----:R-:W4:Y:S01]  /*2f180*/  LDL.LU R17, [R1+0x94] ;  /* 0x0000940001117983 */ /* 0x002f220000300800 */
[----:B------:R-:W-:-:S03]  /*2f190*/  LEA R16, P0, R25, R5, 0x1 ;  /* 0x0000000519107211 */ /* 0x000fc600078008ff */
[----:B------:R-:W-:Y:S04]  /*2f1a0*/  STL [R1+0x1404], R21 ;  /* 0x0014041501007387 */ /* 0x000fe80000100800 */
[----:B------:R0:W-:Y:S01]  /*2f1b0*/  STL [R1+0x1438], R16 ;  /* 0x0014381001007387 */ /* 0x0001e20000100800 */
[----:B------:R-:W-:-:S03]  /*2f1c0*/  LEA.HI.X.SX32 R15, R15, R10, 0x1, P2 ;  /* 0x0000000a0f0f7211 */ /* 0x000fc600010f0eff */
[----:B0-----:R-:W4:Y:S01]  /*2f1d0*/  LDL.LU R16, [R1+0x90] ;  /* 0x0000900001107983 */ /* 0x001f220000300800 */
[----:B------:R-:W-:Y:S02]  /*2f1e0*/  LEA.HI.X.SX32 R14, R14, R10, 0x1, P1 ;  /* 0x0000000a0e0e7211 */ /* 0x000fe400008f0eff */
[-C--:B------:R-:W-:Y:S01]  /*2f1f0*/  LEA R21, P2, R27, R5.reuse, 0x1 ;  /* 0x000000051b157211 */ /* 0x080fe200078408ff */
[----:B------:R0:W-:Y:S04]  /*2f200*/  STL [R1+0x140c], R15 ;  /* 0x00140c0f01007387 */ /* 0x0001e80000100800 */
[----:B0-----:R-:W4:Y:S04]  /*2f210*/  LDL.LU R15, [R1+0x8c] ;  /* 0x00008c00010f7983 */ /* 0x001f280000300800 */
[----:B------:R-:W-:Y:S04]  /*2f220*/  STL [R1+0x1440], R21 ;  /* 0x0014401501007387 */ /* 0x000fe80000100800 */
[----:B------:R0:W-:Y:S04]  /*2f230*/  STL [R1+0x1414], R14 ;  /* 0x0014140e01007387 */ /* 0x0001e80000100800 */
[----:B0-----:R-:W4:Y:S01]  /*2f240*/  LDL.LU R14, [R1+0x88] ;  /* 0x00008800010e7983 */ /* 0x001f220000300800 */
[----:B--2---:R-:W-:-:S02]  /*2f250*/  LEA R21, P1, R28, R5, 0x1 ;  /* 0x000000051c157211 */ /* 0x004fc400078208ff */
[----:B------:R-:W-:-:S03]  /*2f260*/  LEA.HI.X.SX32 R13, R13, R10, 0x1, P4 ;  /* 0x0000000a0d0d7211 */ /* 0x000fc600020f0eff */
[----:B------:R-:W-:Y:S04]  /*2f270*/  STL [R1+0x1448], R21 ;  /* 0x0014481501007387 */ /* 0x000fe80000100800 */
[----:B------:R0:W-:Y:S01]  /*2f280*/  STL [R1+0x141c], R13 ;  /* 0x00141c0d01007387 */ /* 0x0001e20000100800 */
[----:B------:R-:W-:-:S03]  /*2f290*/  LEA R22, P4, R12, R5, 0x1 ;  /* 0x000000050c167211 */ /* 0x000fc600078808ff */
[----:B0-----:R-:W2:Y:S01]  /*2f2a0*/  LDL.LU R13, [R1+0x84] ;  /* 0x00008400010d7983 */ /* 0x001ea20000300800 */
[----:B------:R-:W-:-:S03]  /*2f2b0*/  LEA.HI.X.SX32 R21, R24, R10, 0x1, P5 ;  /* 0x0000000a18157211 */ /* 0x000fc600028f0eff */
[----:B------:R0:W-:Y:S04]  /*2f2c0*/  STL [R1+0x1450], R22 ;  /* 0x0014501601007387 */ /* 0x0001e80000100800 */
[----:B------:R-:W2:Y:S04]  /*2f2d0*/  LDL.LU R24, [R1+0x80] ;  /* 0x0000800001187983 */ /* 0x000ea80000300800 */
[----:B------:R1:W-:Y:S01]  /*2f2e0*/  STL [R1+0x1424], R21 ;  /* 0x0014241501007387 */ /* 0x0003e20000100800 */
[----:B0-----:R-:W-:Y:S02]  /*2f2f0*/  LEA R22, P5, R9, R5, 0x1 ;  /* 0x0000000509167211 */ /* 0x001fe400078a08ff */
[----:B-1----:R-:W-:-:S03]  /*2f300*/  LEA.HI.X.SX32 R21, R6, R10, 0x1, P3 ;  /* 0x0000000a06157211 */ /* 0x002fc600018f0eff */
[----:B------:R0:W-:Y:S04]  /*2f310*/  STL [R1+0x1458], R22 ;  /* 0x0014581601007387 */ /* 0x0001e80000100800 */
[----:B------:R-:W2:Y:S04]  /*2f320*/  LDL.LU R6, [R1+0x7c] ;  /* 0x00007c0001067983 */ /* 0x000ea80000300800 */
[----:B------:R1:W-:Y:S01]  /*2f330*/  STL [R1+0x142c], R21 ;  /* 0x00142c1501007387 */ /* 0x0003e20000100800 */
[----:B0-----:R-:W-:Y:S02]  /*2f340*/  LEA R22, P3, R8, R5, 0x1 ;  /* 0x0000000508167211 */ /* 0x001fe400078608ff */
[----:B-1----:R-:W-:-:S03]  /*2f350*/  LEA.HI.X.SX32 R21, R25, R10, 0x1, P0 ;  /* 0x0000000a19157211 */ /* 0x002fc600000f0eff */
[----:B------:R-:W-:Y:S04]  /*2f360*/  STL [R1+0x1460], R22 ;  /* 0x0014601601007387 */ /* 0x000fe80000100800 */
[----:B------:R-:W2:Y:S04]  /*2f370*/  LDL.LU R25, [R1+0x6c] ;  /* 0x00006c0001197983 */ /* 0x000ea80000300800 */
[----:B------:R0:W-:Y:S02]  /*2f380*/  STL [R1+0x1434], R21 ;  /* 0x0014341501007387 */ /* 0x0001e40000100800 */
[----:B0-----:R-:W-:-:S02]  /*2f390*/  LEA.HI.X.SX32 R21, R27, R10, 0x1, P2 ;  /* 0x0000000a1b157211 */ /* 0x001fc400010f0eff */
[----:B---3--:R-:W-:-:S05]  /*2f3a0*/  LEA R22, P0, R20, R5, 0x1 ;  /* 0x0000000514167211 */ /* 0x008fca00078008ff */
[----:B------:R4:W-:Y:S04]  /*2f3b0*/  STL [R1+0x1468], R22 ;  /* 0x0014681601007387 */ /* 0x0009e80000100800 */
[----:B------:R-:W3:Y:S04]  /*2f3c0*/  LDL.LU R27, [R1+0x68] ;  /* 0x00006800011b7983 */ /* 0x000ee80000300800 */
[----:B------:R0:W-:Y:S01]  /*2f3d0*/  STL [R1+0x143c], R21 ;  /* 0x00143c1501007387 */ /* 0x0001e20000100800 */
[----:B----4-:R-:W-:Y:S02]  /*2f3e0*/  LEA R22, P2, R11, R5, 0x1 ;  /* 0x000000050b167211 */ /* 0x010fe400078408ff */
[----:B0-----:R-:W-:-:S03]  /*2f3f0*/  LEA.HI.X.SX32 R21, R28, R10, 0x1, P1 ;  /* 0x0000000a1c157211 */ /* 0x001fc600008f0eff */
[----:B------:R0:W-:Y:S04]  /*2f400*/  STL [R1+0x1470], R22 ;  /* 0x0014701601007387 */ /* 0x0001e80000100800 */
[----:B------:R-:W4:Y:S04]  /*2f410*/  LDL.LU R28, [R1+0x64] ;  /* 0x00006400011c7983 */ /* 0x000f280000300800 */
[----:B------:R1:W-:Y:S01]  /*2f420*/  STL [R1+0x1444], R21 ;  /* 0x0014441501007387 */ /* 0x0003e20000100800 */
[----:B0-----:R-:W-:Y:S02]  /*2f430*/  LEA R22, P1, R19, R5, 0x1 ;  /* 0x0000000513167211 */ /* 0x001fe400078208ff */
[----:B-1----:R-:W-:-:S03]  /*2f440*/  LEA.HI.X.SX32 R21, R12, R10, 0x1, P4 ;  /* 0x0000000a0c157211 */ /* 0x002fc600020f0eff */
        /* <DEDUP_REMOVED lines=8> */
[----:B0-----:R-:W-:Y:S02]  /*2f4d0*/  LEA.HI.X.SX32 R22, R8, R10, 0x1, P3 ;  /* 0x0000000a08167211 */ /* 0x001fe400018f0eff */
[----:B------:R-:W-:-:S05]  /*2f4e0*/  LEA R26, P5, R17, R5, 0x1 ;  /* 0x00000005111a7211 */ /* 0x000fca00078a08ff */
[----:B------:R-:W-:Y:S04]  /*2f4f0*/  STL [R1+0x1488], R26 ;  /* 0x0014881a01007387 */ /* 0x000fe80000100800 */
[----:B------:R-:W4:Y:S04]  /*2f500*/  LDL.LU R8, [R1+0x58] ;  /* 0x0000580001087983 */ /* 0x000f280000300800 */
[----:B------:R0:W-:Y:S01]  /*2f510*/  STL [R1+0x145c], R22 ;  /* 0x00145c1601007387 */ /* 0x0001e20000100800 */
[----:B-1----:R-:W-:Y:S02]  /*2f520*/  LEA R21, P3, R16, R5, 0x1 ;  /* 0x0000000510157211 */ /* 0x002fe400078608ff */
[----:B0-----:R-:W-:-:S03]  /*2f530*/  LEA.HI.X.SX32 R22, R20, R10, 0x1, P0 ;  /* 0x0000000a14167211 */ /* 0x001fc600000f0eff */
[----:B------:R0:W-:Y:S01]  /*2f540*/  STL [R1+0x1490], R21 ;  /* 0x0014901501007387 */ /* 0x0001e20000100800 */
[----:B------:R-:W-:-:S03]  /*2f550*/  LEA.HI.X.SX32 R20, R11, R10, 0x1, P2 ;  /* 0x0000000a0b147211 */ /* 0x000fc600010f0eff */
[----:B------:R-:W-:Y:S04]  /*2f560*/  STL [R1+0x1464], R22 ;  /* 0x0014641601007387 */ /* 0x000fe80000100800 */
[----:B------:R-:W4:Y:S01]  /*2f570*/  LDL.LU R11, [R1+0x54] ;  /* 0x00005400010b7983 */ /* 0x000f220000300800 */
[----:B0-----:R-:W-:-:S05]  /*2f580*/  LEA R21, P0, R15, R5, 0x1 ;  /* 0x000000050f157211 */ /* 0x001fca00078008ff */
[----:B------:R0:W-:Y:S04]  /*2f590*/  STL [R1+0x1498], R21 ;  /* 0x0014981501007387 */ /* 0x0001e80000100800 */
[----:B------:R2:W-:Y:S01]  /*2f5a0*/  STL [R1+0x146c], R20 ;  /* 0x00146c1401007387 */ /* 0x0005e20000100800 */
[----:B0-----:R-:W-:-:S05]  /*2f5b0*/  LEA R21, P2, R14, R5, 0x1 ;  /* 0x000000050e157211 */ /* 0x001fca00078408ff */
[----:B------:R-:W-:Y:S04]  /*2f5c0*/  STL [R1+0x14a0], R21 ;  /* 0x0014a01501007387 */ /* 0x000fe80000100800 */
[----:B------:R-:W4:Y:S01]  /*2f5d0*/  LDL.LU R22, [R1+0x50] ;  /* 0x0000500001167983 */ /* 0x000f220000300800 */
[----:B------:R-:W-:-:S05]  /*2f5e0*/  LEA.HI.X.SX32 R19, R19, R10, 0x1, P1 ;  /* 0x0000000a13137211 */ /* 0x000fca00008f0eff */
[----:B------:R0:W-:Y:S01]  /*2f5f0*/  STL [R1+0x1474], R19 ;  /* 0x0014741301007387 */ /* 0x0001e20000100800 */
[----:B--2---:R-:W-:Y:S02]  /*2f600*/  LEA R20, P1, R13, R5, 0x1 ;  /* 0x000000050d147211 */ /* 0x004fe400078208ff */
[----:B0-----:R-:W-:-:S03]  /*2f610*/  LEA.HI.X.SX32 R19, R18, R10, 0x1, P4 ;  /* 0x0000000a12137211 */ /* 0x001fc600020f0eff */
[----:B------:R-:W-:Y:S01]  /*2f620*/  STL [R1+0x14a8], R20 ;  /* 0x0014a81401007387 */ /* 0x000fe20000100800 */
[----:B------:R-:W-:-:S03]  /*2f630*/  LEA.HI.X.SX32 R17, R17, R10, 0x1, P5 ;  /* 0x0000000a11117211 */ /* 0x000fc600028f0eff */
[----:B------:R-:W-:Y:S01]  /*2f640*/  STL [R1+0x147c], R19 ;  /* 0x00147c1301007387 */ /* 0x000fe20000100800 */
[----:B------:R-:W-:-:S03]  /*2f650*/  LEA R18, P4, R24, R5, 0x1 ;  /* 0x0000000518127211 */ /* 0x000fc600078808ff */
[----:B------:R-:W2:Y:S04]  /*2f660*/  LDL.LU R21, [R1+0x4c] ;  /* 0x00004c0001157983 */ /* 0x000ea80000300800 */
[----:B------:R-:W-:Y:S04]  /*2f670*/  STL [R1+0x14b0], R18 ;  /* 0x0014b01201007387 */ /* 0x000fe80000100800 */
[----:B------:R0:W-:Y:S01]  /*2f680*/  STL [R1+0x1484], R17 ;  /* 0x0014841101007387 */ /* 0x0001e20000100800 */
[----:B------:R-:W-:-:S03]  /*2f690*/  LEA.HI.X.SX32 R15, R15, R10, 0x1, P0 ;  /* 0x0000000a0f0f7211 */ /* 0x000fc600000f0eff */
[----:B------:R-:W2:Y:S01]  /*2f6a0*/  LDL.LU R26, [R1+0x48] ;  /* 0x00004800011a7983 */ /* 0x000ea20000300800 */
[----:B0-----:R-:W-:Y:S02]  /*2f6b0*/  LEA.HI.X.SX32 R17, R16, R10, 0x1, P3 ;  /* 0x0000000a10117211 */ /* 0x001fe400018f0eff */
[----:B------:R-:W-:-:S05]  /*2f6c0*/  LEA R18, P5, R6, R5, 0x1 ;  /* 0x0000000506127211 */ /* 0x000fca00078a08ff */
[----:B------:R-:W-:Y:S04]  /*2f6d0*/  STL [R1+0x14b8], R18 ;  /* 0x0014b81201007387 */ /* 0x000fe80000100800 */
[----:B------:R-:W-:Y:S04]  /*2f6e0*/  STL [R1+0x148c], R17 ;  /* 0x00148c1101007387 */ /* 0x000fe80000100800 */
[----:B------:R-:W2:Y:S01]  /*2f6f0*/  LDL.LU R20, [R1+0x44] ;  /* 0x0000440001147983 */ /* 0x000ea20000300800 */
[----:B------:R-:W-:-:S05]  /*2f700*/  LEA R16, P3, R25, R5, 0x1 ;  /* 0x0000000519107211 */ /* 0x000fca00078608ff */
[----:B------:R-:W-:Y:S04]  /*2f710*/  STL [R1+0x14c0], R16 ;  /* 0x0014c01001007387 */ /* 0x000fe80000100800 */
[----:B------:R-:W2:Y:S04]  /*2f720*/  LDL.LU R19, [R1+0x40] ;  /* 0x0000400001137983 */ /* 0x000ea80000300800 */
[----:B------:R0:W-:Y:S01]  /*2f730*/  STL [R1+0x1494], R15 ;  /* 0x0014940f01007387 */ /* 0x0001e20000100800 */
[-C--:B------:R-:W-:Y:S02]  /*2f740*/  LEA.HI.X.SX32 R13, R13, R10.reuse, 0x1, P1 ;  /* 0x0000000a0d0d7211 */ /* 0x080fe400008f0eff */
[----:B0-----:R-:W-:-:S02]  /*2f750*/  LEA.HI.X.SX32 R15, R14, R10, 0x1, P2 ;  /* 0x0000000a0e0f7211 */ /* 0x001fc400010f0eff */
[----:B------:R-:W-:Y:S02]  /*2f760*/  LEA.HI.X.SX32 R6, R6, R10, 0x1, P5 ;  /* 0x0000000a06067211 */ /* 0x000fe400028f0eff */
[----:B---3--:R-:W-:-:S05]  /*2f770*/  LEA R16, P0, R27, R5, 0x1 ;  /* 0x000000051b107211 */ /* 0x008fca00078008ff */
[----:B------:R-:W-:Y:S04]  /*2f780*/  STL [R1+0x14c8], R16 ;  /* 0x0014c81001007387 */ /* 0x000fe80000100800 */
[----:B------:R0:W-:Y:S04]  /*2f790*/  STL [R1+0x149c], R15 ;  /* 0x00149c0f01007387 */ /* 0x0001e80000100800 */
[----:B------:R-:W3:Y:S01]  /*2f7a0*/  LDL.LU R18, [R1+0x3c] ;  /* 0x00003c0001127983 */ /* 0x000ee20000300800 */
[----:B----4-:R-:W-:-:S05]  /*2f7b0*/  LEA R14, P2, R28, R5, 0x1 ;  /* 0x000000051c0e7211 */ /* 0x010fca00078408ff */
[----:B------:R1:W-:Y:S04]  /*2f7c0*/  STL [R1+0x14d0], R14 ;  /* 0x0014d00e01007387 */ /* 0x0003e80000100800 */
[----:B------:R4:W-:Y:S01]  /*2f7d0*/  STL [R1+0x14a4], R13 ;  /* 0x0014a40d01007387 */ /* 0x0009e20000100800 */
[----:B0-----:R-:W-:Y:S02]  /*2f7e0*/  LEA R15, P1, R12, R5, 0x1 ;  /* 0x000000050c0f7211 */ /* 0x001fe400078208ff */
[----:B-1----:R-:W-:-:S03]  /*2f7f0*/  LEA.HI.X.SX32 R14, R24, R10, 0x1, P4 ;  /* 0x0000000a180e7211 */ /* 0x002fc600020f0eff */
[----:B------:R-:W-:Y:S04]  /*2f800*/  STL [R1+0x14d8], R15 ;  /* 0x0014d80f01007387 */ /* 0x000fe80000100800 */
[----:B------:R-:W3:Y:S04]  /*2f810*/  LDL.LU R17, [R1+0x38] ;  /* 0x0000380001117983 */ /* 0x000ee80000300800 */
[----:B------:R-:W-:Y:S01]  /*2f820*/  STL [R1+0x14ac], R14 ;  /* 0x0014ac0e01007387 */ /* 0x000fe20000100800 */
[----:B----4-:R-:W-:-:S05]  /*2f830*/  LEA R13, P4, R9, R5, 0x1 ;  /* 0x00000005090d7211 */ /* 0x010fca00078808ff */
[----:B------:R-:W-:Y:S04]  /*2f840*/  STL [R1+0x14e0], R13 ;  /* 0x0014e00d01007387 */ /* 0x000fe80000100800 */
[----:B------:R-:W4:Y:S04]  /*2f850*/  LDL.LU R16, [R1+0x34] ;  /* 0x0000340001107983 */ /* 0x000f280000300800 */
[----:B------:R0:W-:Y:S04]  /*2f860*/  STL [R1+0x14b4], R6 ;  /* 0x0014b40601007387 */ /* 0x0001e80000100800 */
[----:B0-----:R-:W4:Y:S01]  /*2f870*/  LDL.LU R6, [R1+0x30] ;  /* 0x0000300001067983 */ /* 0x001f220000300800 */
[----:B------:R-:W-:-:S02]  /*2f880*/  LEA.HI.X.SX32 R13, R25, R10, 0x1, P3 ;  /* 0x0000000a190d7211 */ /* 0x000fc400018f0eff */
[----:B------:R-:W-:-:S05]  /*2f890*/  LEA R14, P5, R8, R5, 0x1 ;  /* 0x00000005080e7211 */ /* 0x000fca00078a08ff */
[----:B------:R-:W-:Y:S04]  /*2f8a0*/  STL [R1+0x14e8], R14 ;  /* 0x0014e80e01007387 */ /* 0x000fe80000100800 */
[----:B------:R-:W4:Y:S04]  /*2f8b0*/  LDL.LU R15, [R1+0x2c] ;  /* 0x00002c00010f7983 */ /* 0x000f280000300800 */
[----:B------:R0:W-:Y:S04]  /*2f8c0*/  STL [R1+0x14bc], R13 ;  /* 0x0014bc0d01007387 */ /* 0x0001e80000100800 */
[----:B0-----:R-:W4:Y:S01]  /*2f8d0*/  LDL.LU R13, [R1+0x28] ;  /* 0x00002800010d7983 */ /* 0x001f220000300800 */
[----:B------:R-:W-:-:S02]  /*2f8e0*/  LEA R14, P3, R11, R5, 0x1 ;  /* 0x000000050b0e7211 */ /* 0x000fc400078608ff */
[----:B------:R-:W-:-:S03]  /*2f8f0*/  LEA.HI.X.SX32 R25, R27, R10, 0x1, P0 ;  /* 0x0000000a1b197211 */ /* 0x000fc600000f0eff */
        /* <DEDUP_REMOVED lines=10> */
[----:B--2---:R-:W-:-:S05]  /*2f9a0*/  LEA R14, P2, R21, R5, 0x1 ;  /* 0x00000005150e7211 */ /* 0x004fca00078408ff */
[----:B------:R0:W-:Y:S02]  /*2f9b0*/  STL [R1+0x1500], R14 ;  /* 0x0015000e01007387 */ /* 0x0001e40000100800 */
[----:B0-----:R-:W-:Y:S02]  /*2f9c0*/  LEA.HI.X.SX32 R14, R12, R10, 0x1, P1 ;  /* 0x0000000a0c0e7211 */ /* 0x001fe400008f0eff */
[----:B------:R-:W-:-:S03]  /*2f9d0*/  LEA R12, P1, R26, R5, 0x1 ;  /* 0x000000051a0c7211 */ /* 0x000fc600078208ff */
[----:B------:R0:W-:Y:S04]  /*2f9e0*/  STL [R1+0x14d4], R14 ;  /* 0x0014d40e01007387 */ /* 0x0001e80000100800 */
[----:B------:R1:W-:Y:S01]  /*2f9f0*/  STL [R1+0x1508], R12 ;  /* 0x0015080c01007387 */ /* 0x0003e20000100800 */
[-C--:B0-----:R-:W-:Y:S02]  /*2fa00*/  LEA.HI.X.SX32 R14, R9, R10.reuse, 0x1, P4 ;  /* 0x0000000a090e7211 */ /* 0x081fe400020f0eff */
[----:B------:R-:W-:Y:S02]  /*2fa10*/  LEA.HI.X.SX32 R9, R8, R10, 0x1, P5 ;  /* 0x0000000a08097211 */ /* 0x000fe400028f0eff */
[-C--:B-1----:R-:W-:Y:S01]  /*2fa20*/  LEA R12, P4, R20, R5.reuse, 0x1 ;  /* 0x00000005140c7211 */ /* 0x082fe200078808ff */
[----:B------:R0:W-:Y:S04]  /*2fa30*/  STL [R1+0x14dc], R14 ;  /* 0x0014dc0e01007387 */ /* 0x0001e80000100800 */
[----:B------:R-:W2:Y:S04]  /*2fa40*/  LDL.LU R8, [R1+0x14] ;  /* 0x0000140001087983 */ /* 0x000ea80000300800 */
[----:B------:R1:W-:Y:S01]  /*2fa50*/  STL [R1+0x1510], R12 ;  /* 0x0015100c01007387 */ /* 0x0003e20000100800 */
[----:B0-----:R-:W-:-:S03]  /*2fa60*/  LEA R14, P5, R19, R5, 0x1 ;  /* 0x00000005130e7211 */ /* 0x001fc600078a08ff */
[----:B------:R0:W-:Y:S01]  /*2fa70*/  STL [R1+0x14e4], R9 ;  /* 0x0014e40901007387 */ /* 0x0001e20000100800 */
[-C--:B-1----:R-:W-:Y:S02]  /*2fa80*/  LEA.HI.X.SX32 R12, R11, R10.reuse, 0x1, P3 ;  /* 0x0000000a0b0c7211 */ /* 0x082fe400018f0eff */
[-C--:B------:R-:W-:Y:S01]  /*2fa90*/  LEA.HI.X.SX32 R22, R22, R10.reuse, 0x1, P0 ;  /* 0x0000000a16167211 */ /* 0x080fe200000f0eff */
[----:B0-----:R-:W2:Y:S04]  /*2faa0*/  LDL.LU R9, [R1+0x10] ;  /* 0x0000100001097983 */ /* 0x001ea80000300800 */
[----:B------:R-:W-:Y:S04]  /*2fab0*/  STL [R1+0x1518], R14 ;  /* 0x0015180e01007387 */ /* 0x000fe80000100800 */
[----:B------:R-:W2:Y:S04]  /*2fac0*/  LDL.LU R11, [R1+0xc] ;  /* 0x00000c00010b7983 */ /* 0x000ea80000300800 */
[----:B------:R0:W-:Y:S01]  /*2fad0*/  STL [R1+0x14ec], R12 ;  /* 0x0014ec0c01007387 */ /* 0x0001e20000100800 */
[----:B------:R-:W-:-:S03]  /*2fae0*/  LEA.HI.X.SX32 R21, R21, R10, 0x1, P2 ;  /* 0x0000000a15157211 */ /* 0x000fc600010f0eff */
[----:B0-----:R-:W2:Y:S01]  /*2faf0*/  LDL.LU R12, [R1+0x8] ;  /* 0x00000800010c7983 */ /* 0x001ea20000300800 */
[-C--:B------:R-:W-:Y:S02]  /*2fb00*/  LEA.HI.X.SX32 R26, R26, R10.reuse, 0x1, P1 ;  /* 0x0000000a1a1a7211 */ /* 0x080fe400008f0eff */
[-C--:B------:R-:W-:Y:S02]  /*2fb10*/  LEA.HI.X.SX32 R20, R20, R10.reuse, 0x1, P4 ;  /* 0x0000000a14147211 */ /* 0x080fe400020f0eff */
[----:B------:R-:W-:Y:S02]  /*2fb20*/  LEA.HI.X.SX32 R19, R19, R10, 0x1, P5 ;  /* 0x0000000a13137211 */ /* 0x000fe400028f0eff */
[----:B---3--:R-:W-:-:S05]  /*2fb30*/  LEA R14, P3, R18, R5, 0x1 ;  /* 0x00000005120e7211 */ /* 0x008fca00078608ff */
[----:B------:R0:W-:Y:S04]  /*2fb40*/  STL [R1+0x1520], R14 ;  /* 0x0015200e01007387 */ /* 0x0001e80000100800 */
[----:B0-----:R-:W3:Y:S04]  /*2fb50*/  LDL.LU R14, [R1+0x4] ;  /* 0x00000400010e7983 */ /* 0x001ee80000300800 */
[----:B------:R0:W-:Y:S02]  /*2fb60*/  STL [R1+0x14f4], R22 ;  /* 0x0014f41601007387 */ /* 0x0001e40000100800 */
[----:B0-----:R-:W-:-:S05]  /*2fb70*/  LEA R22, P0, R17, R5, 0x1 ;  /* 0x0000000511167211 */ /* 0x001fca00078008ff */
[----:B------:R0:W-:Y:S04]  /*2fb80*/  STL [R1+0x1528], R22 ;  /* 0x0015281601007387 */ /* 0x0001e80000100800 */
[----:B0-----:R-:W2:Y:S04]  /*2fb90*/  LDL.LU R22, [R1+0x1724] ;  /* 0x0017240001167983 */ /* 0x001ea80000300800 */
[----:B------:R4:W-:Y:S02]  /*2fba0*/  STL [R1+0x14fc], R21 ;  /* 0x0014fc1501007387 */ /* 0x0009e40000100800 */
[----:B----4-:R-:W-:-:S05]  /*2fbb0*/  LEA R21, P2, R16, R5, 0x1 ;  /* 0x0000000510157211 */ /* 0x010fca00078408ff */
[----:B------:R0:W-:Y:S04]  /*2fbc0*/  STL [R1+0x1530], R21 ;  /* 0x0015301501007387 */ /* 0x0001e80000100800 */
[----:B0-----:R-:W4:Y:S04]  /*2fbd0*/  LDL.LU R21, [R1+0x1720] ;  /* 0x0017200001157983 */ /* 0x001f280000300800 */
[----:B------:R0:W-:Y:S02]  /*2fbe0*/  STL [R1+0x1504], R26 ;  /* 0x0015041a01007387 */ /* 0x0001e40000100800 */
[----:B0-----:R-:W-:-:S05]  /*2fbf0*/  LEA R26, P1, R6, R5, 0x1 ;  /* 0x00000005061a7211 */ /* 0x001fca00078208ff */
[----:B------:R0:W-:Y:S04]  /*2fc00*/  STL [R1+0x1538], R26 ;  /* 0x0015381a01007387 */ /* 0x0001e80000100800 */
[----:B0-----:R-:W2:Y:S04]  /*2fc10*/  LDL.LU R26, [R1+0x171c] ;  /* 0x00171c00011a7983 */ /* 0x001ea80000300800 */
[----:B------:R0:W-:Y:S02]  /*2fc20*/  STL [R1+0x150c], R20 ;  /* 0x00150c1401007387 */ /* 0x0001e40000100800 */
[----:B0-----:R-:W-:-:S05]  /*2fc30*/  LEA R20, P4, R15, R5, 0x1 ;  /* 0x000000050f147211 */ /* 0x001fca00078808ff */
[----:B------:R0:W-:Y:S01]  /*2fc40*/  STL [R1+0x1540], R20 ;  /* 0x0015401401007387 */ /* 0x0001e20000100800 */
[----:B------:R-:W-:-:S03]  /*2fc50*/  LEA.HI.X.SX32 R18, R18, R10, 0x1, P3 ;  /* 0x0000000a12127211 */ /* 0x000fc600018f0eff */
        /* <DEDUP_REMOVED lines=18> */
[----:B------:R0:W-:Y:S04]  /*2fd80*/  STL [R1+0x1560], R16 ;  /* 0x0015601001007387 */ /* 0x0001e80000100800 */
[----:B0-----:R-:W2:Y:S04]  /*2fd90*/  LDL.LU R16, [R1+0x1708] ;  /* 0x0017080001107983 */ /* 0x001ea80000300800 */
[----:B------:R0:W-:Y:S02]  /*2fda0*/  STL [R1+0x1534], R6 ;  /* 0x0015340601007387 */ /* 0x0001e40000100800 */
[----:B0-----:R-:W-:-:S05]  /*2fdb0*/  LEA R6, P1, R28, R5, 0x1 ;  /* 0x000000051c067211 */ /* 0x001fca00078208ff */
[----:B------:R0:W-:Y:S04]  /*2fdc0*/  STL [R1+0x1568], R6 ;  /* 0x0015680601007387 */ /* 0x0001e80000100800 */
[----:B0-----:R-:W2:Y:S01]  /*2fdd0*/  LDL.LU R6, [R1+0x1704] ;  /* 0x0017040001067983 */ /* 0x001ea20000300800 */
[-C--:B------:R-:W-:Y:S01]  /*2fde0*/  LEA.HI.X.SX32 R15, R15, R10.reuse, 0x1, P4 ;  /* 0x0000000a0f0f7211 */ /* 0x080fe200020f0eff */
[----:B------:R-:W-:Y:S01]  /*2fdf0*/  IMAD R23, R23, c[0x0][0x190], RZ ;  /* 0x0000640017177a24 */ /* 0x000fe200078e02ff */
[----:B------:R-:W-:-:S03]  /*2fe00*/  LEA.HI.X.SX32 R13, R13, R10, 0x1, P5 ;  /* 0x0000000a0d0d7211 */ /* 0x000fc600028f0eff */
[----:B------:R2:W-:Y:S01]  /*2fe10*/  STL [R1+0x153c], R15 ;  /* 0x00153c0f01007387 */ /* 0x0005e20000100800 */
[-C--:B------:R-:W-:Y:S02]  /*2fe20*/  LEA.HI.X.SX32 R24, R24, R10.reuse, 0x1, P3 ;  /* 0x0000000a18187211 */ /* 0x080fe400018f0eff */
[-C--:B------:R-:W-:Y:S02]  /*2fe30*/  LEA.HI.X.SX32 R25, R25, R10.reuse, 0x1, P0 ;  /* 0x0000000a19197211 */ /* 0x080fe400000f0eff */
[-C--:B------:R-:W-:Y:S02]  /*2fe40*/  LEA.HI.X.SX32 R27, R27, R10.reuse, 0x1, P2 ;  /* 0x0000000a1b1b7211 */ /* 0x080fe400010f0eff */
[----:B------:R-:W-:Y:S02]  /*2fe50*/  LEA.HI.X.SX32 R28, R28, R10, 0x1, P1 ;  /* 0x0000000a1c1c7211 */ /* 0x000fe400008f0eff */
[----:B--2---:R-:W-:-:S05]  /*2fe60*/  LEA R15, P4, R6, R5, 0x1 ;  /* 0x00000005060f7211 */ /* 0x004fca00078808ff */
[----:B------:R0:W-:Y:S04]  /*2fe70*/  STL [R1+0x1648], R15 ;  /* 0x0016480f01007387 */ /* 0x0001e80000100800 */
        /* <DEDUP_REMOVED lines=19> */
[----:B------:R3:W-:Y:S02]  /*2ffb0*/  STL [R1+0x1590], R28 ;  /* 0x0015901c01007387 */ /* 0x0007e40000100800 */
[----:B---3--:R-:W-:-:S05]  /*2ffc0*/  LEA R28, P1, R14, R5, 0x1 ;  /* 0x000000050e1c7211 */ /* 0x008fca00078208ff */
[----:B------:R0:W-:Y:S04]  /*2ffd0*/  STL [R1+0x1598], R28 ;  /* 0x0015981c01007387 */ /* 0x0001e80000100800 */
[----:B0-----:R-:W3:Y:S01]  /*2ffe0*/  LDL.LU R28, [R1+0x16ec] ;  /* 0x0016ec00011c7983 */ /* 0x001ee20000300800 */
[-C--:B------:R-:W-:Y:S02]  /*2fff0*/  LEA.HI.X.SX32 R6, R6, R10.reuse, 0x1, P4 ;  /* 0x0000000a06067211 */ /* 0x080fe400020f0eff */
[----:B------:R-:W-:-:S03]  /*30000*/  LEA.HI.X.SX32 R23, R23, R10, 0x1, P5 ;  /* 0x0000000a17177211 */ /* 0x000fc600028f0eff */
[----:B------:R3:W-:Y:S02]  /*30010*/  STL [R1+0x1644], R6 ;  /* 0x0016440601007387 */ /* 0x0007e40000100800 */
[----:B---3--:R-:W-:-:S05]  /*30020*/  LEA R6, P4, R28, R5, 0x1 ;  /* 0x000000051c067211 */ /* 0x008fca00078808ff */
[----:B------:R-:W-:Y:S04]  /*30030*/  STL [R1+0x15a0], R6 ;  /* 0x0015a00601007387 */ /* 0x000fe80000100800 */
[----:B------:R0:W-:Y:S02]  /*30040*/  STL [R1+0x156c], R23 ;  /* 0x00156c1701007387 */ /* 0x0001e40000100800 */
[----:B0-----:R-:W-:Y:S02]  /*30050*/  LEA.HI.X.SX32 R23, R8, R10, 0x1, P3 ;  /* 0x0000000a08177211 */ /* 0x001fe400018f0eff */
[----:B------:R-:W3:Y:S01]  /*30060*/  LDL.LU R8, [R1+0x16e8] ;  /* 0x0016e80001087983 */ /* 0x000ee20000300800 */
[----:B--2---:R-:W-:-:S05]  /*30070*/  LEA R6, P5, R27, R5, 0x1 ;  /* 0x000000051b067211 */ /* 0x004fca00078a08ff */
[----:B------:R0:W-:Y:S04]  /*30080*/  STL [R1+0x15a8], R6 ;  /* 0x0015a80601007387 */ /* 0x0001e80000100800 */
[----:B------:R1:W-:Y:S01]  /*30090*/  STL [R1+0x1574], R23 ;  /* 0x0015741701007387 */ /* 0x0003e20000100800 */
[-C--:B0-----:R-:W-:Y:S02]  /*300a0*/  LEA R6, P3, R25, R5.reuse, 0x1 ;  /* 0x0000000519067211 */ /* 0x081fe400078608ff */
[----:B-1----:R-:W-:Y:S02]  /*300b0*/  LEA.HI.X.SX32 R23, R9, R10, 0x1, P0 ;  /* 0x0000000a09177211 */ /* 0x002fe400000f0eff */
[----:B------:R-:W2:Y:S04]  /*300c0*/  LDL.LU R9, [R1+0x16e4] ;  /* 0x0016e40001097983 */ /* 0x000ea80000300800 */
        /* <DEDUP_REMOVED lines=17> */
[-C--:B------:R-:W-:Y:S02]  /*301e0*/  LEA.HI.X.SX32 R27, R27, R10.reuse, 0x1, P5 ;  /* 0x0000000a1b1b7211 */ /* 0x080fe400028f0eff */
[-C--:B----4-:R-:W-:Y:S02]  /*301f0*/  LEA R6, P1, R11, R5.reuse, 0x1 ;  /* 0x000000050b067211 */ /* 0x090fe400078208ff */
[----:B0-----:R-:W-:Y:S02]  /*30200*/  LEA.HI.X.SX32 R23, R28, R10, 0x1, P4 ;  /* 0x0000000a1c177211 */ /* 0x001fe400020f0eff */
[----:B------:R-:W2:Y:S04]  /*30210*/  LDL.LU R28, [R1+0x16d4] ;  /* 0x0016d400011c7983 */ /* 0x000ea80000300800 */
[----:B------:R0:W-:Y:S04]  /*30220*/  STL [R1+0x15d0], R6 ;  /* 0x0015d00601007387 */ /* 0x0001e80000100800 */
[----:B------:R1:W-:Y:S01]  /*30230*/  STL [R1+0x159c], R23 ;  /* 0x00159c1701007387 */ /* 0x0003e20000100800 */
[----:B0-----:R-:W-:-:S02]  /*30240*/  LEA R6, P4, R12, R5, 0x1 ;  /* 0x000000050c067211 */ /* 0x001fc400078808ff */
[----:B-1----:R-:W-:-:S03]  /*30250*/  LEA R23, P5, R13, R5, 0x1 ;  /* 0x000000050d177211 */ /* 0x002fc600078a08ff */
[----:B------:R0:W-:Y:S04]  /*30260*/  STL [R1+0x15d8], R6 ;  /* 0x0015d80601007387 */ /* 0x0001e80000100800 */
[----:B------:R-:W-:Y:S01]  /*30270*/  STL [R1+0x15a4], R27 ;  /* 0x0015a41b01007387 */ /* 0x000fe20000100800 */
[----:B0-----:R-:W-:-:S03]  /*30280*/  LEA.HI.X.SX32 R6, R25, R10, 0x1, P3 ;  /* 0x0000000a19067211 */ /* 0x001fc600018f0eff */
[----:B------:R0:W-:Y:S04]  /*30290*/  STL [R1+0x15e0], R23 ;  /* 0x0015e01701007387 */ /* 0x0001e80000100800 */
[----:B------:R1:W-:Y:S01]  /*302a0*/  STL [R1+0x15ac], R6 ;  /* 0x0015ac0601007387 */ /* 0x0003e20000100800 */
[-C--:B------:R-:W-:Y:S02]  /*302b0*/  LEA.HI.X.SX32 R8, R8, R10.reuse, 0x1, P2 ;  /* 0x0000000a08087211 */ /* 0x080fe400010f0eff */
[----:B0-----:R-:W-:Y:S02]  /*302c0*/  LEA.HI.X.SX32 R23, R24, R10, 0x1, P0 ;  /* 0x0000000a18177211 */ /* 0x001fe400000f0eff */
[----:B-1----:R-:W-:Y:S01]  /*302d0*/  LEA R6, P0, R15, R5, 0x1 ;  /* 0x000000050f067211 */ /* 0x002fe200078008ff */
[----:B------:R-:W-:-:S02]  /*302e0*/  IMAD R2, R2, c[0x0][0x190], RZ ;  /* 0x0000640002027a24 */ /* 0x000fc400078e02ff */
[----:B------:R-:W-:Y:S02]  /*302f0*/  IMAD R0, R0, c[0x0][0x190], RZ ;  /* 0x0000640000007a24 */ /* 0x000fe400078e02ff */
[----:B------:R-:W-:Y:S02]  /*30300*/  IMAD R7, R7, c[0x0][0x190], RZ ;  /* 0x0000640007077a24 */ /* 0x000fe400078e02ff */
[----:B------:R-:W-:Y:S02]  /*30310*/  IMAD R4, R4, c[0x0][0x190], RZ ;  /* 0x0000640004047a24 */ /* 0x000fe400078e02ff */
[----:B------:R-:W-:Y:S02]  /*30320*/  IMAD R3, R3, c[0x0][0x190], RZ ;  /* 0x0000640003037a24 */ /* 0x000fe400078e02ff */
[----:B------:R-:W-:Y:S01]  /*30330*/  IMAD R29, R29, c[0x0][0x190], RZ ;  /* 0x000064001d1d7a24 */ /* 0x000fe200078e02ff */
[----:B---3--:R-:W-:-:S05]  /*30340*/  LEA R25, P3, R14, R5, 0x1 ;  /* 0x000000050e197211 */ /* 0x008fca00078608ff */
[----:B------:R-:W-:Y:S04]  /*30350*/  STL [R1+0x15e8], R25 ;  /* 0x0015e81901007387 */ /* 0x000fe80000100800 */
[----:B------:R0:W-:Y:S04]  /*30360*/  STL [R1+0x15b4], R23 ;  /* 0x0015b41701007387 */ /* 0x0001e80000100800 */
[----:B------:R1:W-:Y:S01]  /*30370*/  STL [R1+0x15f0], R6 ;  /* 0x0015f00601007387 */ /* 0x0003e20000100800 */
[----:B0-----:R-:W-:-:S03]  /*30380*/  LEA R23, P2, R16, R5, 0x1 ;  /* 0x0000000510177211 */ /* 0x001fc600078408ff */
[----:B------:R0:W-:Y:S01]  /*30390*/  STL [R1+0x15bc], R8 ;  /* 0x0015bc0801007387 */ /* 0x0001e20000100800 */
[----:B-1----:R-:W-:-:S03]  /*303a0*/  LEA.HI.X.SX32 R6, R9, R10, 0x1, P6 ;  /* 0x0000000a09067211 */ /* 0x002fc600030f0eff */
[----:B------:R-:W-:Y:S01]  /*303b0*/  STL [R1+0x15f8], R23 ;  /* 0x0015f81701007387 */ /* 0x000fe20000100800 */
[----:B------:R-:W-:-:S03]  /*303c0*/  LEA.HI.X.SX32 R9, R11, R10, 0x1, P1 ;  /* 0x0000000a0b097211 */ /* 0x000fc600008f0eff */
[----:B------:R1:W-:Y:S01]  /*303d0*/  STL [R1+0x15c4], R6 ;  /* 0x0015c40601007387 */ /* 0x0003e20000100800 */
[----:B0-----:R-:W-:-:S05]  /*303e0*/  LEA R8, P6, R17, R5, 0x1 ;  /* 0x0000000511087211 */ /* 0x001fca00078c08ff */
[----:B------:R0:W-:Y:S01]  /*303f0*/  STL [R1+0x1600], R8 ;  /* 0x0016000801007387 */ /* 0x0001e20000100800 */
[----:B-1----:R-:W-:-:S03]  /*30400*/  LEA R6, P1, R18, R5, 0x1 ;  /* 0x0000000512067211 */ /* 0x002fc600078208ff */
[----:B------:R1:W-:Y:S04]  /*30410*/  STL [R1+0x15cc], R9 ;  /* 0x0015cc0901007387 */ /* 0x0003e80000100800 */
[----:B------:R3:W-:Y:S01]  /*30420*/  STL [R1+0x1608], R6 ;  /* 0x0016080601007387 */ /* 0x0007e20000100800 */
[----:B0-----:R-:W-:Y:S02]  /*30430*/  LEA.HI.X.SX32 R8, R12, R10, 0x1, P4 ;  /* 0x0000000a0c087211 */ /* 0x001fe400020f0eff */
[----:B-1----:R-:W-:-:S03]  /*30440*/  LEA R9, P4, R19, R5, 0x1 ;  /* 0x0000000513097211 */ /* 0x002fc600078808ff */
[----:B------:R0:W-:Y:S01]  /*30450*/  STL [R1+0x15d4], R8 ;  /* 0x0015d40801007387 */ /* 0x0001e20000100800 */
[----:B---3--:R-:W-:-:S03]  /*30460*/  LEA.HI.X.SX32 R6, R13, R10, 0x1, P5 ;  /* 0x0000000a0d067211 */ /* 0x008fc600028f0eff */
[----:B------:R1:W-:Y:S04]  /*30470*/  STL [R1+0x1610], R9 ;  /* 0x0016100901007387 */ /* 0x0003e80000100800 */
[----:B------:R3:W-:Y:S01]  /*30480*/  STL [R1+0x15dc], R6 ;  /* 0x0015dc0601007387 */ /* 0x0007e20000100800 */
[----:B0-----:R-:W-:Y:S02]  /*30490*/  LEA R8, P5, R20, R5, 0x1 ;  /* 0x0000000514087211 */ /* 0x001fe400078a08ff */
[----:B-1----:R-:W-:-:S03]  /*304a0*/  LEA.HI.X.SX32 R9, R14, R10, 0x1, P3 ;  /* 0x0000000a0e097211 */ /* 0x002fc600018f0eff */
[----:B------:R0:W-:Y:S01]  /*304b0*/  STL [R1+0x1618], R8 ;  /* 0x0016180801007387 */ /* 0x0001e20000100800 */
[----:B---3--:R-:W-:-:S03]  /*304c0*/  LEA R6, P3, R26, R5, 0x1 ;  /* 0x000000051a067211 */ /* 0x008fc600078608ff */
[----:B------:R1:W-:Y:S04]  /*304d0*/  STL [R1+0x15e4], R9 ;  /* 0x0015e40901007387 */ /* 0x0003e80000100800 */
[----:B------:R3:W-:Y:S01]  /*304e0*/  STL [R1+0x1620], R6 ;  /* 0x0016200601007387 */ /* 0x0007e20000100800 */
[----:B0-----:R-:W-:Y:S02]  /*304f0*/  LEA.HI.X.SX32 R8, R15, R10, 0x1, P0 ;  /* 0x0000000a0f087211 */ /* 0x001fe400000f0eff */
[----:B-1----:R-:W-:-:S03]  /*30500*/  LEA R9, P0, R21, R5, 0x1 ;  /* 0x0000000515097211 */ /* 0x002fc600078008ff */
[----:B------:R0:W-:Y:S01]  /*30510*/  STL [R1+0x15ec], R8 ;  /* 0x0015ec0801007387 */ /* 0x0001e20000100800 */
[----:B---3--:R-:W-:-:S03]  /*30520*/  LEA.HI.X.SX32 R6, R16, R10, 0x1, P2 ;  /* 0x0000000a10067211 */ /* 0x008fc600010f0eff */
[----:B------:R-:W-:Y:S04]  /*30530*/  STL [R1+0x1628], R9 ;  /* 0x0016280901007387 */ /* 0x000fe80000100800 */
[----:B------:R-:W3:Y:S01]  /*30540*/  LDL.LU R13, [R1+0x164c] ;  /* 0x00164c00010d7983 */ /* 0x000ee20000300800 */
[----:B0-----:R-:W-:-:S03]  /*30550*/  LEA R8, P2, R22, R5, 0x1 ;  /* 0x0000000516087211 */ /* 0x001fc600078408ff */
[----:B------:R0:W-:Y:S04]  /*30560*/  STL [R1+0x15f4], R6 ;  /* 0x0015f40601007387 */ /* 0x0001e80000100800 */
[----:B------:R1:W-:Y:S01]  /*30570*/  STL [R1+0x162c], R8 ;  /* 0x00162c0801007387 */ /* 0x0003e20000100800 */
[-C--:B0-----:R-:W-:Y:S02]  /*30580*/  LEA.HI.X.SX32 R6, R17, R10.reuse, 0x1, P6 ;  /* 0x0000000a11067211 */ /* 0x081fe400030f0eff */
[-C--:B------:R-:W-:Y:S02]  /*30590*/  LEA R9, P6, R2, R5.reuse, 0x1 ;  /* 0x0000000502097211 */ /* 0x080fe400078c08ff */
[----:B-1----:R-:W-:Y:S01]  /*305a0*/  LEA.HI.X.SX32 R8, R18, R10, 0x1, P1 ;  /* 0x0000000a12087211 */ /* 0x002fe200008f0eff */
[----:B------:R0:W-:Y:S04]  /*305b0*/  STL [R1+0x15fc], R6 ;  /* 0x0015fc0601007387 */ /* 0x0001e80000100800 */
[----:B------:R1:W-:Y:S01]  /*305c0*/  STL [R1+0x1630], R9 ;  /* 0x0016300901007387 */ /* 0x0003e20000100800 */
[----:B0-----:R-:W-:-:S03]  /*305d0*/  LEA R6, P1, R0, R5, 0x1 ;  /* 0x0000000500067211 */ /* 0x001fc600078208ff */
[----:B------:R0:W-:Y:S01]  /*305e0*/  STL [R1+0x1604], R8 ;  /* 0x0016040801007387 */ /* 0x0001e20000100800 */
[----:B-1----:R-:W-:-:S03]  /*305f0*/  LEA.HI.X.SX32 R9, R19, R10, 0x1, P4 ;  /* 0x0000000a13097211 */ /* 0x002fc600020f0eff */
        /* <DEDUP_REMOVED lines=8> */
[----:B------:R1:W-:Y:S04]  /*30680*/  STL [R1+0x163c], R9 ;  /* 0x00163c0901007387 */ /* 0x0003e80000100800 */
[----:B------:R-:W4:Y:S01]  /*30690*/  LDL.LU R11, [R1+0x1664] ;  /* 0x00166400010b7983 */ /* 0x000f220000300800 */
[----:B0-----:R-:W-:-:S03]  /*306a0*/  LEA R6, P3, R3, R5, 0x1 ;  /* 0x0000000503067211 */ /* 0x001fc600078608ff */
[----:B------:R0:W-:Y:S04]  /*306b0*/  STL [R1+0x161c], R8 ;  /* 0x00161c0801007387 */ /* 0x0001e80000100800 */
[----:B------:R2:W-:Y:S04]  /*306c0*/  STL [R1+0x1640], R6 ;  /* 0x0016400601007387 */ /* 0x0005e80000100800 */
[----:B-1----:R-:W4:Y:S01]  /*306d0*/  LDL.LU R9, [R1+0x1674] ;  /* 0x0016740001097983 */ /* 0x002f220000300800 */
[----:B0-----:R-:W-:Y:S02]  /*306e0*/  LEA.HI.X.SX32 R8, R21, R10, 0x1, P0 ;  /* 0x0000000a15087211 */ /* 0x001fe400000f0eff */
[----:B--2---:R-:W-:-:S03]  /*306f0*/  LEA R6, P0, R29, R5, 0x1 ;  /* 0x000000051d067211 */ /* 0x004fc600078008ff */
[----:B------:R-:W-:Y:S01]  /*30700*/  STL [R1+0x1624], R8 ;  /* 0x0016240801007387 */ /* 0x000fe20000100800 */
[----:B------:R-:W-:-:S03]  /*30710*/  LEA.HI.X.SX32 R5, R22, R10, 0x1, P2 ;  /* 0x0000000a16057211 */ /* 0x000fc600010f0eff */
[----:B------:R-:W2:Y:S04]  /*30720*/  LDL.LU R24, [R1+0x1654] ;  /* 0x0016540001187983 */ /* 0x000ea80000300800 */
[----:B------:R0:W-:Y:S01]  /*30730*/  STL [R1+0x668], R6 ;  /* 0x0006680601007387 */ /* 0x0001e20000100800 */
[----:B------:R-:W-:-:S03]  /*30740*/  LEA.HI.X.SX32 R2, R2, R10, 0x1, P6 ;  /* 0x0000000a02027211 */ /* 0x000fc600030f0eff */
[----:B------:R-:W2:Y:S04]  /*30750*/  LDL.LU R25, [R1+0x1658] ;  /* 0x0016580001197983 */ /* 0x000ea80000300800 */
[----:B------:R-:W-:Y:S04]  /*30760*/  STL [R1+0x650], R5 ;  /* 0x0006500501007387 */ /* 0x000fe80000100800 */
[----:B------:R-:W2:Y:S04]  /*30770*/  LDL.LU R27, [R1+0x165c] ;  /* 0x00165c00011b7983 */ /* 0x000ea80000300800 */
[----:B------:R1:W-:Y:S04]  /*30780*/  STL [R1+0x654], R2 ;  /* 0x0006540201007387 */ /* 0x0003e80000100800 */
[----:B------:R-:W2:Y:S04]  /*30790*/  LDL.LU R23, [R1+0x1660] ;  /* 0x0016600001177983 */ /* 0x000ea80000300800 */
[----:B0-----:R-:W0:Y:S01]  /*307a0*/  S2R R6, SR_TID.X ;  /* 0x0000000000067919 */ /* 0x001e220000002100 */
[----:B------:R-:W-:-:S02]  /*307b0*/  LEA.HI.X.SX32 R0, R0, R10, 0x1, P1 ;  /* 0x0000000a00007211 */ /* 0x000fc400008f0eff */
[----:B0-----:R-:W-:-:S04]  /*307c0*/  SHF.R.U32.HI R8, RZ, 0x4, R6 ;  /* 0x00000004ff087819 */ /* 0x001fc80000011606 */
[C---:B------:R-:W-:Y:S02]  /*307d0*/  IADD3 R6, R8.reuse, 0x78, RZ ;  /* 0x0000007808067810 */ /* 0x040fe40007ffe0ff */
[----:B------:R-:W-:Y:S02]  /*307e0*/  IADD3 R12, R8, 0x38, RZ ;  /* 0x00000038080c7810 */ /* 0x000fe40007ffe0ff */
[----:B------:R-:W0:Y:S01]  /*307f0*/  S2R R8, SR_TID.X ;  /* 0x0000000000087919 */ /* 0x000e220000002100 */
[----:B-1----:R-:W-:-:S03]  /*30800*/  LEA.HI.X.SX32 R2, R7, R10, 0x1, P4 ;  /* 0x0000000a07027211 */ /* 0x002fc600020f0eff */
[----:B------:R1:W-:Y:S04]  /*30810*/  STL [R1+0x658], R0 ;  /* 0x0006580001007387 */ /* 0x0003e80000100800 */
[----:B------:R1:W-:Y:S02]  /*30820*/  STL [R1+0x65c], R2 ;  /* 0x00065c0201007387 */ /* 0x0003e40000100800 */
[-C--:B-1----:R-:W-:Y:S01]  /*30830*/  LEA.HI.X.SX32 R0, R4, R10.reuse, 0x1, P5 ;  /* 0x0000000a04007211 */ /* 0x082fe200028f0eff */
[----:B------:R-:W-:Y:S01]  /*30840*/  IMAD R7, R12, c[0x0][0x188], RZ ;  /* 0x000062000c077a24 */ /* 0x000fe200078e02ff */
[----:B------:R-:W-:-:S03]  /*30850*/  LEA.HI.X.SX32 R2, R3, R10, 0x1, P3 ;  /* 0x0000000a03027211 */ /* 0x000fc600018f0eff */
[----:B------:R1:W-:Y:S01]  /*30860*/  STL [R1+0x660], R0 ;  /* 0x0006600001007387 */ /* 0x0003e20000100800 */
[----:B0-----:R-:W-:-:S04]  /*30870*/  SHF.R.U32.HI R14, RZ, 0x4, R8 ;  /* 0x00000004ff0e7819 */ /* 0x001fc80000011608 */
[----:B------:R-:W-:Y:S02]  /*30880*/  SGXT.U32 R14, R14, 0x3 ;  /* 0x000000030e0e781a */ /* 0x000fe40000000000 */
[----:B-1----:R-:W-:Y:S01]  /*30890*/  LEA.HI.X.SX32 R0, R29, R10, 0x1, P0 ;  /* 0x0000000a1d007211 */ /* 0x002fe200000f0eff */
[----:B------:R-:W-:Y:S01]  /*308a0*/  IMAD.MOV R15, RZ, RZ, -c[0x0][0x188] ;  /* 0x80006200ff0f7624 */ /* 0x000fe200078e02ff */
[----:B------:R-:W-:Y:S01]  /*308b0*/  LOP3.LUT R12, R14, 0x70, RZ, 0xfc, !PT ;  /* 0x000000700e0c7812 */ /* 0x000fe200078efcff */
[----:B------:R-:W-:Y:S04]  /*308c0*/  STL [R1+0x664], R2 ;  /* 0x0006640201007387 */ /* 0x000fe80000100800 */
[----:B------:R3:W-:Y:S01]  /*308d0*/  STL [R1+0x5cc], R0 ;  /* 0x0005cc0001007387 */ /* 0x0007e20000100800 */
[----:B------:R-:W-:-:S02]  /*308e0*/  IMAD R3, R15, 0x8, R28 ;  /* 0x000000080f037824 */ /* 0x000fc400078e021c */
[----:B------:R-:W-:Y:S02]  /*308f0*/  IMAD R12, R12, c[0x0][0x188], RZ ;  /* 0x000062000c0c7a24 */ /* 0x000fe400078e02ff */
[----:B------:R-:W-:Y:S02]  /*30900*/  IMAD R8, R14, c[0x0][0x188], RZ ;  /* 0x000062000e087a24 */ /* 0x000fe400078e02ff */
[----:B------:R-:W-:Y:S02]  /*30910*/  IMAD R6, R6, c[0x0][0x188], RZ ;  /* 0x0000620006067a24 */ /* 0x000fe400078e02ff */
[C---:B------:R-:W-:Y:S02]  /*30920*/  IMAD R4, R15.reuse, 0x8, R3 ;  /* 0x000000080f047824 */ /* 0x040fe400078e0203 */
[C---:B------:R-:W-:Y:S02]  /*30930*/  IMAD R12, R15.reuse, 0x8, R12 ;  /* 0x000000080f0c7824 */ /* 0x040fe400078e020c */
[----:B------:R-:W-:-:S02]  /*30940*/  IMAD R5, R15, 0x8, R4 ;  /* 0x000000080f057824 */ /* 0x000fc400078e0204 */
[----:B------:R-:W-:Y:S01]  /*30950*/  IMAD R12, R15, 0x8, R12 ;  /* 0x000000080f0c7824 */ /* 0x000fe200078e020c */
[----:B------:R-:W-:Y:S02]  /*30960*/  USHF.L.U32 UR4, UR7, 0x7, URZ ;  /* 0x0000000707047899 */ /* 0x000fe4000800063f */
[----:B------:R-:W-:Y:S01]  /*30970*/  USHF.L.U32 UR5, UR6, 0x7, URZ ;  /* 0x0000000706057899 */ /* 0x000fe2000800063f */
[----:B---3--:R-:W-:Y:S01]  /*30980*/  IMAD R0, R13, c[0x0][0x184], RZ ;  /* 0x000061000d007a24 */ /* 0x008fe200078e02ff */
[C---:B------:R-:W-:Y:S02]  /*30990*/  LOP3.LUT R13, R14.reuse, 0x70, RZ, 0xfc, !PT ;  /* 0x000000700e0d7812 */ /* 0x040fe400078efcff */
[----:B------:R-:W-:Y:S02]  /*309a0*/  LOP3.LUT R14, R14, 0x70, RZ, 0xfc, !PT ;  /* 0x000000700e0e7812 */ /* 0x000fe400078efcff */
[----:B------:R-:W-:Y:S01]  /*309b0*/  LEA R2, P0, R0, c[0x0][0x160], 0x1 ;  /* 0x0000580000027a11 */ /* 0x000fe200078008ff */
[----:B------:R-:W-:-:S02]  /*309c0*/  IMAD R13, R13, c[0x0][0x188], RZ ;  /* 0x000062000d0d7a24 */ /* 0x000fc400078e02ff */
[----:B------:R-:W-:Y:S01]  /*309d0*/  IMAD R14, R14, c[0x0][0x188], RZ ;  /* 0x000062000e0e7a24 */ /* 0x000fe200078e02ff */
[-C--:B------:R-:W-:Y:S01]  /*309e0*/  LEA R10, P2, R6, R2.reuse, 0x1 ;  /* 0x00000002060a7211 */ /* 0x080fe200078408ff */
[----:B------:R-:W-:Y:S01]  /*309f0*/  IMAD R13, R15, 0x8, R13 ;  /* 0x000000080f0d7824 */ /* 0x000fe200078e020d */
[-C--:B------:R-:W-:Y:S02]  /*30a00*/  LEA R15, P6, R7, R2.reuse, 0x1 ;  /* 0x00000002070f7211 */ /* 0x080fe400078c08ff */
[----:B------:R-:W-:Y:S01]  /*30a10*/  LEA.HI.X.SX32 R0, R0, c[0x0][0x164], 0x1, P0 ;  /* 0x0000590000007a11 */ /* 0x000fe200000f0eff */
[----:B------:R0:W-:Y:S01]  /*30a20*/  STL [R1+0x5d4], R10 ;  /* 0x0005d40a01007387 */ /* 0x0001e20000100800 */
[----:B------:R-:W-:-:S03]  /*30a30*/  LEA R16, P1, R14, R2, 0x1 ;  /* 0x000000020e107211 */ /* 0x000fc600078208ff */
[----:B------:R1:W-:Y:S01]  /*30a40*/  STL [R1+0x614], R15 ;  /* 0x0006140f01007387 */ /* 0x0003e20000100800 */
[----:B0-----:R-:W-:-:S03]  /*30a50*/  LEA R10, P0, R13, R2, 0x1 ;  /* 0x000000020d0a7211 */ /* 0x001fc600078008ff */
[----:B------:R-:W-:Y:S01]  /*30a60*/  STL [R1+0x5dc], R16 ;  /* 0x0005dc1001007387 */ /* 0x000fe20000100800 */
[----:B-1----:R-:W-:-:S03]  /*30a70*/  LEA R15, P5, R12, R2, 0x1 ;  /* 0x000000020c0f7211 */ /* 0x002fc600078a08ff */
[----:B------:R0:W-:Y:S04]  /*30a80*/  STL [R1+0x5e4], R10 ;  /* 0x0005e40a01007387 */ /* 0x0001e80000100800 */
[----:B------:R1:W-:Y:S01]  /*30a90*/  STL [R1+0x5ec], R15 ;  /* 0x0005ec0f01007387 */ /* 0x0003e20000100800 */
[-C--:B0-----:R-:W-:Y:S02]  /*30aa0*/  LEA.HI.X.SX32 R10, R6, R0.reuse, 0x1, P2 ;  /* 0x00000000060a7211 */ /* 0x081fe400010f0eff */
[-C--:B------:R-:W-:Y:S02]  /*30ab0*/  LEA.HI.X.SX32 R6, R7, R0.reuse, 0x1, P6 ;  /* 0x0000000007067211 */ /* 0x080fe400030f0eff */
[----:B------:R-:W-:Y:S02]  /*30ac0*/  LEA.HI.X.SX32 R7, R14, R0, 0x1, P1 ;  /* 0x000000000e077211 */ /* 0x000fe400008f0eff */
[----:B----4-:R-:W-:-:S05]  /*30ad0*/  LEA R16, P4, R11, R2, 0x1 ;  /* 0x000000020b107211 */ /* 0x010fca00078808ff */
[----:B------:R-:W-:Y:S04]  /*30ae0*/  STL [R1+0x5f4], R16 ;  /* 0x0005f41001007387 */ /* 0x000fe80000100800 */
[----:B------:R2:W-:Y:S01]  /*30af0*/  STL [R1+0x5d0], R10 ;  /* 0x0005d00a01007387 */ /* 0x0005e20000100800 */
[----:B-1----:R-:W-:-:S05]  /*30b00*/  LEA R15, P3, R9, R2, 0x1 ;  /* 0x00000002090f7211 */ /* 0x002fca00078608ff */
[----:B------:R-:W-:Y:S04]  /*30b10*/  STL [R1+0x5fc], R15 ;  /* 0x0005fc0f01007387 */ /* 0x000fe80000100800 */
[----:B------:R0:W-:Y:S01]  /*30b20*/  STL [R1+0x610], R6 ;  /* 0x0006100601007387 */ /* 0x0001e20000100800 */
[----:B--2---:R-:W-:-:S05]  /*30b30*/  LEA R10, P2, R24, R2, 0x1 ;  /* 0x00000002180a7211 */ /* 0x004fca00078408ff */
[----:B------:R1:W-:Y:S01]  /*30b40*/  STL [R1+0x604], R10 ;  /* 0x0006040a01007387 */ /* 0x0003e20000100800 */
[----:B0-----:R-:W-:-:S03]  /*30b50*/  LEA R6, P1, R25, R2, 0x1 ;  /* 0x0000000219067211 */ /* 0x001fc600078208ff */
[----:B------:R0:W-:Y:S04]  /*30b60*/  STL [R1+0x5d8], R7 ;  /* 0x0005d80701007387 */ /* 0x0001e80000100800 */
[----:B------:R2:W-:Y:S01]  /*30b70*/  STL [R1+0x60c], R6 ;  /* 0x00060c0601007387 */ /* 0x0005e20000100800 */
[----:B-1----:R-:W-:Y:S02]  /*30b80*/  LEA.HI.X.SX32 R10, R13, R0, 0x1, P0 ;  /* 0x000000000d0a7211 */ /* 0x002fe400000f0eff */
[----:B0-----:R-:W-:-:S03]  /*30b90*/  LEA R7, P0, R27, R2, 0x1 ;  /* 0x000000021b077211 */ /* 0x001fc600078008ff */
[----:B------:R0:W-:Y:S01]  /*30ba0*/  STL [R1+0x5e0], R10 ;  /* 0x0005e00a01007387 */ /* 0x0001e20000100800 */
[----:B--2---:R-:W-:-:S03]  /*30bb0*/  LEA.HI.X.SX32 R6, R12, R0, 0x1, P5 ;  /* 0x000000000c067211 */ /* 0x004fc600028f0eff */
[----:B------:R1:W-:Y:S04]  /*30bc0*/  STL [R1+0x61c], R7 ;  /* 0x00061c0701007387 */ /* 0x0003e80000100800 */
[----:B------:R2:W-:Y:S01]  /*30bd0*/  STL [R1+0x5e8], R6 ;  /* 0x0005e80601007387 */ /* 0x0005e20000100800 */
[----:B0-----:R-:W-:Y:S02]  /*30be0*/  LEA R10, P5, R23, R2, 0x1 ;  /* 0x00000002170a7211 */ /* 0x001fe400078a08ff */
[----:B-1----:R-:W-:-:S03]  /*30bf0*/  LEA.HI.X.SX32 R7, R11, R0, 0x1, P4 ;  /* 0x000000000b077211 */ /* 0x002fc600020f0eff */
[----:B------:R-:W-:Y:S01]  /*30c00*/  STL [R1+0x624], R10 ;  /* 0x0006240a01007387 */ /* 0x000fe20000100800 */
[----:B--2---:R-:W-:-:S03]  /*30c10*/  LEA R6, P4, R28, R2, 0x1 ;  /* 0x000000021c067211 */ /* 0x004fc600078808ff */
[----:B------:R0:W-:Y:S01]  /*30c20*/  STL [R1+0x5f0], R7 ;  /* 0x0005f00701007387 */ /* 0x0001e20000100800 */
[----:B------:R-:W-:-:S03]  /*30c30*/  LEA.HI.X.SX32 R9, R9, R0, 0x1, P3 ;  /* 0x0000000009097211 */ /* 0x000fc600018f0eff */
[----:B------:R1:W-:Y:S01]  /*30c40*/  STL [R1+0x630], R6 ;  /* 0x0006300601007387 */ /* 0x0003e20000100800 */
[----:B0-----:R-:W-:-:S03]  /*30c50*/  LEA R7, P3, R3, R2, 0x1 ;  /* 0x0000000203077211 */ /* 0x001fc600078608ff */
[----:B------:R0:W-:Y:S01]  /*30c60*/  STL [R1+0x5f8], R9 ;  /* 0x0005f80901007387 */ /* 0x0001e20000100800 */
[----:B-1----:R-:W-:-:S03]  /*30c70*/  LEA.HI.X.SX32 R6, R24, R0, 0x1, P2 ;  /* 0x0000000018067211 */ /* 0x002fc600010f0eff */
[----:B------:R1:W-:Y:S04]  /*30c80*/  STL [R1+0x644], R7 ;  /* 0x0006440701007387 */ /* 0x0003e80000100800 */
[----:B------:R2:W-:Y:S01]  /*30c90*/  STL [R1+0x600], R6 ;  /* 0x0006000601007387 */ /* 0x0005e20000100800 */
[----:B0-----:R-:W-:Y:S02]  /*30ca0*/  LEA R9, P2, R4, R2, 0x1 ;  /* 0x0000000204097211 */ /* 0x001fe400078408ff */
[----:B-1----:R-:W-:-:S03]  /*30cb0*/  LEA.HI.X.SX32 R7, R25, R0, 0x1, P1 ;  /* 0x0000000019077211 */ /* 0x002fc600008f0eff */
[----:B------:R0:W-:Y:S01]  /*30cc0*/  STL [R1+0x648], R9 ;  /* 0x0006480901007387 */ /* 0x0001e20000100800 */
[----:B--2---:R-:W-:-:S03]  /*30cd0*/  LEA R6, P1, R5, R2, 0x1 ;  /* 0x0000000205067211 */ /* 0x004fc600078208ff */
[----:B------:R1:W-:Y:S04]  /*30ce0*/  STL [R1+0x608], R7 ;  /* 0x0006080701007387 */ /* 0x0003e80000100800 */
[----:B------:R2:W-:Y:S01]  /*30cf0*/  STL [R1+0x64c], R6 ;  /* 0x00064c0601007387 */ /* 0x0005e20000100800 */
[----:B0-----:R-:W-:Y:S02]  /*30d00*/  LEA.HI.X.SX32 R9, R27, R0, 0x1, P0 ;  /* 0x000000001b097211 */ /* 0x001fe400000f0eff */
[----:B-1----:R-:W-:-:S03]  /*30d10*/  LEA R7, P0, R8, R2, 0x1 ;  /* 0x0000000208077211 */ /* 0x002fc600078008ff */
[----:B------:R-:W-:Y:S01]  /*30d20*/  STL [R1+0x618], R9 ;  /* 0x0006180901007387 */ /* 0x000fe20000100800 */
[-C--:B------:R-:W-:Y:S02]  /*30d30*/  LEA.HI.X.SX32 R2, R28, R0.reuse, 0x1, P4 ;  /* 0x000000001c027211 */ /* 0x080fe400020f0eff */
[-C--:B--2---:R-:W-:Y:S01]  /*30d40*/  LEA.HI.X.SX32 R6, R23, R0.reuse, 0x1, P5 ;  /* 0x0000000017067211 */ /* 0x084fe200028f0eff */
[----:B------:R-:W-:Y:S04]  /*30d50*/  STL [R1+0x640], R7 ;  /* 0x0006400701007387 */ /* 0x000fe80000100800 */
[----:B------:R0:W5:Y:S04]  /*30d60*/  LDL.LU R28, [R1+0x16d0] ;  /* 0x0016d000011c7983 */ /* 0x0001680000300800 */
[----:B------:R1:W-:Y:S04]  /*30d70*/  STL [R1+0x620], R6 ;  /* 0x0006200601007387 */ /* 0x0003e80000100800 */
[----:B------:R2:W-:Y:S01]  /*30d80*/  STL [R1+0x628], R2 ;  /* 0x0006280201007387 */ /* 0x0005e20000100800 */
[----:B-1----:R-:W-:-:S02]  /*30d90*/  LEA.HI.X.SX32 R6, R3, R0, 0x1, P3 ;  /* 0x0000000003067211 */ /* 0x002fc400018f0eff */
[-C--:B------:R-:W-:Y:S02]  /*30da0*/  LEA.HI.X.SX32 R3, R4, R0.reuse, 0x1, P2 ;  /* 0x0000000004037211 */ /* 0x080fe400010f0eff */
[-C--:B--2---:R-:W-:Y:S02]  /*30db0*/  LEA.HI.X.SX32 R2, R5, R0.reuse, 0x1, P1 ;  /* 0x0000000005027211 */ /* 0x084fe400008f0eff */
[----:B------:R-:W-:Y:S01]  /*30dc0*/  LEA.HI.X.SX32 R0, R8, R0, 0x1, P0 ;  /* 0x0000000008007211 */ /* 0x000fe200000f0eff */
[----:B------:R0:W-:Y:S04]  /*30dd0*/  STL [R1+0x634], R6 ;  /* 0x0006340601007387 */ /* 0x0001e80000100800 */
[----:B------:R0:W-:Y:S04]  /*30de0*/  STL [R1+0x638], R3 ;  /* 0x0006380301007387 */ /* 0x0001e80000100800 */
[----:B------:R0:W-:Y:S04]  /*30df0*/  STL [R1+0x63c], R2 ;  /* 0x00063c0201007387 */ /* 0x0001e80000100800 */
[----:B------:R0:W-:Y:S04]  /*30e00*/  STL [R1+0x62c], R0 ;  /* 0x00062c0001007387 */ /* 0x0001e80000100800 */
[----:B------:R0:W-:Y:S04]  /*30e10*/  STL [R1+0x400], RZ ;  /* 0x000400ff01007387 */ /* 0x0001e80000100800 */
[----:B------:R0:W-:Y:S04]  /*30e20*/  STL [R1+0x404], RZ ;  /* 0x000404ff01007387 */ /* 0x0001e80000100800 */
[----:B------:R0:W-:Y:S04]  /*30e30*/  STL [R1+0x408], RZ ;  /* 0x000408ff01007387 */ /* 0x0001e80000100800 */
[----:B------:R0:W-:Y:S04]  /*30e40*/  STL [R1+0x40c], RZ ;  /* 0x00040cff01007387 */ /* 0x0001e80000100800 */
[----:B------:R0:W-:Y:S04]  /*30e50*/  STL [R1+0x3f0], RZ ;  /* 0x0003f0ff01007387 */ /* 0x0001e80000100800 */
[----:B------:R0:W-:Y:S04]  /*30e60*/  STL [R1+0x3f4], RZ ;  /* 0x0003f4ff01007387 */ /* 0x0001e80000100800 */
[----:B------:R0:W-:Y:S01]  /*30e70*/  STL [R1+0x3f8], RZ ;  /* 0x0003f8ff01007387 */ /* 0x0001e20000100800 */
[----:B------:R-:W-:-:S02]  /*30e80*/  USHF.R.S32.HI UR6, URZ, 0x1f, UR5 ;  /* 0x0000001f3f067899 */ /* 0x000fc40008011405 */
[----:B------:R-:W-:Y:S02]  /*30e90*/  USHF.R.S32.HI UR7, URZ, 0x1f, UR4 ;  /* 0x0000001f3f077899 */ /* 0x000fe40008011404 */
[----:B------:R-:W-:Y:S02]  /*30ea0*/  USHF.L.U32 UR12, UR5, 0x1, URZ ;  /* 0x00000001050c7899 */ /* 0x000fe4000800063f */
[----:B------:R-:W-:Y:S01]  /*30eb0*/  IMAD.MOV.U32 R27, RZ, RZ, 0x7f ;  /* 0x0000007fff1b7424 */ /* 0x000fe200078e00ff */
[----:B------:R-:W-:Y:S02]  /*30ec0*/  USHF.L.U32 UR9, UR4, 0x1, URZ ;  /* 0x0000000104097899 */ /* 0x000fe4000800063f */
[----:B------:R-:W-:Y:S02]  /*30ed0*/  USHF.L.U64.HI UR6, UR5, 0x1, UR6 ;  /* 0x0000000105067899 */ /* 0x000fe40008010206 */
[----:B------:R-:W-:-:S04]  /*30ee0*/  IADD3 R27, R27, c[0x0][0x180], RZ ;  /* 0x000060001b1b7a10 */ /* 0x000fc80007ffe0ff */
[----:B------:R-:W-:-:S04]  /*30ef0*/  SHF.R.S32.HI R23, RZ, 0x1f, R27 ;  /* 0x0000001fff177819 */ /* 0x000fc8000001141b */
[----:B------:R-:W-:-:S04]  /*30f00*/  LEA.HI R23, R23, R27, RZ, 0x7 ;  /* 0x0000001b17177211 */ /* 0x000fc800078f38ff */
[----:B0-----:R-:W-:Y:S02]  /*30f10*/  SHF.R.S32.HI R0, RZ, 0x7, R23 ;  /* 0x00000007ff007819 */ /* 0x001fe40000011417 */
[----:B------:R0:W-:Y:S01]  /*30f20*/  STL [R1+0x3fc], RZ ;  /* 0x0003fcff01007387 */ /* 0x0001e20000100800 */
[----:B------:R-:W-:-:S03]  /*30f30*/  USHF.L.U64.HI UR7, UR4, 0x1, UR7 ;  /* 0x0000000104077899 */ /* 0x000fc60008010207 */
[----:B------:R0:W-:Y:S01]  /*30f40*/  STL [R1+0x3e0], RZ ;  /* 0x0003e0ff01007387 */ /* 0x0001e20000100800 */
[----:B------:R-:W-:-:S03]  /*30f50*/  UMOV UR4, URZ ;  /* 0x0000003f00047c82 */ /* 0x000fc60008000000 */
[----:B------:R0:W-:Y:S04]  /*30f60*/  STL [R1+0x3e4], RZ ;  /* 0x0003e4ff01007387 */ /* 0x0001e80000100800 */
        /* <DEDUP_REMOVED lines=38> */
[----:B------:R-:W1:Y:S04]  /*311d0*/  S2R R23, SR_TID.X ;  /* 0x0000000000177919 */ /* 0x000e680000002100 */
[----:B------:R0:W-:Y:S04]  /*311e0*/  STL [R1+0x170], RZ ;  /* 0x000170ff01007387 */ /* 0x0001e80000100800 */
[----:B------:R0:W-:Y:S04]  /*311f0*/  STL [R1+0x174], RZ ;  /* 0x000174ff01007387 */ /* 0x0001e80000100800 */
[----:B------:R0:W-:Y:S04]  /*31200*/  STL [R1+0x178], RZ ;  /* 0x000178ff01007387 */ /* 0x0001e80000100800 */
[----:B------:R0:W-:Y:S04]  /*31210*/  STL [R1+0x17c], RZ ;  /* 0x00017cff01007387 */ /* 0x0001e80000100800 */
[----:B------:R0:W-:Y:S04]  /*31220*/  STL [R1+0x140], RZ ;  /* 0x000140ff01007387 */ /* 0x0001e80000100800 */
[----:B------:R0:W-:Y:S01]  /*31230*/  STL [R1+0x144], RZ ;  /* 0x000144ff01007387 */ /* 0x0001e20000100800 */
[----:B-1----:R-:W-:-:S03]  /*31240*/  LOP3.LUT R23, R23, 0x7f, RZ, 0xc0, !PT ;  /* 0x0000007f17177812 */ /* 0x002fc600078ec0ff */
[----:B------:R0:W-:Y:S02]  /*31250*/  STL [R1+0x148], RZ ;  /* 0x000148ff01007387 */ /* 0x0001e40000100800 */
[----:B------:R-:W-:Y:S02]  /*31260*/  IMAD.SHL.U32 R0, R23, 0x2, RZ ;  /* 0x0000000217007824 */ /* 0x000fe400078e00ff */
[----:B------:R0:W-:Y:S03]  /*31270*/  STL [R1+0x14c], RZ ;  /* 0x00014cff01007387 */ /* 0x0001e60000100800 */
[C---:B------:R-:W-:Y:S01]  /*31280*/  LOP3.LUT R3, R0.reuse, 0x10, RZ, 0x3c, !PT ;  /* 0x0000001000037812 */ /* 0x040fe200078e3cff */
[----:B------:R0:W-:Y:S01]  /*31290*/  STL [R1+0x110], RZ ;  /* 0x000110ff01007387 */ /* 0x0001e20000100800 */
[C---:B------:R-:W-:Y:S02]  /*312a0*/  LOP3.LUT R2, R0.reuse, 0x20, RZ, 0x3c, !PT ;  /* 0x0000002000027812 */ /* 0x040fe400078e3cff */
[C---:B------:R-:W-:Y:S01]  /*312b0*/  LOP3.LUT R4, R0.reuse, 0x30, RZ, 0x3c, !PT ;  /* 0x0000003000047812 */ /* 0x040fe200078e3cff */
[----:B------:R0:W-:Y:S01]  /*312c0*/  STL [R1+0x114], RZ ;  /* 0x000114ff01007387 */ /* 0x0001e20000100800 */
[----:B------:R-:W-:-:S02]  /*312d0*/  LOP3.LUT R3, R0, 0x40, RZ, 0x3c, !PT ;  /* 0x0000004000037812 */ /* 0x000fc400078e3cff */
[C---:B------:R-:W-:Y:S01]  /*312e0*/  LOP3.LUT R2, R0.reuse, 0x50, RZ, 0x3c, !PT ;  /* 0x0000005000027812 */ /* 0x040fe200078e3cff */
[----:B------:R0:W-:Y:S01]  /*312f0*/  STL [R1+0x118], RZ ;  /* 0x000118ff01007387 */ /* 0x0001e20000100800 */
[C---:B------:R-:W-:Y:S02]  /*31300*/  LOP3.LUT R4, R0.reuse, 0x60, RZ, 0x3c, !PT ;  /* 0x0000006000047812 */ /* 0x040fe400078e3cff */
[----:B------:R-:W-:Y:S01]  /*31310*/  LOP3.LUT R3, R0, 0x70, RZ, 0x3c, !PT ;  /* 0x0000007000037812 */ /* 0x000fe200078e3cff */
[----:B------:R0:W-:Y:S01]  /*31320*/  STL [R1+0x11c], RZ ;  /* 0x00011cff01007387 */ /* 0x0001e20000100800 */
[----:B-----5:R-:W-:-:S03]  /*31330*/  LOP3.LUT R2, R28, 0x40, RZ, 0x3c, !PT ;  /* 0x000000401c027812 */ /* 0x020fc600078e3cff */
[----:B------:R0:W-:Y:S04]  /*31340*/  STL [R1+0xe0], RZ ;  /* 0x0000e0ff01007387 */ /* 0x0001e80000100800 */
[----:B------:R0:W-:Y:S04]  /*31350*/  STL [R1+0xe4], RZ ;  /* 0x0000e4ff01007387 */ /* 0x0001e80000100800 */
[----:B------:R0:W-:Y:S04]  /*31360*/  STL [R1+0xe8], RZ ;  /* 0x0000e8ff01007387 */ /* 0x0001e80000100800 */
[----:B------:R0:W-:Y:S02]  /*31370*/  STL [R1+0xec], RZ ;  /* 0x0000ecff01007387 */ /* 0x0001e40000100800 */
.L_x_3:
[----:B-----5:R-:W2:Y:S04]  /*31380*/  LDL R3, [R1+0x62c] ;  /* 0x00062c0001037983 */ /* 0x020ea80000100800 */
[----:B--2---:R1:W-:Y:S04]  /*31390*/  STL [R1+0x2878], R3 ;  /* 0x0028780301007387 */ /* 0x0043e80000100800 */
[----:B------:R-:W2:Y:S01]  /*313a0*/  LDL R2, [R1+0x640] ;  /* 0x0006400001027983 */ /* 0x000ea20000100800 */
[----:B------:R-:W-:-:S02]  /*313b0*/  UMOV UR5, 0xffffff80 ;  /* 0xffffff8000057882 */ /* 0x000fc40000000000 */
[----:B------:R-:W-:Y:S01]  /*313c0*/  ULDC UR8, c[0x0][0x180] ;  /* 0x0000600000087ab9 */ /* 0x000fe20000000800 */
[----:B------:R-:W-:Y:S01]  /*313d0*/  STL [R1+0x2834], R0 ;  /* 0x0028340001007387 */ /* 0x000fe20000100800 */
[----:B------:R-:W-:-:S03]  /*313e0*/  UIMAD UR5, UR4, UR5, UR8 ;  /* 0x00000005040572a4 */ /* 0x000fc6000f8e0208 */
[----:B------:R-:W-:Y:S04]  /*313f0*/  STL [R1+0x2844], R0 ;  /* 0x0028440001007387 */ /* 0x000fe80000100800 */
[----:B------:R-:W-:Y:S04]  /*31400*/  STL [R1+0x2850], R0 ;  /* 0x0028500001007387 */ /* 0x000fe80000100800 */
[----:B------:R3:W-:Y:S04]  /*31410*/  STL [R1+0x2858], R0 ;  /* 0x0028580001007387 */ /* 0x0007e80000100800 */
[----:B------:R-:W-:Y:S04]  /*31420*/  STL [R1+0x2734], R11 ;  /* 0x0027340b01007387 */ /* 0x000fe80000100800 */
        /* <DEDUP_REMOVED lines=288> */
[----:B-1----:R-:W3:Y:S04]  /*32630*/  S2R R3, SR_TID.X ;  /* 0x0000000000037919 */ /* 0x002ee80000002100 */
[----:B------:R-:W-:Y:S04]  /*32640*/  STL [R1+0x2428], R28 ;  /* 0x0024281c01007387 */ /* 0x000fe80000100800 */
[----:B------:R-:W-:Y:S04]  /*32650*/  STL [R1+0x2430], R28 ;  /* 0x0024301c01007387 */ /* 0x000fe80000100800 */
[----:B------:R-:W-:Y:S04]  /*32660*/  STL [R1+0x2438], R28 ;  /* 0x0024381c01007387 */ /* 0x000fe80000100800 */
[----:B------:R-:W-:Y:S04]  /*32670*/  STL [R1+0x2440], R28 ;  /* 0x0024401c01007387 */ /* 0x000fe80000100800 */
[----:B------:R-:W-:Y:S04]  /*32680*/  STL [R1+0x2448], R28 ;  /* 0x0024481c01007387 */ /* 0x000fe80000100800 */
[----:B------:R-:W-:Y:S01]  /*32690*/  STL [R1+0x2450], R28 ;  /* 0x0024501c01007387 */ /* 0x000fe20000100800 */
[----:B---3--:R-:W-:-:S02]  /*326a0*/  SHF.R.U32.HI R0, RZ, 0x4, R3 ;  /* 0x00000004ff007819 */ /* 0x008fc40000011603 */
[----:B------:R-:W-:Y:S01]  /*326b0*/  SHF.R.U32.HI R3, RZ, 0x4, R3 ;  /* 0x00000004ff037819 */ /* 0x000fe20000011603 */
[----:B------:R-:W-:Y:S04]  /*326c0*/  STL [R1+0x2458], R28 ;  /* 0x0024581c01007387 */ /* 0x000fe80000100800 */
[----:B----4-:R-:W1:Y:S01]  /*326d0*/  S2R R12, SR_TID.X ;  /* 0x00000000000c7919 */ /* 0x010e620000002100 */
[----:B------:R-:W-:Y:S02]  /*326e0*/  SGXT.U32 R3, R3, 0x3 ;  /* 0x000000030303781a */ /* 0x000fe40000000000 */
[----:B0-----:R-:W-:Y:S01]  /*326f0*/  PRMT R9, RZ, 0x7610, R9 ;  /* 0x00007610ff097816 */ /* 0x001fe20000000009 */
[----:B------:R-:W-:Y:S01]  /*32700*/  STL [R1+0x2460], R28 ;  /* 0x0024601c01007387 */ /* 0x000fe20000100800 */
[----:B------:R-:W-:-:S02]  /*32710*/  LOP3.LUT R3, R3, 0x8, RZ, 0xfc, !PT ;  /* 0x0000000803037812 */ /* 0x000fc400078efcff */
[----:B------:R-:W-:Y:S01]  /*32720*/  PRMT R10, RZ, 0x7610, R10 ;  /* 0x00007610ff0a7816 */ /* 0x000fe2000000000a */
[----:B------:R-:W-:Y:S01]  /*32730*/  STL [R1+0x2468], R28 ;  /* 0x0024681c01007387 */ /* 0x000fe20000100800 */
[----:B------:R-:W-:Y:S02]  /*32740*/  ISETP.GE.AND P1, PT, R3, UR5, PT ;  /* 0x0000000503007c0c */ /* 0x000fe4000bf26270 */
[----:B------:R-:W-:Y:S01]  /*32750*/  SGXT.U32 R0, R0, 0x3 ;  /* 0x000000030000781a */ /* 0x000fe20000000000 */
[----:B------:R-:W-:Y:S03]  /*32760*/  STL [R1+0x2470], R28 ;  /* 0x0024701c01007387 */ /* 0x000fe60000100800 */
[----:B------:R-:W-:Y:S01]  /*32770*/  LOP3.LUT R13, R0, 0x10, RZ, 0xfc, !PT ;  /* 0x00000010000d7812 */ /* 0x000fe200078efcff */
[----:B------:R-:W-:Y:S04]  /*32780*/  STL [R1+0x2478], R28 ;  /* 0x0024781c01007387 */ /* 0x000fe80000100800 */
[----:B------:R-:W-:Y:S04]  /*32790*/  STL [R1+0x2480], R28 ;  /* 0x0024801c01007387 */ /* 0x000fe80000100800 */
[----:B------:R-:W-:Y:S01]  /*327a0*/  STL [R1+0x2488], R28 ;  /* 0x0024881c01007387 */ /* 0x000fe20000100800 */
[----:B-1----:R-:W-:-:S03]  /*327b0*/  SHF.R.U32.HI R11, RZ, 0x4, R12 ;  /* 0x00000004ff0b7819 */ /* 0x002fc6000001160c */
[----:B------:R-:W-:Y:S01]  /*327c0*/  STL [R1+0x2490], R28 ;  /* 0x0024901c01007387 */ /* 0x000fe20000100800 */
[----:B------:R-:W-:-:S03]  /*327d0*/  SGXT.U32 R11, R11, 0x3 ;  /* 0x000000030b0b781a */ /* 0x000fc60000000000 */
[----:B------:R-:W-:Y:S01]  /*327e0*/  STL [R1+0x2498], R28 ;  /* 0x0024981c01007387 */ /* 0x000fe20000100800 */
[----:B------:R-:W-:-:S03]  /*327f0*/  ISETP.GE.AND P0, PT, R11, UR5, PT ;  /* 0x000000050b007c0c */ /* 0x000fc6000bf06270 */
        /* <DEDUP_REMOVED lines=23> */
[----:B------:R-:W2:Y:S01]  /*32970*/  LDL.LU R3, [R1+0x2878] ;  /* 0x0028780001037983 */ /* 0x000ea20000300800 */
[----:B------:R-:W-:-:S02]  /*32980*/  LOP3.LUT R0, R0, 0x18, RZ, 0xfc, !PT ;  /* 0x0000001800007812 */ /* 0x000fc400078efcff */
[----:B------:R-:W-:Y:S02]  /*32990*/  ISETP.GE.AND P2, PT, R13, UR5, PT ;  /* 0x000000050d007c0c */ /* 0x000fe4000bf46270 */
[----:B------:R-:W-:Y:S02]  /*329a0*/  ISETP.GE.AND P3, PT, R0, UR5, PT ;  /* 0x0000000500007c0c */ /* 0x000fe4000bf66270 */
[----:B------:R-:W0:Y:S04]  /*329b0*/  S2R R0, SR_TID.X ;  /* 0x0000000000007919 */ /* 0x000e280000002100 */
[----:B--2---:R1:W2:Y:S04]  /*329c0*/  @!P0 LDG.E.U16 R9, [R2.64] ;  /* 0x0000000a02098981 */ /* 0x0042a8000c1e1500 */
[----:B-1----:R-:W3:Y:S04]  /*329d0*/  LDL R2, [R1+0x63c] ;  /* 0x00063c0001027983 */ /* 0x002ee80000100800 */
[----:B--2---:R0:W-:Y:S04]  /*329e0*/  STL [R1+0x2fc], R9 ;  /* 0x0002fc0901007387 */ /* 0x0041e80000100800 */
[----:B------:R-:W3:Y:S01]  /*329f0*/  LDL R3, [R1+0x64c] ;  /* 0x00064c0001037983 */ /* 0x000ee20000100800 */
[----:B0-----:R-:W-:-:S03]  /*32a00*/  SHF.R.U32.HI R9, RZ, 0x4, R0 ;  /* 0x00000004ff097819 */ /* 0x001fc60000011600 */
[----:B------:R-:W2:Y:S01]  /*32a10*/  LDL R0, [R1+0x630] ;  /* 0x0006300001007983 */ /* 0x000ea20000100800 */
[----:B------:R-:W-:Y:S02]  /*32a20*/  SGXT.U32 R9, R9, 0x3 ;  /* 0x000000030909781a */ /* 0x000fe40000000000 */
[----:B---3--:R-:W-:-:S04]  /*32a30*/  @!P1 LOP3.LUT R3, R3, R2, RZ, 0x3c, !PT ;  /* 0x0000000203039212 */ /* 0x008fc800078e3cff */
[----:B------:R-:W-:-:S04]  /*32a40*/  @!P1 LOP3.LUT R2, R3, R2, RZ, 0x3c, !PT ;  /* 0x0000000203029212 */ /* 0x000fc800078e3cff */
[----:B------:R-:W-:-:S05]  /*32a50*/  @!P1 LOP3.LUT R3, R3, R2, RZ, 0x3c, !PT ;  /* 0x0000000203039212 */ /* 0x000fca00078e3cff */
[----:B------:R0:W3:Y:S01]  /*32a60*/  @!P1 LDG.E.U16 R10, [R2.64] ;  /* 0x0000000a020a9981 */ /* 0x0000e2000c1e1500 */
[----:B------:R-:W-:-:S04]  /*32a70*/  LOP3.LUT R9, R9, 0x20, RZ, 0xfc, !PT ;  /* 0x0000002009097812 */ /* 0x000fc800078efcff */
[----:B------:R-:W-:Y:S02]  /*32a80*/  ISETP.GE.AND P4, PT, R9, UR5, PT ;  /* 0x0000000509007c0c */ /* 0x000fe4000bf86270 */
[----:B------:R-:W4:Y:S04]  /*32a90*/  LDL.LU R9, [R1+0x2874] ;  /* 0x0028740001097983 */ /* 0x000f280000300800 */
[----:B0-----:R-:W2:Y:S04]  /*32aa0*/  LDL R2, [R1+0x638] ;  /* 0x0006380001027983 */ /* 0x001ea80000100800 */
[----:B---3--:R0:W-:Y:S04]  /*32ab0*/  STL [R1+0x2f8], R10 ;  /* 0x0002f80a01007387 */ /* 0x0081e80000100800 */
[----:B------:R-:W2:Y:S01]  /*32ac0*/  LDL R3, [R1+0x648] ;  /* 0x0006480001037983 */ /* 0x000ea20000100800 */
[----:B------:R-:W-:-:S03]  /*32ad0*/  PRMT R8, RZ, 0x7610, R8 ;  /* 0x00007610ff087816 */ /* 0x000fc60000000008 */
[----:B------:R-:W1:Y:S01]  /*32ae0*/  S2R R13, SR_TID.X ;  /* 0x00000000000d7919 */ /* 0x000e620000002100 */
[----:B--2---:R-:W-:-:S04]  /*32af0*/  @!P2 LOP3.LUT R3, R3, R2, RZ, 0x3c, !PT ;  /* 0x000000020303a212 */ /* 0x004fc800078e3cff */
[----:B------:R-:W-:-:S04]  /*32b00*/  @!P2 LOP3.LUT R2, R3, R2, RZ, 0x3c, !PT ;  /* 0x000000020302a212 */ /* 0x000fc800078e3cff */
[----:B------:R-:W-:-:S05]  /*32b10*/  @!P2 LOP3.LUT R3, R3, R2, RZ, 0x3c, !PT ;  /* 0x000000020303a212 */ /* 0x000fca00078e3cff */
[----:B------:R2:W3:Y:S01]  /*32b20*/  @!P2 LDG.E.U16 R8, [R2.64] ;  /* 0x0000000a0208a981 */ /* 0x0004e2000c1e1500 */
[----:B-1----:R-:W-:-:S04]  /*32b30*/  SHF.R.U32.HI R13, RZ, 0x4, R13 ;  /* 0x00000004ff0d7819 */ /* 0x002fc8000001160d */
[----:B------:R-:W-:-:S04]  /*32b40*/  SGXT.U32 R13, R13, 0x3 ;  /* 0x000000030d0d781a */ /* 0x000fc80000000000 */
[----:B------:R-:W-:-:S04]  /*32b50*/  LOP3.LUT R13, R13, 0x28, RZ, 0xfc, !PT ;  /* 0x000000280d0d7812 */ /* 0x000fc800078efcff */
[----:B------:R-:W-:Y:S02]  /*32b60*/  ISETP.GE.AND P1, PT, R13, UR5, PT ;  /* 0x000000050d007c0c */ /* 0x000fe4000bf26270 */
[----:B------:R-:W4:Y:S04]  /*32b70*/  LDL.LU R13, [R1+0x2870] ;  /* 0x00287000010d7983 */ /* 0x000f280000300800 */
[----:B--2---:R-:W2:Y:S04]  /*32b80*/  LDL R2, [R1+0x634] ;  /* 0x0006340001027983 */ /* 0x004ea80000100800 */
[----:B---3--:R1:W-:Y:S04]  /*32b90*/  STL [R1+0x2f4], R8 ;  /* 0x0002f40801007387 */ /* 0x0083e80000100800 */
[----:B------:R-:W2:Y:S01]  /*32ba0*/  LDL R3, [R1+0x644] ;  /* 0x0006440001037983 */ /* 0x000ea20000100800 */
[----:B----4-:R-:W-:-:S03]  /*32bb0*/  PRMT R13, RZ, 0x7610, R13 ;  /* 0x00007610ff0d7816 */ /* 0x010fc6000000000d */
[----:B0-----:R-:W0:Y:S01]  /*32bc0*/  S2R R10, SR_TID.X ;  /* 0x00000000000a7919 */ /* 0x001e220000002100 */
[----:B--2---:R-:W-:-:S04]  /*32bd0*/  @!P3 LOP3.LUT R3, R3, R2, RZ, 0x3c, !PT ;  /* 0x000000020303b212 */ /* 0x004fc800078e3cff */
[----:B------:R-:W-:-:S04]  /*32be0*/  @!P3 LOP3.LUT R2, R3, R2, RZ, 0x3c, !PT ;  /* 0x000000020302b212 */ /* 0x000fc800078e3cff */
[----:B------:R-:W-:-:S05]  /*32bf0*/  @!P3 LOP3.LUT R3, R3, R2, RZ, 0x3c, !PT ;  /* 0x000000020303b212 */ /* 0x000fca00078e3cff */
[----:B------:R-:W2:Y:S01]  /*32c00*/  @!P3 LDG.E.U16 R13, [R2.64] ;  /* 0x0000000a020db981 */ /* 0x000ea2000c1e1500 */
[----:B0-----:R-:W-:-:S04]  /*32c10*/  SHF.R.U32.HI R10, RZ, 0x4, R10 ;  /* 0x00000004ff0a7819 */ /* 0x001fc8000001160a */
[----:B------:R-:W-:-:S04]  /*32c20*/  SGXT.U32 R10, R10, 0x3 ;  /* 0x000000030a0a781a */ /* 0x000fc80000000000 */
[----:B-1----:R-:W-:-:S04]  /*32c30*/  LOP3.LUT R8, R10, 0x30, RZ, 0xfc, !PT ;  /* 0x000000300a087812 */ /* 0x002fc800078efcff */
[----:B------:R-:W-:Y:S02]  /*32c40*/  ISETP.GE.AND P0, PT, R8, UR5, PT ;  /* 0x0000000508007c0c */ /* 0x000fe4000bf06270 */
[----:B------:R-:W3:Y:S04]  /*32c50*/  LDL.LU R8, [R1+0x286c] ;  /* 0x00286c0001087983 */ /* 0x000ee80000300800 */
[----:B------:R-:W0:Y:S04]  /*32c60*/  S2R R10, SR_TID.X ;  /* 0x00000000000a7919 */ /* 0x000e280000002100 */
[----:B--2---:R1:W-:Y:S04]  /*32c70*/  STL [R1+0x2f0], R13 ;  /* 0x0002f00d01007387 */ /* 0x0043e80000100800 */
[----:B-1----:R-:W2:Y:S04]  /*32c80*/  LDL.LU R13, [R1+0x2868] ;  /* 0x00286800010d7983 */ /* 0x002ea80000300800 */
[----:B------:R-:W4:Y:S01]  /*32c90*/  LDL R3, [R1+0x628] ;  /* 0x0006280001037983 */ /* 0x000f220000100800 */
[----:B0-----:R-:W-:-:S04]  /*32ca0*/  SHF.R.U32.HI R2, RZ, 0x4, R10 ;  /* 0x00000004ff027819 */ /* 0x001fc8000001160a */
[----:B------:R-:W-:Y:S02]  /*32cb0*/  IADD3 R2, R2, 0x38, RZ ;  /* 0x0000003802027810 */ /* 0x000fe40007ffe0ff */
[----:B------:R-:W-:Y:S02]  /*32cc0*/  PRMT R9, RZ, 0x7610, R9 ;  /* 0x00007610ff097816 */ /* 0x000fe40000000009 */
[----:B------:R-:W-:Y:S01]  /*32cd0*/  ISETP.GE.AND P2, PT, R2, UR5, PT ;  /* 0x0000000502007c0c */ /* 0x000fe2000bf46270 */
[----:B------:R-:W-:-:S05]  /*32ce0*/  @!P4 IMAD.MOV.U32 R2, RZ, RZ, R0 ;  /* 0x000000ffff02c224 */ /* 0x000fca00078e0000 */
[----:B----4-:R-:W4:Y:S04]  /*32cf0*/  @!P4 LDG.E.U16 R9, [R2.64] ;  /* 0x0000000a0209c981 */ /* 0x010f28000c1e1500 */
[----:B----4-:R0:W-:Y:S04]  /*32d00*/  STL [R1+0x2ec], R9 ;  /* 0x0002ec0901007387 */ /* 0x0101e80000100800 */
[----:B0-----:R-:W4:Y:S04]  /*32d10*/  LDL.LU R9, [R1+0x2864] ;  /* 0x0028640001097983 */ /* 0x001f280000300800 */
[----:B------:R-:W3:Y:S04]  /*32d20*/  LDL R2, [R1+0x620] ;  /* 0x0006200001027983 */ /* 0x000ee80000100800 */
[----:B------:R-:W3:Y:S01]  /*32d30*/  LDL R3, [R1+0x624] ;  /* 0x0006240001037983 */ /* 0x000ee20000100800 */
[----:B------:R-:W-:-:S04]  /*32d40*/  SHF.R.U32.HI R10, RZ, 0x4, R10 ;  /* 0x00000004ff0a7819 */ /* 0x000fc8000001160a */
[----:B------:R-:W-:Y:S02]  /*32d50*/  SGXT.U32 R10, R10, 0x3 ;  /* 0x000000030a0a781a */ /* 0x000fe40000000000 */
[----:B--2---:R-:W-:Y:S02]  /*32d60*/  PRMT R13, RZ, 0x7610, R13 ;  /* 0x00007610ff0d7816 */ /* 0x004fe4000000000d */
[----:B------:R-:W-:-:S04]  /*32d70*/  LOP3.LUT R10, R10, 0x40, RZ, 0xfc, !PT ;  /* 0x000000400a0a7812 */ /* 0x000fc800078efcff */
[----:B------:R-:W-:Y:S02]  /*32d80*/  ISETP.GE.AND P3, PT, R10, UR5, PT ;  /* 0x000000050a007c0c */ /* 0x000fe4000bf66270 */
[----:B------:R-:W2:Y:S01]  /*32d90*/  LDL.LU R10, [R1+0x2860] ;  /* 0x00286000010a7983 */ /* 0x000ea20000300800 */
[----:B---3--:R-:W-:-:S04]  /*32da0*/  @!P1 LOP3.LUT R3, R3, R2, RZ, 0x3c, !PT ;  /* 0x0000000203039212 */ /* 0x008fc800078e3cff */
[----:B------:R-:W-:-:S04]  /*32db0*/  @!P1 LOP3.LUT R2, R3, R2, RZ, 0x3c, !PT ;  /* 0x0000000203029212 */ /* 0x000fc800078e3cff */
[----:B------:R-:W-:-:S05]  /*32dc0*/  @!P1 LOP3.LUT R3, R3, R2, RZ, 0x3c, !PT ;  /* 0x0000000203039212 */ /* 0x000fca00078e3cff */
[----:B------:R0:W3:Y:S04]  /*32dd0*/  @!P1 LDG.E.U16 R13, [R2.64] ;  /* 0x0000000a020d9981 */ /* 0x0000e8000c1e1500 */
[----:B0-----:R-:W4:Y:S04]  /*32de0*/  LDL R2, [R1+0x618] ;  /* 0x0006180001027983 */ /* 0x001f280000100800 */
[----:B------:R-:W4:Y:S04]  /*32df0*/  LDL R3, [R1+0x61c] ;  /* 0x00061c0001037983 */ /* 0x000f280000100800 */
[----:B------:R-:W0:Y:S01]  /*32e00*/  S2R R0, SR_TID.X ;  /* 0x0000000000007919 */ /* 0x000e220000002100 */
[----:B--2---:R-:W-:-:S02]  /*32e10*/  PRMT R10, RZ, 0x7610, R10 ;  /* 0x00007610ff0a7816 */ /* 0x004fc4000000000a */
[----:B0-----:R-:W-:-:S04]  /*32e20*/  SHF.R.U32.HI R0, RZ, 0x4, R0 ;  /* 0x00000004ff007819 */ /* 0x001fc80000011600 */
[----:B------:R-:W-:Y:S01]  /*32e30*/  SGXT.U32 R0, R0, 0x3 ;  /* 0x000000030000781a */ /* 0x000fe20000000000 */
[----:B---3--:R0:W-:Y:S01]  /*32e40*/  STL [R1+0x2e8], R13 ;  /* 0x0002e80d01007387 */ /* 0x0081e20000100800 */
[-C--:B----4-:R-:W-:Y:S02]  /*32e50*/  @!P0 LOP3.LUT R3, R3, R2.reuse, RZ, 0x3c, !PT ;  /* 0x0000000203038212 */ /* 0x090fe400078e3cff */
[C---:B0-----:R-:W-:Y:S02]  /*32e60*/  LOP3.LUT R13, R0.reuse, 0x48, RZ, 0xfc, !PT ;  /* 0x00000048000d7812 */ /* 0x041fe400078efcff */
[C---:B------:R-:W-:Y:S02]  /*32e70*/  @!P0 LOP3.LUT R2, R3.reuse, R2, RZ, 0x3c, !PT ;  /* 0x0000000203028212 */ /* 0x040fe400078e3cff */
[----:B------:R-:W-:Y:S02]  /*32e80*/  LOP3.LUT R0, R0, 0x50, RZ, 0xfc, !PT ;  /* 0x0000005000007812 */ /* 0x000fe400078efcff */
[----:B------:R-:W-:-:S02]  /*32e90*/  @!P0 LOP3.LUT R3, R3, R2, RZ, 0x3c, !PT ;  /* 0x0000000203038212 */ /* 0x000fc400078e3cff */
[----:B------:R-:W-:Y:S02]  /*32ea0*/  ISETP.GE.AND P4, PT, R13, UR5, PT ;  /* 0x000000050d007c0c */ /* 0x000fe4000bf86270 */
[----:B------:R-:W2:Y:S01]  /*32eb0*/  LDL.LU R13, [R1+0x285c] ;  /* 0x00285c00010d7983 */ /* 0x000ea20000300800 */
[----:B------:R-:W-:-:S03]  /*32ec0*/  ISETP.GE.AND P5, PT, R0, UR5, PT ;  /* 0x0000000500007c0c */ /* 0x000fc6000bfa6270 */
[----:B------:R-:W3:Y:S04]  /*32ed0*/  LDL.LU R0, [R1+0x2858] ;  /* 0x0028580001007983 */ /* 0x000ee80000300800 */
[----:B------:R0:W4:Y:S04]  /*32ee0*/  @!P0 LDG.E.U16 R10, [R2.64] ;  /* 0x0000000a020a8981 */ /* 0x000128000c1e1500 */
[----:B0-----:R-:W2:Y:S04]  /*32ef0*/  LDL R2, [R1+0x610] ;  /* 0x0006100001027983 */ /* 0x001ea80000100800 */
[----:B------:R-:W2:Y:S01]  /*32f00*/  LDL R3, [R1+0x614] ;  /* 0x0006140001037983 */ /* 0x000ea20000100800 */
[----:B------:R-:W-:-:S02]  /*32f10*/  PRMT R9, RZ, 0x7610, R9 ;  /* 0x00007610ff097816 */ /* 0x000fc40000000009 */
[----:B--2---:R-:W-:-:S04]  /*32f20*/  @!P2 LOP3.LUT R3, R3, R2, RZ, 0x3c, !PT ;  /* 0x000000020303a212 */ /* 0x004fc800078e3cff */
[----:B------:R-:W-:-:S04]  /*32f30*/  @!P2 LOP3.LUT R2, R3, R2, RZ, 0x3c, !PT ;  /* 0x000000020302a212 */ /* 0x000fc800078e3cff */
[----:B------:R-:W-:-:S05]  /*32f40*/  @!P2 LOP3.LUT R3, R3, R2, RZ, 0x3c, !PT ;  /* 0x000000020303a212 */ /* 0x000fca00078e3cff */
[----:B------:R-:W2:Y:S04]  /*32f50*/  @!P2 LDG.E.U16 R9, [R2.64] ;  /* 0x0000000a0209a981 */ /* 0x000ea8000c1e1500 */
[----:B----4-:R0:W-:Y:S04]  /*32f60*/  STL [R1+0x2e4], R10 ;  /* 0x0002e40a01007387 */ /* 0x0101e80000100800 */
[----:B--2---:R1:W-:Y:S04]  /*32f70*/  STL [R1+0x2e0], R9 ;  /* 0x0002e00901007387 */ /* 0x0043e80000100800 */
[----:B------:R-:W2:Y:S04]  /*32f80*/  LDL R2, [R1+0x608] ;  /* 0x0006080001027983 */ /* 0x000ea80000100800 */
[----:B------:R-:W2:Y:S01]  /*32f90*/  LDL R3, [R1+0x60c] ;  /* 0x00060c0001037983 */ /* 0x000ea20000100800 */
[----:B---3--:R-:W-:-:S03]  /*32fa0*/  PRMT R0, RZ, 0x7610, R0 ;  /* 0x00007610ff007816 */ /* 0x008fc60000000000 */
[----:B0-----:R-:W1:Y:S01]  /*32fb0*/  S2R R10, SR_TID.X ;  /* 0x00000000000a7919 */ /* 0x001e620000002100 */
[----:B--2---:R-:W-:-:S04]  /*32fc0*/  @!P3 LOP3.LUT R3, R3, R2, RZ, 0x3c, !PT ;  /* 0x000000020303b212 */ /* 0x004fc800078e3cff */
[----:B------:R-:W-:-:S04]  /*32fd0*/  @!P3 LOP3.LUT R2, R3, R2, RZ, 0x3c, !PT ;  /* 0x000000020302b212 */ /* 0x000fc800078e3cff */
[----:B------:R-:W-:-:S05]  /*32fe0*/  @!P3 LOP3.LUT R3, R3, R2, RZ, 0x3c, !PT ;  /* 0x000000020303b212 */ /* 0x000fca00078e3cff */
[----:B------:R-:W2:Y:S01]  /*32ff0*/  @!P3 LDG.E.U16 R0, [R2.64] ;  /* 0x0000000a0200b981 */ /* 0x000ea2000c1e1500 */
[----:B-1----:R-:W-:-:S04]  /*33000*/  SHF.R.U32.HI R9, RZ, 0x4, R10 ;  /* 0x00000004ff097819 */ /* 0x002fc8000001160a */
[----:B------:R-:W-:-:S04]  /*33010*/  SGXT.U32 R9, R9, 0x3 ;  /* 0x000000030909781a */ /* 0x000fc80000000000 */
[----:B------:R-:W-:-:S04]  /*33020*/  LOP3.LUT R9, R9, 0x58, RZ, 0xfc, !PT ;  /* 0x0000005809097812 */ /* 0x000fc800078efcff */
[----:B------:R-:W-:Y:S02]  /*33030*/  ISETP.GE.AND P0, PT, R9, UR5, PT ;  /* 0x0000000509007c0c */ /* 0x000fe4000bf06270 */
[----:B------:R-:W3:Y:S04]  /*33040*/  LDL.LU R9, [R1+0x2854] ;  /* 0x0028540001097983 */ /* 0x000ee80000300800 */
[----:B--2---:R0:W-:Y:S04]  /*33050*/  STL [R1+0x2dc], R0 ;  /* 0x0002dc0001007387 */ /* 0x0041e80000100800 */
[----:B0-----:R-:W2:Y:S04]  /*33060*/  LDL.LU R0, [R1+0x2850] ;  /* 0x0028500001007983 */ /* 0x001ea80000300800 */
[----:B------:R-:W4:Y:S04]  /*33070*/  LDL R2, [R1+0x600] ;  /* 0x0006000001027983 */ /* 0x000f280000100800 */
[----:B------:R-:W4:Y:S01]  /*33080*/  LDL R3, [R1+0x604] ;  /* 0x0006040001037983 */ /* 0x000f220000100800 */
[----:B------:R-:W-:-:S02]  /*33090*/  PRMT R13, RZ, 0x7610, R13 ;  /* 0x00007610ff0d7816 */ /* 0x000fc4000000000d */
[----:B----4-:R-:W-:-:S04]  /*330a0*/  @!P4 LOP3.LUT R3, R3, R2, RZ, 0x3c, !PT ;  /* 0x000000020303c212 */ /* 0x010fc800078e3cff */
[----:B------:R-:W-:-:S04]  /*330b0*/  @!P4 LOP3.LUT R2, R3, R2, RZ, 0x3c, !PT ;  /* 0x000000020302c212 */ /* 0x000fc800078e3cff */
[----:B------:R-:W-:-:S05]  /*330c0*/  @!P4 LOP3.LUT R3, R3, R2, RZ, 0x3c, !PT ;  /* 0x000000020303c212 */ /* 0x000fca00078e3cff */
[----:B------:R-:W4:Y:S01]  /*330d0*/  @!P4 LDG.E.U16 R13, [R2.64] ;  /* 0x0000000a020dc981 */ /* 0x000f22000c1e1500 */
[----:B------:R-:W-:-:S04]  /*330e0*/  SHF.R.U32.HI R10, RZ, 0x4, R10 ;  /* 0x00000004ff0a7819 */ /* 0x000fc8000001160a */
[----:B------:R-:W-:-:S04]  /*330f0*/  SGXT.U32 R10, R10, 0x3 ;  /* 0x000000030a0a781a */ /* 0x000fc80000000000 */
[----:B------:R-:W-:-:S04]  /*33100*/  LOP3.LUT R10, R10, 0x60, RZ, 0xfc, !PT ;  /* 0x000000600a0a7812 */ /* 0x000fc800078efcff */
[----:B------:R-:W-:Y:S02]  /*33110*/  ISETP.GE.AND P1, PT, R10, UR5, PT ;  /* 0x000000050a007c0c */ /* 0x000fe4000bf26270 */
[----:B------:R-:W2:Y:S04]  /*33120*/  LDL.LU R10, [R1+0x284c] ;  /* 0x00284c00010a7983 */ /* 0x000ea80000300800 */
[----:B----4-:R0:W-:Y:S04]  /*33130*/  STL [R1+0x2d8], R13 ;  /* 0x0002d80d01007387 */ /* 0x0101e80000100800 */
[----:B0-----:R-:W4:Y:S04]  /*33140*/  LDL.LU R13, [R1+0x2848] ;  /* 0x00284800010d7983 */ /* 0x001f280000300800 */
[----:B------:R-:W3:Y:S04]  /*33150*/  LDL R2, [R1+0x5f8] ;  /* 0x0005f80001027983 */ /* 0x000ee80000100800 */
[----:B------:R-:W3:Y:S01]  /*33160*/  LDL R3, [R1+0x5fc] ;  /* 0x0005fc0001037983 */ /* 0x000ee20000100800 */
[----:B--2---:R-:W-:-:S02]  /*33170*/  PRMT R0, RZ, 0x7610, R0 ;  /* 0x00007610ff007816 */ /* 0x004fc40000000000 */
[----:B---3--:R-:W-:-:S04]  /*33180*/  @!P5 LOP3.LUT R3, R3, R2, RZ, 0x3c, !PT ;  /* 0x000000020303d212 */ /* 0x008fc800078e3cff */
[----:B------:R-:W-:-:S04]  /*33190*/  @!P5 LOP3.LUT R2, R3, R2, RZ, 0x3c, !PT ;  /* 0x000000020302d212 */ /* 0x000fc800078e3cff */
[----:B------:R-:W-:-:S05]  /*331a0*/  @!P5 LOP3.LUT R3, R3, R2, RZ, 0x3c, !PT ;  /* 0x000000020303d212 */ /* 0x000fca00078e3cff */
[----:B------:R0:W2:Y:S04]  /*331b0*/  @!P5 LDG.E.U16 R0, [R2.64] ;  /* 0x0000000a0200d981 */ /* 0x0000a8000c1e1500 */
[----:B0-----:R-:W3:Y:S04]  /*331c0*/  LDL R2, [R1+0x5f0] ;  /* 0x0005f00001027983 */ /* 0x001ee80000100800 */
[----:B--2---:R0:W-:Y:S04]  /*331d0*/  STL [R1+0x2d4], R0 ;  /* 0x0002d40001007387 */ /* 0x0041e80000100800 */
[----:B------:R-:W3:Y:S01]  /*331e0*/  LDL R3, [R1+0x5f4] ;  /* 0x0005f40001037983 */ /* 0x000ee20000100800 */
[----:B----4-:R-:W-:-:S02]  /*331f0*/  PRMT R13, RZ, 0x7610, R13 ;  /* 0x00007610ff0d7816 */ /* 0x010fc4000000000d */
[----:B---3--:R-:W-:-:S04]  /*33200*/  @!P0 LOP3.LUT R3, R3, R2, RZ, 0x3c, !PT ;  /* 0x0000000203038212 */ /* 0x008fc800078e3cff */
[----:B------:R-:W-:-:S04]  /*33210*/  @!P0 LOP3.LUT R2, R3, R2, RZ, 0x3c, !PT ;  /* 0x0000000203028212 */ /* 0x000fc800078e3cff */
[----:B------:R-:W-:-:S05]  /*33220*/  @!P0 LOP3.LUT R3, R3, R2, RZ, 0x3c, !PT ;  /* 0x0000000203038212 */ /* 0x000fca00078e3cff */
[----:B------:R-:W2:Y:S01]  /*33230*/  @!P0 LDG.E.U16 R13, [R2.64] ;  /* 0x0000000a020d8981 */ /* 0x000ea2000c1e1500 */
[----:B------:R-:W-:Y:S02]  /*33240*/  SHF.R.U32.HI R12, RZ, 0x4, R12 ;  /* 0x00000004ff0c7819 */ /* 0x000fe4000001160c */
[----:B0-----:R-:W-:Y:S02]  /*33250*/  LOP3.LUT R0, R11, 0x68, RZ, 0xfc, !PT ;  /* 0x000000680b007812 */ /* 0x001fe400078efcff */
[----:B------:R-:W-:Y:S02]  /*33260*/  IADD3 R12, R12, 0x78, RZ ;  /* 0x000000780c0c7810 */ /* 0x000fe40007ffe0ff */
[----:B------:R-:W-:Y:S02]  /*33270*/  ISETP.GE.AND P2, PT, R0, UR5, PT ;  /* 0x0000000500007c0c */ /* 0x000fe4000bf46270 */
[----:B------:R-:W3:Y:S01]  /*33280*/  LDL.LU R0, [R1+0x2844] ;  /* 0x0028440001007983 */ /* 0x000ee20000300800 */
[----:B------:R-:W-:-:S03]  /*33290*/  ISETP.GE.AND P4, PT, R12, UR5, PT ;  /* 0x000000050c007c0c */ /* 0x000fc6000bf86270 */
[----:B------:R-:W4:Y:S04]  /*332a0*/  LDL.LU R12, [R1+0x2840] ;  /* 0x00284000010c7983 */ /* 0x000f280000300800 */
[----:B--2---:R0:W-:Y:S04]  /*332b0*/  STL [R1+0x2d0], R13 ;  /* 0x0002d00d01007387 */ /* 0x0041e80000100800 */
[----:B0-----:R-:W2:Y:S04]  /*332c0*/  LDL.LU R13, [R1+0x283c] ;  /* 0x00283c00010d7983 */ /* 0x001ea80000300800 */
[----:B------:R-:W2:Y:S04]  /*332d0*/  LDL R2, [R1+0x5e8] ;  /* 0x0005e80001027983 */ /* 0x000ea80000100800 */
[----:B------:R-:W2:Y:S01]  /*332e0*/  LDL R3, [R1+0x5ec] ;  /* 0x0005ec0001037983 */ /* 0x000ea20000100800 */
[----:B---3--:R-:W-:-:S02]  /*332f0*/  PRMT R0, RZ, 0x7610, R0 ;  /* 0x00007610ff007816 */ /* 0x008fc40000000000 */
[----:B------:R-:W-:-:S04]  /*33300*/  LOP3.LUT R11, R11, 0x70, RZ, 0xfc, !PT ;  /* 0x000000700b0b7812 */ /* 0x000fc800078efcff */
[----:B------:R-:W-:Y:S02]  /*33310*/  ISETP.GE.AND P3, PT, R11, UR5, PT ;  /* 0x000000050b007c0c */ /* 0x000fe4000bf66270 */
[----:B------:R-:W0:Y:S01]  /*33320*/  S2R R11, SR_TID.X ;  /* 0x00000000000b7919 */ /* 0x000e220000002100 */
[----:B--2---:R-:W-:-:S04]  /*33330*/  @!P1 LOP3.LUT R3, R3, R2, RZ, 0x3c, !PT ;  /* 0x0000000203039212 */ /* 0x004fc800078e3cff */
[----:B------:R-:W-:-:S04]  /*33340*/  @!P1 LOP3.LUT R2, R3, R2, RZ, 0x3c, !PT ;  /* 0x0000000203029212 */ /* 0x000fc800078e3cff */
[----:B------:R-:W-:-:S05]  /*33350*/  @!P1 LOP3.LUT R3, R3, R2, RZ, 0x3c, !PT ;  /* 0x0000000203039212 */ /* 0x000fca00078e3cff */
[----:B------:R-:W2:Y:S01]  /*33360*/  @!P1 LDG.E.U16 R0, [R2.64] ;  /* 0x0000000a02009981 */ /* 0x000ea2000c1e1500 */
[----:B0-----:R-:W-:-:S04]  /*33370*/  LOP3.LUT R11, R11, 0x7f, RZ, 0xc0, !PT ;  /* 0x0000007f0b0b7812 */ /* 0x001fc800078ec0ff */
[----:B------:R-:W-:Y:S02]  /*33380*/  ISETP.GE.AND P0, PT, R11, UR5, PT ;  /* 0x000000050b007c0c */ /* 0x000fe4000bf06270 */
[----:B------:R-:W3:Y:S04]  /*33390*/  LDL.LU R11, [R1+0x2838] ;  /* 0x00283800010b7983 */ /* 0x000ee80000300800 */
[----:B--2---:R0:W-:Y:S04]  /*333a0*/  STL [R1+0x2cc], R0 ;  /* 0x0002cc0001007387 */ /* 0x0041e80000100800 */
[----:B0-----:R-:W2:Y:S04]  /*333b0*/  LDL.LU R0, [R1+0x2834] ;  /* 0x0028340001007983 */ /* 0x001ea80000300800 */
[----:B------:R-:W2:Y:S04]  /*333c0*/  LDL R2, [R1+0x5e0] ;  /* 0x0005e00001027983 */ /* 0x000ea80000100800 */
[----:B------:R-:W2:Y:S01]  /*333d0*/  LDL R3, [R1+0x5e4] ;  /* 0x0005e40001037983 */ /* 0x000ea20000100800 */
[----:B------:R-:W-:-:S02]  /*333e0*/  PRMT R13, RZ, 0x7610, R13 ;  /* 0x00007610ff0d7816 */ /* 0x000fc4000000000d */
[----:B--2---:R-:W-:-:S04]  /*333f0*/  @!P2 LOP3.LUT R3, R3, R2, RZ, 0x3c, !PT ;  /* 0x000000020303a212 */ /* 0x004fc800078e3cff */
[----:B------:R-:W-:-:S04]  /*33400*/  @!P2 LOP3.LUT R2, R3, R2, RZ, 0x3c, !PT ;  /* 0x000000020302a212 */ /* 0x000fc800078e3cff */
[----:B------:R-:W-:-:S05]  /*33410*/  @!P2 LOP3.LUT R3, R3, R2, RZ, 0x3c, !PT ;  /* 0x000000020303a212 */ /* 0x000fca00078e3cff */
[----:B------:R-:W2:Y:S04]  /*33420*/  @!P2 LDG.E.U16 R13, [R2.64] ;  /* 0x0000000a020da981 */ /* 0x000ea8000c1e1500 */
[----:B--2---:R0:W-:Y:S04]  /*33430*/  STL [R1+0x2c8], R13 ;  /* 0x0002c80d01007387 */ /* 0x0041e80000100800 */
[----:B0-----:R-:W2:Y:S04]  /*33440*/  LDL.LU R13, [R1+0x2830] ;  /* 0x00283000010d7983 */ /* 0x001ea80000300800 */
[----:B------:R-:W2:Y:S04]  /*33450*/  LDL R2, [R1+0x5d8] ;  /* 0x0005d80001027983 */ /* 0x000ea80000100800 */
[----:B------:R-:W2:Y:S01]  /*33460*/  LDL R3, [R1+0x5dc] ;  /* 0x0005dc0001037983 */ /* 0x000ea20000100800 */
[----:B---3--:R-:W-:-:S02]  /*33470*/  PRMT R11, RZ, 0x7610, R11 ;  /* 0x00007610ff0b7816 */ /* 0x008fc4000000000b */
[----:B--2---:R-:W-:-:S04]  /*33480*/  @!P3 LOP3.LUT R3, R3, R2, RZ, 0x3c, !PT ;  /* 0x000000020303b212 */ /* 0x004fc800078e3cff */
[----:B------:R-:W-:-:S04]  /*33490*/  @!P3 LOP3.LUT R2, R3, R2, RZ, 0x3c, !PT ;  /* 0x000000020302b212 */ /* 0x000fc800078e3cff */
[----:B------:R-:W-:-:S05]  /*334a0*/  @!P3 LOP3.LUT R3, R3, R2, RZ, 0x3c, !PT ;  /* 0x000000020303b212 */ /* 0x000fca00078e3cff */
[----:B------:R-:W2:Y:S04]  /*334b0*/  @!P3 LDG.E.U16 R11, [R2.64] ;  /* 0x0000000a020bb981 */ /* 0x000ea8000c1e1500 */
[----:B--2---:R0:W-:Y:S04]  /*334c0*/  STL [R1+0x2c4], R11 ;  /* 0x0002c40b01007387 */ /* 0x0041e80000100800 */
[----:B0-----:R-:W2:Y:S04]  /*334d0*/  LDL.LU R11, [R1+0x282c] ;  /* 0x00282c00010b7983 */ /* 0x001ea80000300800 */
[----:B------:R-:W3:Y:S04]  /*334e0*/  LDL R2, [R1+0x5d0] ;  /* 0x0005d00001027983 */ /* 0x000ee80000100800 */
[----:B------:R-:W3:Y:S01]  /*334f0*/  LDL R3, [R1+0x5d4] ;  /* 0x0005d40001037983 */ /* 0x000ee20000100800 */
[----:B------:R-:W-:-:S02]  /*33500*/  PRMT R0, RZ, 0x7610, R0 ;  /* 0x00007610ff007816 */ /* 0x000fc40000000000 */
[----:B---3--:R-:W-:-:S04]  /*33510*/  @!P4 LOP3.LUT R3, R3, R2, RZ, 0x3c, !PT ;  /* 0x000000020303c212 */ /* 0x008fc800078e3cff */
[----:B------:R-:W-:-:S04]  /*33520*/  @!P4 LOP3.LUT R2, R3, R2, RZ, 0x3c, !PT ;  /* 0x000000020302c212 */ /* 0x000fc800078e3cff */
[----:B------:R-:W-:-:S05]  /*33530*/  @!P4 LOP3.LUT R3, R3, R2, RZ, 0x3c, !PT ;  /* 0x000000020303c212 */ /* 0x000fca00078e3cff */
[----:B------:R0:W3:Y:S04]  /*33540*/  @!P4 LDG.E.U16 R0, [R2.64] ;  /* 0x0000000a0200c981 */ /* 0x0000e8000c1e1500 */
[----:B0-----:R-:W2:Y:S04]  /*33550*/  LDL R2, [R1+0x1644] ;  /* 0x0016440001027983 */ /* 0x001ea80000100800 */
[----:B------:R-:W2:Y:S01]  /*33560*/  LDL R3, [R1+0x1648] ;  /* 0x0016480001037983 */ /* 0x000ea20000100800 */
[----:B----4-:R-:W-:-:S03]  /*33570*/  PRMT R12, RZ, 0x7610, R12 ;  /* 0x00007610ff0c7816 */ /* 0x010fc6000000000c */
[----:B------:R-:W-:Y:S01]  /*33580*/  BAR.SYNC.DEFER_BLOCKING 0x0 ;  /* 0x0000000000007b1d */ /* 0x000fe20000010000 */
[----:B--2---:R-:W-:-:S04]  /*33590*/  @!P0 LOP3.LUT R3, R3, R2, RZ, 0x3c, !PT ;  /* 0x0000000203038212 */ /* 0x004fc800078e3cff */
[----:B------:R-:W-:-:S04]  /*335a0*/  @!P0 LOP3.LUT R2, R3, R2, RZ, 0x3c, !PT ;  /* 0x0000000203028212 */ /* 0x000fc800078e3cff */
[----:B------:R-:W-:-:S05]  /*335b0*/  @!P0 LOP3.LUT R3, R3, R2, RZ, 0x3c, !PT ;  /* 0x0000000203038212 */ /* 0x000fca00078e3cff */
[----:B------:R-:W2:Y:S04]  /*335c0*/  @!P0 LDG.E.U16 R12, [R2.64] ;  /* 0x0000000a020c8981 */ /* 0x000ea8000c1e1500 */
        /* <DEDUP_REMOVED lines=8> */
[----:B------:R-:W4:Y:S04]  /*33650*/  @!P0 LDG.E.U16 R11, [R2.64] ;  /* 0x0000000a020b8981 */ /* 0x000f28000c1e1500 */
[----:B----4-:R0:W-:Y:S04]  /*33660*/  STL [R1+0x2b8], R11 ;  /* 0x0002b80b01007387 */ /* 0x0101e80000100800 */
[----:B0-----:R-:W4:Y:S04]  /*33670*/  LDL.LU R11, [R1+0x2824] ;  /* 0x00282400010b7983 */ /* 0x001f280000300800 */
        /* <DEDUP_REMOVED lines=11> */
[----:B----4-:R-:W-:-:S02]  /*33730*/  PRMT R11, RZ, 0x7610, R11 ;  /* 0x00007610ff0b7816 */ /* 0x010fc4000000000b */
        /* <DEDUP_REMOVED lines=21> */
[----:B------:R-:W2:Y:S04]  /*33890*/  @!P0 LDG.E.U16 R11, [R2.64] ;  /* 0x0000000a020b8981 */ /* 0x000ea8000c1e1500 */
[----:B--2---:R0:W-:Y:S04]  /*338a0*/  STL [R1+0x2a0], R11 ;  /* 0x0002a00b01007387 */ /* 0x0041e80000100800 */
[----:B0-----:R-:W2:Y:S04]  /*338b0*/  LDL.LU R11, [R1+0x2814] ;  /* 0x00281400010b7983 */ /* 0x001ea80000300800 */
[----:B------:R-:W3:Y:S04]  /*338c0*/  LDL R2, [R1+0x14e4] ;  /* 0x0014e40001027983 */ /* 0x000ee80000100800 */
[----:B------:R-:W3:Y:S01]  /*338d0*/  LDL R3, [R1+0x14e8] ;  /* 0x0014e80001037983 */ /* 0x000ee20000100800 */
[----:B----4-:R-:W-:-:S02]  /*338e0*/  PRMT R13, RZ, 0x7610, R13 ;  /* 0x00007610ff0d7816 */ /* 0x010fc4000000000d */
[----:B---3--:R-:W-:-:S04]  /*338f0*/  @!P0 LOP3.LUT R3, R3, R2, RZ, 0x3c, !PT ;  /* 0x0000000203038212 */ /* 0x008fc800078e3cff */
[----:B------:R-:W-:-:S04]  /*33900*/  @!P0 LOP3.LUT R2, R3, R2, RZ, 0x3c, !PT ;  /* 0x0000000203028212 */ /* 0x000fc800078e3cff */
[----:B------:R-:W-:-:S05]  /*33910*/  @!P0 LOP3.LUT R3, R3, R2, RZ, 0x3c, !PT ;  /* 0x0000000203038212 */ /* 0x000fca00078e3cff */
[----:B------:R-:W3:Y:S04]  /*33920*/  @!P0 LDG.E.U16 R13, [R2.64] ;  /* 0x0000000a020d8981 */ /* 0x000ee8000c1e1500 */
[----:B---3--:R0:W-:Y:S04]  /*33930*/  STL [R1+0x29c], R13 ;  /* 0x00029c0d01007387 */ /* 0x0081e80000100800 */
[----:B0-----:R-:W3:Y:S04]  /*33940*/  LDL.LU R13, [R1+0x2810] ;  /* 0x00281000010d7983 */ /* 0x001ee80000300800 */
[----:B------:R-:W4:Y:S04]  /*33950*/  LDL R2, [R1+0x14a4] ;  /* 0x0014a40001027983 */ /* 0x000f280000100800 */
[----:B------:R-:W4:Y:S01]  /*33960*/  LDL R3, [R1+0x14a8] ;  /* 0x0014a80001037983 */ /* 0x000f220000100800 */
[----:B--2---:R-:W-:-:S02]  /*33970*/  PRMT R11, RZ, 0x7610, R11 ;  /* 0x00007610ff0b7816 */ /* 0x004fc4000000000b */
[----:B----4-:R-:W-:-:S04]  /*33980*/  @!P0 LOP3.LUT R3, R3, R2, RZ, 0x3c, !PT ;  /* 0x0000000203038212 */ /* 0x010fc800078e3cff */
[----:B------:R-:W-:-:S04]  /*33990*/  @!P0 LOP3.LUT R2, R3, R2, RZ, 0x3c, !PT ;  /* 0x0000000203028212 */ /* 0x000fc800078e3cff */
[----:B------:R-:W-:-:S05]  /*339a0*/  @!P0 LOP3.LUT R3, R3, R2, RZ, 0x3c, !PT ;  /* 0x0000000203038212 */ /* 0x000fca00078e3cff */
[----:B------:R-:W2:Y:S04]  /*339b0*/  @!P0 LDG.E.U16 R11, [R2.64] ;  /* 0x0000000a020b8981 */ /* 0x000ea8000c1e1500 */
[----:B--2---:R0:W-:Y:S04]  /*339c0*/  STL [R1+0x298], R11 ;  /* 0x0002980b01007387 */ /* 0x0041e80000100800 */
[----:B0-----:R-:W2:Y:S04]  /*339d0*/  LDL.LU R11, [R1+0x280c] ;  /* 0x00280c00010b7983 */ /* 0x001ea80000300800 */
[----:B------:R-:W4:Y:S04]  /*339e0*/  LDL R2, [R1+0x1464] ;  /* 0x0014640001027983 */ /* 0x000f280000100800 */
[----:B------:R-:W4:Y:S01]  /*339f0*/  LDL R3, [R1+0x1468] ;  /* 0x0014680001037983 */ /* 0x000f220000100800 */
[----:B---3--:R-:W-:-:S02]  /*33a00*/  PRMT R13, RZ, 0x7610, R13 ;  /* 0x00007610ff0d7816 */ /* 0x008fc4000000000d */
[----:B----4-:R-:W-:-:S04]  /*33a10*/  @!P0 LOP3.LUT R3, R3, R2, RZ, 0x3c, !PT ;  /* 0x0000000203038212 */ /* 0x010fc800078e3cff */
        /* <DEDUP_REMOVED lines=497> */
[----:B------:R0:W2:Y:S04]  /*35930*/  @!P0 LDG.E.U16 R11, [R2.64] ;  /* 0x0000000a020b8981 */ /* 0x0000a8000c1e1500 */
[----:B0-----:R-:W4:Y:S04]  /*35940*/  LDL R2, [R1+0x5cc] ;  /* 0x0005cc0001027983 */ /* 0x001f280000100800 */
[----:B------:R-:W4:Y:S01]  /*35950*/  LDL R3, [R1+0x668] ;  /* 0x0006680001037983 */ /* 0x000f220000100800 */
[----:B---3--:R-:W-:Y:S02]  /*35960*/  PRMT R13, RZ, 0x7610, R13 ;  /* 0x00007610ff0d7816 */ /* 0x008fe4000000000d */
[----:B----4-:R-:W-:-:S04]  /*35970*/  @!P0 LOP3.LUT R3, R3, R2, RZ, 0x3c, !PT ;  /* 0x0000000203038212 */ /* 0x010fc800078e3cff */
[----:B------:R-:W-:-:S04]  /*35980*/  @!P0 LOP3.LUT R2, R3, R2, RZ, 0x3c, !PT ;  /* 0x0000000203028212 */ /* 0x000fc800078e3cff */
[----:B------:R-:W-:-:S05]  /*35990*/  @!P0 LOP3.LUT R3, R3, R2, RZ, 0x3c, !PT ;  /* 0x0000000203038212 */ /* 0x000fca00078e3cff */
[----:B------:R-:W3:Y:S04]  /*359a0*/  @!P0 LDG.E.U16 R13, [R2.64] ;  /* 0x0000000a020d8981 */ /* 0x000ee8000c1e1500 */
[----:B--2---:R-:W-:Y:S04]  /*359b0*/  STL [R1+0x25e0], R11 ;  /* 0x0025e00b01007387 */ /* 0x004fe80000100800 */
[----:B---3--:R0:W-:Y:S04]  /*359c0*/  STL [R1+0x1b8], R13 ;  /* 0x0001b80d01007387 */ /* 0x0081e80000100800 */
[----:B0-----:R-:W2:Y:S04]  /*359d0*/  LDL.LU R13, [R1+0x272c] ;  /* 0x00272c00010d7983 */ /* 0x001ea80000300800 */
[----:B------:R-:W3:Y:S04]  /*359e0*/  LDL R2, [R1+0x161c] ;  /* 0x00161c0001027983 */ /* 0x000ee80000100800 */
[----:B------:R-:W3:Y:S01]  /*359f0*/  LDL R3, [R1+0x1620] ;  /* 0x0016200001037983 */ /* 0x000ee20000100800 */
[----:B------:R-:W-:-:S02]  /*35a00*/  PRMT R12, RZ, 0x7610, R12 ;  /* 0x00007610ff0c7816 */ /* 0x000fc4000000000c */
        /* <DEDUP_REMOVED lines=393> */
[----:B------:R-:W-:Y:S02]  /*372a0*/  PRMT R10, RZ, 0x7610, R10 ;  /* 0x00007610ff0a7816 */ /* 0x000fe4000000000a */
[----:B----4-:R-:W-:-:S04]  /*372b0*/  @!P0 LOP3.LUT R3, R3, R2, RZ, 0x3c, !PT ;  /* 0x0000000203038212 */ /* 0x010fc800078e3cff */
[----:B------:R-:W-:-:S04]  /*372c0*/  @!P0 LOP3.LUT R2, R3, R2, RZ, 0x3c, !PT ;  /* 0x0000000203028212 */ /* 0x000fc800078e3cff */
[----:B------:R-:W-:-:S05]  /*372d0*/  @!P0 LOP3.LUT R3, R3, R2, RZ, 0x3c, !PT ;  /* 0x0000000203038212 */ /* 0x000fca00078e3cff */
[----:B------:R-:W4:Y:S04]  /*372e0*/  @!P0 LDG.E.U16 R10, [R2.64] ;  /* 0x0000000a020a8981 */ /* 0x000f28000c1e1500 */
[----:B--2---:R0:W-:Y:S04]  /*372f0*/  STL [R1+0xc8], R13 ;  /* 0x0000c80d01007387 */ /* 0x0041e80000100800 */
[----:B0-----:R-:W2:Y:S04]  /*37300*/  LDL R13, [R1+0x9e0] ;  /* 0x0009e000010d7983 */ /* 0x001ea80000100800 */
[----:B----4-:R0:W-:Y:S04]  /*37310*/  STL [R1+0xc4], R10 ;  /* 0x0000c40a01007387 */ /* 0x0101e80000100800 */
[----:B0-----:R-:W4:Y:S04]  /*37320*/  LDL.LU R10, [R1+0x267c] ;  /* 0x00267c00010a7983 */ /* 0x001f280000300800 */
        /* <DEDUP_REMOVED lines=33> */
[----:B------:R-:W2:Y:S01]  /*37540*/  @!P0 LDG.E.U16 R8, [R2.64] ;  /* 0x0000000a02088981 */ /* 0x000ea2000c1e1500 */
[----:B------:R-:W-:-:S03]  /*37550*/  PRMT R12, RZ, 0x7610, R12 ;  /* 0x00007610ff0c7816 */ /* 0x000fc6000000000c */
[----:B--2---:R0:W-:Y:S04]  /*37560*/  STL [R1+0xb4], R8 ;  /* 0x0000b40801007387 */ /* 0x0041e80000100800 */
[----:B0-----:R-:W2:Y:S04]  /*37570*/  LDL.LU R8, [R1+0x266c] ;  /* 0x00266c0001087983 */ /* 0x001ea80000300800 */
[----:B------:R-:W2:Y:S01]  /*37580*/  LDL R3, [R1+0x9dc] ;  /* 0x0009dc0001037983 */ /* 0x000ea20000100800 */
[----:B------:R-:W-:Y:S01]  /*37590*/  @!P0 IMAD.MOV.U32 R2, RZ, RZ, R13 ;  /* 0x000000ffff028224 */ /* 0x000fe200078e000d */
[----:B------:R-:W-:-:S02]  /*375a0*/  PRMT R7, RZ, 0x7610, R7 ;  /* 0x00007610ff077816 */ /* 0x000fc40000000007 */
[----:B------:R-:W3:Y:S04]  /*375b0*/  LDL R13, [R1+0x85c] ;  /* 0x00085c00010d7983 */ /* 0x000ee80000100800 */
[----:B--2---:R0:W2:Y:S04]  /*375c0*/  @!P0 LDG.E.U16 R12, [R2.64] ;  /* 0x0000000a020c8981 */ /* 0x0040a8000c1e1500 */
[----:B0-----:R-:W2:Y:S04]  /*375d0*/  LDL R2, [R1+0x99c] ;  /* 0x00099c0001027983 */ /* 0x001ea80000100800 */
[----:B------:R-:W2:Y:S02]  /*375e0*/  LDL R3, [R1+0x9a0] ;  /* 0x0009a00001037983 */ /* 0x000ea40000100800 */
[----:B--2---:R-:W-:-:S04]  /*375f0*/  @!P0 LOP3.LUT R3, R3, R2, RZ, 0x3c, !PT ;  /* 0x0000000203038212 */ /* 0x004fc800078e3cff */
[----:B------:R-:W-:-:S04]  /*37600*/  @!P0 LOP3.LUT R2, R3, R2, RZ, 0x3c, !PT ;  /* 0x0000000203028212 */ /* 0x000fc800078e3cff */
[----:B------:R-:W-:-:S05]  /*37610*/  @!P0 LOP3.LUT R3, R3, R2, RZ, 0x3c, !PT ;  /* 0x0000000203038212 */ /* 0x000fca00078e3cff */
[----:B------:R-:W2:Y:S04]  /*37620*/  @!P0 LDG.E.U16 R7, [R2.64] ;  /* 0x0000000a02078981 */ /* 0x000ea8000c1e1500 */
[----:B------:R0:W-:Y:S04]  /*37630*/  STL [R1+0xb0], R12 ;  /* 0x0000b00c01007387 */ /* 0x0001e80000100800 */
[----:B0-----:R-:W3:Y:S04]  /*37640*/  LDL R12, [R1+0x860] ;  /* 0x00086000010c7983 */ /* 0x001ee80000100800 */
        /* <DEDUP_REMOVED lines=35> */
[----:B------:R0:W2:Y:S01]  /*37880*/  @!P0 LDG.E.U16 R10, [R2.64] ;  /* 0x0000000a020a8981 */ /* 0x0000a2000c1e1500 */
[----:B----4-:R-:W-:Y:S01]  /*37890*/  PRMT R9, RZ, 0x7610, R9 ;  /* 0x00007610ff097816 */ /* 0x010fe20000000009 */
[----:B0-----:R-:W-:Y:S02]  /*378a0*/  @!P0 IMAD.MOV.U32 R2, RZ, RZ, R12 ;  /* 0x000000ffff028224 */ /* 0x001fe400078e000c */
[----:B------:R-:W-:-:S05]  /*378b0*/  @!P0 IMAD.MOV.U32 R3, RZ, RZ, R13 ;  /* 0x000000ffff038224 */ /* 0x000fca00078e000d */
[----:B------:R0:W3:Y:S04]  /*378c0*/  @!P0 LDG.E.U16 R9, [R2.64] ;  /* 0x0000000a02098981 */ /* 0x0000e8000c1e1500 */
[----:B--2---:R-:W-:Y:S04]  /*378d0*/  STL [R1+0x25c4], R10 ;  /* 0x0025c40a01007387 */ /* 0x004fe80000100800 */
[----:B0-----:R-:W2:Y:S04]  /*378e0*/  LDL R2, [R1+0x81c] ;  /* 0x00081c0001027983 */ /* 0x001ea80000100800 */
[----:B------:R-:W2:Y:S01]  /*378f0*/  LDL R3, [R1+0x820] ;  /* 0x0008200001037983 */ /* 0x000ea20000100800 */
[----:B------:R-:W-:-:S03]  /*37900*/  PRMT R8, RZ, 0x7610, R8 ;  /* 0x00007610ff087816 */ /* 0x000fc60000000008 */
[----:B------:R-:W4:Y:S04]  /*37910*/  LDL R13, [R1+0x71c] ;  /* 0x00071c00010d7983 */ /* 0x000f280000100800 */
[----:B------:R-:W4:Y:S04]  /*37920*/  LDL R12, [R1+0x720] ;  /* 0x00072000010c7983 */ /* 0x000f280000100800 */
[----:B---3--:R-:W-:Y:S01]  /*37930*/  STL [R1+0x25c8], R9 ;  /* 0x0025c80901007387 */ /* 0x008fe20000100800 */
[----:B--2---:R-:W-:-:S04]  /*37940*/  @!P0 LOP3.LUT R3, R3, R2, RZ, 0x3c, !PT ;  /* 0x0000000203038212 */ /* 0x004fc800078e3cff */
[----:B------:R-:W-:-:S04]  /*37950*/  @!P0 LOP3.LUT R2, R3, R2, RZ, 0x3c, !PT ;  /* 0x0000000203028212 */ /* 0x000fc800078e3cff */
[----:B------:R-:W-:-:S05]  /*37960*/  @!P0 LOP3.LUT R3, R3, R2, RZ, 0x3c, !PT ;  /* 0x0000000203038212 */ /* 0x000fca00078e3cff */
[----:B------:R0:W2:Y:S04]  /*37970*/  @!P0 LDG.E.U16 R8, [R2.64] ;  /* 0x0000000a02088981 */ /* 0x0000a8000c1e1500 */
[----:B0-----:R-:W3:Y:S04]  /*37980*/  LDL R2, [R1+0x7dc] ;  /* 0x0007dc0001027983 */ /* 0x001ee80000100800 */
[----:B------:R-:W3:Y:S01]  /*37990*/  LDL R3, [R1+0x7e0] ;  /* 0x0007e00001037983 */ /* 0x000ee20000100800 */
[----:B------:R-:W-:-:S03]  /*379a0*/  PRMT R7, RZ, 0x7610, R7 ;  /* 0x00007610ff077816 */ /* 0x000fc60000000007 */
[----:B--2---:R-:W-:Y:S01]  /*379b0*/  STL [R1+0x25cc], R8 ;  /* 0x0025cc0801007387 */ /* 0x004fe20000100800 */
[----:B---3--:R-:W-:-:S04]  /*379c0*/  @!P0 LOP3.LUT R3, R3, R2, RZ, 0x3c, !PT ;  /* 0x0000000203038212 */ /* 0x008fc800078e3cff */
        /* <DEDUP_REMOVED lines=13> */
[----:B------:R-:W-:Y:S02]  /*37aa0*/  PRMT R5, RZ, 0x7610, R5 ;  /* 0x00007610ff057816 */ /* 0x000fe40000000005 */
[----:B---3--:R-:W-:-:S04]  /*37ab0*/  @!P0 LOP3.LUT R3, R3, R2, RZ, 0x3c, !PT ;  /* 0x0000000203038212 */ /* 0x008fc800078e3cff */
[----:B------:R-:W-:-:S04]  /*37ac0*/  @!P0 LOP3.LUT R2, R3, R2, RZ, 0x3c, !PT ;  /* 0x0000000203028212 */ /* 0x000fc800078e3cff */
[----:B------:R-:W-:-:S05]  /*37ad0*/  @!P0 LOP3.LUT R3, R3, R2, RZ, 0x3c, !PT ;  /* 0x0000000203038212 */ /* 0x000fca00078e3cff */
[----:B------:R-:W3:Y:S01]  /*37ae0*/  @!P0 LDG.E.U16 R5, [R2.64] ;  /* 0x0000000a02058981 */ /* 0x000ee2000c1e1500 */
[----:B------:R-:W-:-:S03]  /*37af0*/  PRMT R4, RZ, 0x7610, R4 ;  /* 0x00007610ff047816 */ /* 0x000fc60000000004 */
[----:B--2---:R-:W-:Y:S04]  /*37b00*/  STL [R1+0x25d4], R6 ;  /* 0x0025d40601007387 */ /* 0x004fe80000100800 */
[----:B----4-:R0:W2:Y:S04]  /*37b10*/  @!P0 LDG.E.U16 R4, [R12.64] ;  /* 0x0000000a0c048981 */ /* 0x0100a8000c1e1500 */
[----:B---3--:R-:W-:Y:S04]  /*37b20*/  STL [R1+0x25d8], R5 ;  /* 0x0025d80501007387 */ /* 0x008fe80000100800 */
        /* <DEDUP_REMOVED lines=14> */
[----:B------:R0:W3:Y:S04]  /*37c10*/  @!P0 LDG.E.U16 R2, [R12.64] ;  /* 0x0000000a0c028981 */ /* 0x0000e8000c1e1500 */
[----:B0-----:R-:W4:Y:S04]  /*37c20*/  LDL R12, [R1+0x664] ;  /* 0x00066400010c7983 */ /* 0x001f280000100800 */
[----:B------:R-:W4:Y:S01]  /*37c30*/  LDL R13, [R1+0x1640] ;  /* 0x00164000010d7983 */ /* 0x000f220000100800 */
[----:B------:R-:W-:Y:S02]  /*37c40*/  PRMT R15, RZ, 0x7610, R15 ;  /* 0x00007610ff0f7816 */ /* 0x000fe4000000000f */
        /* <DEDUP_REMOVED lines=176> */
[----:B0-----:R-:W2:Y:S01]  /*38750*/  LDL.LU R26, [R1+0x260c] ;  /* 0x00260c00011a7983 */ /* 0x001ea20000300800 */
[----:B------:R-:W2:Y:S02]  /*38760*/  LDL R12, [R1+0x1154] ;  /* 0x00115400010c7983 */ /* 0x000ea40000100800 */
        /* <DEDUP_REMOVED lines=10> */
[----:B---3--:R-:W-:-:S02]  /*38810*/  PRMT R14, RZ, 0x7610, R14 ;  /* 0x00007610ff0e7816 */ /* 0x008fc4000000000e */
[----:B--2---:R-:W-:-:S04]  /*38820*/  @!P0 LOP3.LUT R13, R13, R12, RZ, 0x3c, !PT ;  /* 0x0000000c0d0d8212 */ /* 0x004fc800078e3cff */
        /* <DEDUP_REMOVED lines=9> */
[----:B------:R-:W3:Y:S04]  /*388c0*/  @!P0 LDG.E.U16 R24, [R12.64] ;  /* 0x0000000a0c188981 */ /* 0x000ee8000c1e1500 */
[----:B--2---:R0:W-:Y:S04]  /*388d0*/  STL [R1+0x48], R14 ;  /* 0x0000480e01007387 */ /* 0x0041e80000100800 */
[----:B0-----:R-:W2:Y:S04]  /*388e0*/  LDL R14, [R1+0xf98] ;  /* 0x000f9800010e7983 */ /* 0x001ea80000100800 */
[----:B---3--:R0:W-:Y:S04]  /*388f0*/  STL [R1+0x44], R24 ;  /* 0x0000441801007387 */ /* 0x0081e80000100800 */
[----:B0-----:R-:W3:Y:S01]  /*38900*/  LDL.LU R24, [R1+0x2604] ;  /* 0x0026040001187983 */ /* 0x001ee20000300800 */
        /* <DEDUP_REMOVED lines=36> */
[----:B0-----:R-:W2:Y:S01]  /*38b50*/  LDL.LU R17, [R1+0x25f4] ;  /* 0x0025f40001117983 */ /* 0x001ea20000300800 */
[----:B------:R-:W2:Y:S02]  /*38b60*/  LDL R13, [R1+0xf94] ;  /* 0x000f9400010d7983 */ /* 0x000ea40000100800 */
[----:B------:R-:W-:Y:S02]  /*38b70*/  @!P0 IMAD.MOV.U32 R12, RZ, RZ, R14 ;  /* 0x000000ffff0c8224 */ /* 0x000fe400078e000e */
[----:B------:R-:W3:Y:S04]  /*38b80*/  LDL R14, [R1+0xe58] ;  /* 0x000e5800010e7983 */ /* 0x000ee80000100800 */
[----:B--2---:R-:W2:Y:S04]  /*38b90*/  @!P0 LDG.E.U16 R19, [R12.64] ;  /* 0x0000000a0c138981 */ /* 0x004ea8000c1e1500 */
        /* <DEDUP_REMOVED lines=17> */
[----:B------:R0:W2:Y:S04]  /*38cb0*/  @!P0 LDG.E.U16 R15, [R12.64] ;  /* 0x0000000a0c0f8981 */ /* 0x0000a8000c1e1500 */
[----:B0-----:R-:W2:Y:S04]  /*38cc0*/  LDL R12, [R1+0xed4] ;  /* 0x000ed400010c7983 */ /* 0x001ea80000100800 */
[----:B------:R-:W2:Y:S01]  /*38cd0*/  LDL R13, [R1+0xed8] ;  /* 0x000ed800010d7983 */ /* 0x000ea20000100800 */
[----:B------:R-:W-:Y:S02]  /*38ce0*/  PRMT R6, RZ, 0x7610, R6 ;  /* 0x00007610ff067816 */ /* 0x000fe40000000006 */
[----:B--2---:R-:W-:-:S04]  /*38cf0*/  @!P0 LOP3.LUT R13, R13, R12, RZ, 0x3c, !PT ;  /* 0x0000000c0d0d8212 */ /* 0x004fc800078e3cff */
[----:B------:R-:W-:-:S04]  /*38d00*/  @!P0 LOP3.LUT R12, R13, R12, RZ, 0x3c, !PT ;  /* 0x0000000c0d0c8212 */ /* 0x000fc800078e3cff */
[----:B------:R-:W-:Y:S01]  /*38d10*/  @!P0 LOP3.LUT R13, R13, R12, RZ, 0x3c, !PT ;  /* 0x0000000c0d0d8212 */ /* 0x000fe200078e3cff */
[----:B------:R0:W-:Y:S04]  /*38d20*/  STL [R1+0x28], R15 ;  /* 0x0000280f01007387 */ /* 0x0001e80000100800 */
[----:B------:R1:W2:Y:S01]  /*38d30*/  @!P0 LDG.E.U16 R6, [R12.64] ;  /* 0x0000000a0c068981 */ /* 0x0002a2000c1e1500 */
[----:B------:R-:W-:-:S03]  /*38d40*/  PRMT R22, RZ, 0x7610, R22 ;  /* 0x00007610ff167816 */ /* 0x000fc60000000016 */
[----:B0-----:R-:W2:Y:S04]  /*38d50*/  LDL R15, [R1+0xdd8] ;  /* 0x000dd800010f7983 */ /* 0x001ea80000100800 */
[----:B-1----:R-:W2:Y:S04]  /*38d60*/  LDL R12, [R1+0xe94] ;  /* 0x000e9400010c7983 */ /* 0x002ea80000100800 */
        /* <DEDUP_REMOVED lines=8> */
[----:B0-----:R-:W2:Y:S01]  /*38df0*/  LDL.LU R22, [R1+0x25e8] ;  /* 0x0025e80001167983 */ /* 0x001ea20000300800 */
[----:B------:R-:W2:Y:S01]  /*38e00*/  LDL R13, [R1+0xe54] ;  /* 0x000e5400010d7983 */ /* 0x000ea20000100800 */
[----:B------:R-:W-:Y:S01]  /*38e10*/  PRMT R23, RZ, 0x7610, R23 ;  /* 0x00007610ff177816 */ /* 0x000fe20000000017 */
[----:B---3--:R-:W-:-:S02]  /*38e20*/  @!P0 IMAD.MOV.U32 R12, RZ, RZ, R14 ;  /* 0x000000ffff0c8224 */ /* 0x008fc400078e000e */
        /* <DEDUP_REMOVED lines=11> */
[----:B0-----:R-:W3:Y:S01]  /*38ee0*/  LDL R13, [R1+0xdd4] ;  /* 0x000dd400010d7983 */ /* 0x001ee20000100800 */
[----:B------:R-:W-:Y:S01]  /*38ef0*/  PRMT R8, RZ, 0x7610, R8 ;  /* 0x00007610ff087816 */ /* 0x000fe20000000008 */
[----:B------:R-:W-:Y:S02]  /*38f00*/  @!P0 IMAD.MOV.U32 R12, RZ, RZ, R15 ;  /* 0x000000ffff0c8224 */ /* 0x000fe400078e000f */
[----:B--2---:R0:W-:Y:S01]  /*38f10*/  STL [R1+0x18], R10 ;  /* 0x0000180a01007387 */ /* 0x0041e20000100800 */
[----:B------:R-:W-:Y:S01]  /*38f20*/  PRMT R5, RZ, 0x7610, R5 ;  /* 0x00007610ff057816 */ /* 0x000fe20000000005 */
[----:B------:R-:W2:Y:S02]  /*38f30*/  LDL R15, [R1+0xcd4] ;  /* 0x000cd400010f7983 */ /* 0x000ea40000100800 */
[----:B---3--:R1:W3:Y:S04]  /*38f40*/  @!P0 LDG.E.U16 R8, [R12.64] ;  /* 0x0000000a0c088981 */ /* 0x0082e8000c1e1500 */
[----:B0-----:R-:W2:Y:S04]  /*38f50*/  LDL R10, [R1+0xd18] ;  /* 0x000d1800010a7983 */ /* 0x001ea80000100800 */
[----:B-1----:R-:W2:Y:S01]  /*38f60*/  LDL R13, [R1+0xd94] ;  /* 0x000d9400010d7983 */ /* 0x002ea20000100800 */
[----:B------:R-:W-:-:S03]  /*38f70*/  @!P0 IMAD.MOV.U32 R12, RZ, RZ, R6 ;  /* 0x000000ffff0c8224 */ /* 0x000fc600078e0006 */
[----:B---3--:R0:W-:Y:S01]  /*38f80*/  STL [R1+0x14], R8 ;  /* 0x0000140801007387 */ /* 0x0081e20000100800 */
[----:B------:R-:W-:Y:S01]  /*38f90*/  PRMT R11, RZ, 0x7610, R11 ;  /* 0x00007610ff0b7816 */ /* 0x000fe2000000000b */
[----:B------:R-:W3:Y:S02]  /*38fa0*/  LDL R6, [R1+0xc94] ;  /* 0x000c940001067983 */ /* 0x000ee40000100800 */
[----:B--2---:R1:W2:Y:S04]  /*38fb0*/  @!P0 LDG.E.U16 R5, [R12.64] ;  /* 0x0000000a0c058981 */ /* 0x0042a8000c1e1500 */
[----:B0-----:R-:W3:Y:S04]  /*38fc0*/  LDL R8, [R1+0xcd8] ;  /* 0x000cd80001087983 */ /* 0x001ee80000100800 */
[----:B-1----:R-:W3:Y:S01]  /*38fd0*/  LDL R13, [R1+0xd54] ;  /* 0x000d5400010d7983 */ /* 0x002ee20000100800 */
[----:B------:R-:W-:-:S03]  /*38fe0*/  @!P0 IMAD.MOV.U32 R12, RZ, RZ, R14 ;  /* 0x000000ffff0c8224 */ /* 0x000fc600078e000e */
[----:B--2---:R0:W-:Y:S01]  /*38ff0*/  STL [R1+0x10], R5 ;  /* 0x0000100501007387 */ /* 0x0041e20000100800 */
[----:B------:R-:W-:Y:S01]  /*39000*/  PRMT R9, RZ, 0x7610, R9 ;  /* 0x00007610ff097816 */ /* 0x000fe20000000009 */
[----:B------:R-:W2:Y:S02]  /*39010*/  LDL R14, [R1+0xc54] ;  /* 0x000c5400010e7983 */ /* 0x000ea40000100800 */
[----:B---3--:R1:W3:Y:S04]  /*39020*/  @!P0 LDG.E.U16 R11, [R12.64] ;  /* 0x0000000a0c0b8981 */ /* 0x0082e8000c1e1500 */
[----:B0-----:R-:W2:Y:S04]  /*39030*/  LDL R5, [R1+0xc98] ;  /* 0x000c980001057983 */ /* 0x001ea80000100800 */
[----:B-1----:R-:W2:Y:S01]  /*39040*/  LDL R13, [R1+0xd14] ;  /* 0x000d1400010d7983 */ /* 0x002ea20000100800 */
[----:B------:R-:W-:Y:S01]  /*39050*/  @!P0 IMAD.MOV.U32 R12, RZ, RZ, R10 ;  /* 0x000000ffff0c8224 */ /* 0x000fe200078e000a */
[----:B------:R-:W-:-:S02]  /*39060*/  PRMT R7, RZ, 0x7610, R7 ;  /* 0x00007610ff077816 */ /* 0x000fc40000000007 */
[----:B---3--:R0:W-:Y:S01]  /*39070*/  STL [R1+0xc], R11 ;  /* 0x00000c0b01007387 */ /* 0x0081e20000100800 */
[----:B------:R-:W-:Y:S02]  /*39080*/  PRMT R28, RZ, 0x7610, R28 ;  /* 0x00007610ff1c7816 */ /* 0x000fe4000000001c */
[----:B----4-:R-:W-:Y:S01]  /*39090*/  PRMT R29, RZ, 0x7610, R29 ;  /* 0x00007610ff1d7816 */ /* 0x010fe2000000001d */
[----:B------:R-:W3:Y:S01]  /*390a0*/  LDL R10, [R1+0xc14] ;  /* 0x000c1400010a7983 */ /* 0x000ee20000100800 */
[----:B0-----:R-:W4:Y:S04]  /*390b0*/  LDL R11, [R1+0xc58] ;  /* 0x000c5800010b7983 */ /* 0x001f280000100800 */
[----:B--2---:R0:W2:Y:S02]  /*390c0*/  @!P0 LDG.E.U16 R9, [R12.64] ;  /* 0x0000000a0c098981 */ /* 0x0040a4000c1e1500 */
[----:B0-----:R-:W-:-:S02]  /*390d0*/  @!P0 IMAD.MOV.U32 R12, RZ, RZ, R8 ;  /* 0x000000ffff0c8224 */ /* 0x001fc400078e0008 */
[----:B------:R-:W-:-:S05]  /*390e0*/  @!P0 IMAD.MOV.U32 R13, RZ, RZ, R15 ;  /* 0x000000ffff0d8224 */ /* 0x000fca00078e000f */
[----:B------:R0:W3:Y:S02]  /*390f0*/  @!P0 LDG.E.U16 R7, [R12.64] ;  /* 0x0000000a0c078981 */ /* 0x0000e4000c1e1500 */
[----:B0-----:R-:W-:Y:S02]  /*39100*/  @!P0 IMAD.MOV.U32 R12, RZ, RZ, R5 ;  /* 0x000000ffff0c8224 */ /* 0x001fe400078e0005 */
[----:B------:R-:W-:-:S05]  /*39110*/  @!P0 IMAD.MOV.U32 R13, RZ, RZ, R6 ;  /* 0x000000ffff0d8224 */ /* 0x000fca00078e0006 */
[----:B------:R0:W3:Y:S02]  /*39120*/  @!P0 LDG.E.U16 R28, [R12.64] ;  /* 0x0000000a0c1c8981 */ /* 0x0000e4000c1e1500 */
[----:B0-----:R-:W-:Y:S02]  /*39130*/  @!P0 IMAD.MOV.U32 R13, RZ, RZ, R14 ;  /* 0x000000ffff0d8224 */ /* 0x001fe400078e000e */
[----:B----4-:R-:W-:Y:S01]  /*39140*/  @!P0 IMAD.MOV.U32 R12, RZ, RZ, R11 ;  /* 0x000000ffff0c8224 */ /* 0x010fe200078e000b */
[----:B--2---:R0:W-:Y:S01]  /*39150*/  STL [R1+0x8], R9 ;  /* 0x0000080901007387 */ /* 0x0041e20000100800 */
[----:B------:R-:W2:Y:S03]  /*39160*/  LDL R8, [R1+0xbd4] ;  /* 0x000bd40001087983 */ /* 0x000ea60000100800 */
[----:B------:R1:W4:Y:S04]  /*39170*/  @!P0 LDG.E.U16 R29, [R12.64] ;  /* 0x0000000a0c1d8981 */ /* 0x000328000c1e1500 */
[----:B0-----:R-:W2:Y:S04]  /*39180*/  LDL R9, [R1+0xc18] ;  /* 0x000c180001097983 */ /* 0x001ea80000100800 */
[----:B---3--:R0:W-:Y:S01]  /*39190*/  STL [R1+0x4], R7 ;  /* 0x0000040701007387 */ /* 0x0081e20000100800 */
[----:B------:R-:W3:Y:S02]  /*391a0*/  LDL R6, [R1+0xb94] ;  /* 0x000b940001067983 */ /* 0x000ee40000100800 */
[----:B------:R-:W3:Y:S01]  /*391b0*/  LDL R5, [R1+0xb98] ;  /* 0x000b980001057983 */ /* 0x000ee20000100800 */
[----:B0-----:R-:W3:Y:S01]  /*391c0*/  LDL R7, [R1+0xbd8] ;  /* 0x000bd80001077983 */ /* 0x001ee20000100800 */
[----:B------:R-:W-:Y:S01]  /*391d0*/  PRMT R27, RZ, 0x7610, R27 ;  /* 0x00007610ff1b7816 */ /* 0x000fe2000000001b */
[----:B-1----:R-:W-:-:S02]  /*391e0*/  @!P0 IMAD.MOV.U32 R13, RZ, RZ, R10 ;  /* 0x000000ffff0d8224 */ /* 0x002fc400078e000a */
[----:B------:R-:W-:Y:S01]  /*391f0*/  STL [R1+0x2554], R28 ;  /* 0x0025541c01007387 */ /* 0x000fe20000100800 */
[----:B------:R-:W-:-:S03]  /*39200*/  PRMT R26, RZ, 0x7610, R26 ;  /* 0x00007610ff1a7816 */ /* 0x000fc6000000001a */
[----:B----4-:R-:W-:Y:S01]  /*39210*/  STL [R1+0x2558], R29 ;  /* 0x0025581d01007387 */ /* 0x010fe20000100800 */
[----:B------:R-:W4:Y:S02]  /*39220*/  LDL R10, [R1+0xb54] ;  /* 0x000b5400010a7983 */ /* 0x000f240000100800 */
[----:B--2---:R-:W-:Y:S02]  /*39230*/  @!P0 IMAD.MOV.U32 R12, RZ, RZ, R9 ;  /* 0x000000ffff0c8224 */ /* 0x004fe400078e0009 */
[----:B------:R-:W2:Y:S04]  /*39240*/  LDL R9, [R1+0xb58] ;  /* 0x000b580001097983 */ /* 0x000ea80000100800 */
[----:B------:R0:W2:Y:S02]  /*39250*/  @!P0 LDG.E.U16 R27, [R12.64] ;  /* 0x0000000a0c1b8981 */ /* 0x0000a4000c1e1500 */
[----:B0-----:R-:W-:-:S02]  /*39260*/  @!P0 IMAD.MOV.U32 R13, RZ, RZ, R8 ;  /* 0x000000ffff0d8224 */ /* 0x001fc400078e0008 */
[----:B---3--:R-:W-:-:S05]  /*39270*/  @!P0 IMAD.MOV.U32 R12, RZ, RZ, R7 ;  /* 0x000000ffff0c8224 */ /* 0x008fca00078e0007 */
[----:B------:R0:W3:Y:S01]  /*39280*/  @!P0 LDG.E.U16 R26, [R12.64] ;  /* 0x0000000a0c1a8981 */ /* 0x0000e2000c1e1500 */
[----:B------:R-:W-:Y:S01]  /*39290*/  PRMT R25, RZ, 0x7610, R25 ;  /* 0x00007610ff197816 */ /* 0x000fe20000000019 */
[----:B0-----:R-:W-:Y:S02]  /*392a0*/  @!P0 IMAD.MOV.U32 R12, RZ, RZ, R5 ;  /* 0x000000ffff0c8224 */ /* 0x001fe400078e0005 */
[----:B------:R-:W-:-:S05]  /*392b0*/  @!P0 IMAD.MOV.U32 R13, RZ, RZ, R6 ;  /* 0x000000ffff0d8224 */ /* 0x000fca00078e0006 */
[----:B------:R4:W3:Y:S01]  /*392c0*/  @!P0 LDG.E.U16 R25, [R12.64] ;  /* 0x0000000a0c198981 */ /* 0x0008e2000c1e1500 */
[----:B------:R-:W-:Y:S01]  /*392d0*/  PRMT R24, RZ, 0x7610, R24 ;  /* 0x00007610ff187816 */ /* 0x000fe20000000018 */
[----:B----4-:R-:W-:Y:S02]  /*392e0*/  @!P0 IMAD.MOV.U32 R13, RZ, RZ, R10 ;  /* 0x000000ffff0d8224 */ /* 0x010fe400078e000a */
[----:B--2---:R-:W-:Y:S01]  /*392f0*/  @!P0 IMAD.MOV.U32 R12, RZ, RZ, R9 ;  /* 0x000000ffff0c8224 */ /* 0x004fe200078e0009 */
[----:B------:R-:W-:Y:S01]  /*39300*/  STL [R1+0x255c], R27 ;  /* 0x00255c1b01007387 */ /* 0x000fe20000100800 */
[----:B------:R-:W2:Y:S02]  /*39310*/  LDL R8, [R1+0xb14] ;  /* 0x000b140001087983 */ /* 0x000ea40000100800 */
[----:B------:R-:W4:Y:S01]  /*39320*/  LDL R7, [R1+0xb18] ;  /* 0x000b180001077983 */ /* 0x000f220000100800 */
[----:B------:R2:W4:Y:S04]  /*39330*/  @!P0 LDG.E.U16 R24, [R12.64] ;  /* 0x0000000a0c188981 */ /* 0x000528000c1e1500 */
[----:B---3--:R-:W-:Y:S01]  /*39340*/  STL [R1+0x2560], R26 ;  /* 0x0025601a01007387 */ /* 0x008fe20000100800 */
[----:B------:R-:W3:Y:S02]  /*39350*/  LDL R14, [R1+0xad4] ;  /* 0x000ad400010e7983 */ /* 0x000ee40000100800 */
[----:B------:R-:W3:Y:S02]  /*39360*/  LDL R11, [R1+0xad8] ;  /* 0x000ad800010b7983 */ /* 0x000ee40000100800 */
[----:B------:R-:W3:Y:S01]  /*39370*/  LDL R6, [R1+0xa94] ;  /* 0x000a940001067983 */ /* 0x000ee20000100800 */
[----:B------:R-:W3:Y:S04]  /*39380*/  LDL R5, [R1+0xa98] ;  /* 0x000a980001057983 */ /* 0x000ee80000100800 */
[----:B------:R-:W-:Y:S01]  /*39390*/  STL [R1+0x2564], R25 ;  /* 0x0025641901007387 */ /* 0x000fe20000100800 */
[----:B------:R-:W3:Y:S02]  /*393a0*/  LDL R10, [R1+0xa54] ;  /* 0x000a5400010a7983 */ /* 0x000ee40000100800 */
[----:B------:R-:W3:Y:S01]  /*393b0*/  LDL R9, [R1+0xa58] ;  /* 0x000a580001097983 */ /* 0x000ee20000100800 */
[----:B------:R-:W-:-:S02]  /*393c0*/  PRMT R20, RZ, 0x7610, R20 ;  /* 0x00007610ff147816 */ /* 0x000fc40000000014 */
[----:B------:R-:W-:Y:S01]  /*393d0*/  PRMT R18, RZ, 0x7610, R18 ;  /* 0x00007610ff127816 */ /* 0x000fe20000000012 */
[----:B--2---:R-:W-:Y:S02]  /*393e0*/  @!P0 IMAD.MOV.U32 R13, RZ, RZ, R8 ;  /* 0x000000ffff0d8224 */ /* 0x004fe400078e0008 */
[----:B----4-:R-:W-:Y:S01]  /*393f0*/  @!P0 IMAD.MOV.U32 R12, RZ, RZ, R7 ;  /* 0x000000ffff0c8224 */ /* 0x010fe200078e0007 */
[----:B------:R-:W-:Y:S01]  /*39400*/  STL [R1+0x2568], R24 ;  /* 0x0025681801007387 */ /* 0x000fe20000100800 */
[----:B------:R-:W2:Y:S02]  /*39410*/  LDL R8, [R1+0xa14] ;  /* 0x000a140001087983 */ /* 0x000ea40000100800 */
[----:B------:R-:W4:Y:S01]  /*39420*/  LDL R7, [R1+0xa18] ;  /* 0x000a180001077983 */ /* 0x000f220000100800 */
[----:B------:R3:W4:Y:S02]  /*39430*/  @!P0 LDG.E.U16 R20, [R12.64] ;  /* 0x0000000a0c148981 */ /* 0x000724000c1e1500 */
[----:B---3--:R-:W-:-:S02]  /*39440*/  @!P0 IMAD.MOV.U32 R13, RZ, RZ, R14 ;  /* 0x000000ffff0d8224 */ /* 0x008fc400078e000e */
[----:B------:R-:W-:-:S05]  /*39450*/  @!P0 IMAD.MOV.U32 R12, RZ, RZ, R11 ;  /* 0x000000ffff0c8224 */ /* 0x000fca00078e000b */
[----:B------:R0:W3:Y:S01]  /*39460*/  @!P0 LDG.E.U16 R18, [R12.64] ;  /* 0x0000000a0c128981 */ /* 0x0000e2000c1e1500 */
[----:B------:R-:W-:Y:S01]  /*39470*/  PRMT R16, RZ, 0x7610, R16 ;  /* 0x00007610ff107816 */ /* 0x000fe20000000010 */
[----:B------:R-:W-:Y:S02]  /*39480*/  @!P0 IMAD.MOV.U32 R14, RZ, RZ, R5 ;  /* 0x000000ffff0e8224 */ /* 0x000fe400078e0005 */
[----:B------:R-:W-:-:S05]  /*39490*/  @!P0 IMAD.MOV.U32 R15, RZ, RZ, R6 ;  /* 0x000000ffff0f8224 */ /* 0x000fca00078e0006 */
[----:B------:R1:W3:Y:S01]  /*394a0*/  @!P0 LDG.E.U16 R16, [R14.64] ;  /* 0x0000000a0e108981 */ /* 0x0002e2000c1e1500 */
[----:B0-----:R-:W-:Y:S01]  /*394b0*/  PRMT R12, RZ, 0x7610, R12 ;  /* 0x00007610ff0c7816 */ /* 0x001fe2000000000c */
[----:B-1----:R-:W-:Y:S02]  /*394c0*/  @!P0 IMAD.MOV.U32 R14, RZ, RZ, R9 ;  /* 0x000000ffff0e8224 */ /* 0x002fe400078e0009 */
[----:B------:R-:W-:-:S05]  /*394d0*/  @!P0 IMAD.MOV.U32 R15, RZ, RZ, R10 ;  /* 0x000000ffff0f8224 */ /* 0x000fca00078e000a */
[----:B------:R2:W3:Y:S01]  /*394e0*/  @!P0 LDG.E.U16 R12, [R14.64] ;  /* 0x0000000a0e0c8981 */ /* 0x0004e2000c1e1500 */
[----:B------:R-:W-:Y:S01]  /*394f0*/  PRMT R13, RZ, 0x7610, R13 ;  /* 0x00007610ff0d7816 */ /* 0x000fe2000000000d */
[----:B--2---:R-:W-:Y:S02]  /*39500*/  @!P0 IMAD.MOV.U32 R15, RZ, RZ, R8 ;  /* 0x000000ffff0f8224 */ /* 0x004fe400078e0008 */
[----:B----4-:R-:W-:-:S05]  /*39510*/  @!P0 IMAD.MOV.U32 R14, RZ, RZ, R7 ;  /* 0x000000ffff0e8224 */ /* 0x010fca00078e0007 */
[----:B------:R-:W2:Y:S04]  /*39520*/  @!P0 LDG.E.U16 R13, [R14.64] ;  /* 0x0000000a0e0d8981 */ /* 0x000ea8000c1e1500 */
[----:B------:R-:W-:Y:S04]  /*39530*/  STL [R1+0x256c], R20 ;  /* 0x00256c1401007387 */ /* 0x000fe80000100800 */
[----:B---3--:R0:W-:Y:S01]  /*39540*/  STL [R1+0x2570], R18 ;  /* 0x0025701201007387 */ /* 0x0081e20000100800 */
[----:B------:R-:W3:Y:S02]  /*39550*/  LDL R6, [R1+0x9d4] ;  /* 0x0009d40001067983 */ /* 0x000ee40000100800 */
[----:B------:R-:W4:Y:S01]  /*39560*/  LDL R5, [R1+0x9d8] ;  /* 0x0009d80001057983 */ /* 0x000f220000100800 */
[----:B------:R1:W-:Y:S04]  /*39570*/  STL [R1+0x2574], R16 ;  /* 0x0025741001007387 */ /* 0x0003e80000100800 */
[----:B0-----:R-:W4:Y:S04]  /*39580*/  LDL R18, [R1+0x994] ;  /* 0x0009940001127983 */ /* 0x001f280000100800 */
[----:B-1----:R-:W4:Y:S04]  /*39590*/  LDL R16, [R1+0x998] ;  /* 0x0009980001107983 */ /* 0x002f280000100800 */
[----:B------:R0:W-:Y:S01]  /*395a0*/  STL [R1+0x2578], R12 ;  /* 0x0025780c01007387 */ /* 0x0001e20000100800 */
[----:B------:R-:W4:Y:S02]  /*395b0*/  LDL R11, [R1+0x958] ;  /* 0x00095800010b7983 */ /* 0x000f240000100800 */
[----:B------:R-:W4:Y:S02]  /*395c0*/  LDL R10, [R1+0x914] ;  /* 0x00091400010a7983 */ /* 0x000f240000100800 */
[----:B------:R-:W4:Y:S01]  /*395d0*/  LDL R9, [R1+0x918] ;  /* 0x0009180001097983 */ /* 0x000f220000100800 */
[----:B0-----:R-:W4:Y:S04]  /*395e0*/  LDL R12, [R1+0x954] ;  /* 0x00095400010c7983 */ /* 0x001f280000100800 */
[----:B--2---:R-:W-:Y:S01]  /*395f0*/  STL [R1+0x257c], R13 ;  /* 0x00257c0d01007387 */ /* 0x004fe20000100800 */
[----:B------:R-:W2:Y:S02]  /*39600*/  LDL R8, [R1+0x8d4] ;  /* 0x0008d40001087983 */ /* 0x000ea40000100800 */
[----:B------:R-:W2:Y:S02]  /*39610*/  LDL R7, [R1+0x8d8] ;  /* 0x0008d80001077983 */ /* 0x000ea40000100800 */
[----:B---3--:R-:W-:-:S02]  /*39620*/  @!P0 IMAD.MOV.U32 R15, RZ, RZ, R6 ;  /* 0x000000ffff0f8224 */ /* 0x008fc400078e0006 */
[----:B----4-:R-:W-:Y:S01]  /*39630*/  @!P0 IMAD.MOV.U32 R14, RZ, RZ, R5 ;  /* 0x000000ffff0e8224 */ /* 0x010fe200078e0005 */
[----:B------:R-:W3:Y:S04]  /*39640*/  LDL R6, [R1+0x66c] ;  /* 0x00066c0001067983 */ /* 0x000ee80000100800 */
[----:B------:R-:W4:Y:S01]  /*39650*/  LDL R5, [R1+0x670] ;  /* 0x0006700001057983 */ /* 0x000f220000100800 */
[----:B------:R-:W-:Y:S02]  /*39660*/  PRMT R17, RZ, 0x7610, R17 ;  /* 0x00007610ff117816 */ /* 0x000fe40000000011 */
[----:B------:R-:W-:-:S04]  /*39670*/  PRMT R19, RZ, 0x7610, R19 ;  /* 0x00007610ff137816 */ /* 0x000fc80000000013 */
[----:B------:R0:W4:Y:S01]  /*39680*/  @!P0 LDG.E.U16 R17, [R14.64] ;  /* 0x0000000a0e118981 */ /* 0x000122000c1e1500 */
[----:B------:R-:W-:Y:S01]  /*39690*/  PRMT R21, RZ, 0x7610, R21 ;  /* 0x00007610ff157816 */ /* 0x000fe20000000015 */
[----:B0-----:R-:W-:Y:S02]  /*396a0*/  @!P0 IMAD.MOV.U32 R14, RZ, RZ, R16 ;  /* 0x000000ffff0e8224 */ /* 0x001fe400078e0010 */
[----:B------:R-:W-:-:S05]  /*396b0*/  @!P0 IMAD.MOV.U32 R15, RZ, RZ, R18 ;  /* 0x000000ffff0f8224 */ /* 0x000fca00078e0012 */
        /* <DEDUP_REMOVED lines=10> */
[----:B--2---:R-:W-:Y:S02]  /*39760*/  @!P0 IMAD.MOV.U32 R15, RZ, RZ, R8 ;  /* 0x000000ffff0f8224 */ /* 0x004fe400078e0008 */
[----:B------:R-:W-:-:S05]  /*39770*/  @!P0 IMAD.MOV.U32 R14, RZ, RZ, R7 ;  /* 0x000000ffff0e8224 */ /* 0x000fca00078e0007 */
[----:B------:R3:W2:Y:S02]  /*39780*/  @!P0 LDG.E.U16 R23, [R14.64] ;  /* 0x0000000a0e178981 */ /* 0x0006a4000c1e1500 */
[----:B---3--:R-:W-:Y:S02]  /*39790*/  @!P0 IMAD.MOV.U32 R15, RZ, RZ, R6 ;  /* 0x000000ffff0f8224 */ /* 0x008fe400078e0006 */
[----:B----4-:R-:W-:-:S05]  /*397a0*/  @!P0 IMAD.MOV.U32 R14, RZ, RZ, R5 ;  /* 0x000000ffff0e8224 */ /* 0x010fca00078e0005 */
[----:B------:R-:W3:Y:S04]  /*397b0*/  @!P0 LDG.E.U16 R4, [R14.64] ;  /* 0x0000000a0e048981 */ /* 0x000ee8000c1e1500 */
[----:B------:R-:W-:Y:S04]  /*397c0*/  STL [R1+0x2580], R17 ;  /* 0x0025801101007387 */ /* 0x000fe80000100800 */
[----:B------:R-:W-:Y:S04]  /*397d0*/  STL [R1+0x2584], R19 ;  /* 0x0025841301007387 */ /* 0x000fe80000100800 */
[----:B------:R-:W-:Y:S04]  /*397e0*/  STL [R1+0x2588], R21 ;  /* 0x0025881501007387 */ /* 0x000fe80000100800 */
[----:B------:R-:W-:Y:S04]  /*397f0*/  STL [R1+0x258c], R22 ;  /* 0x00258c1601007387 */ /* 0x000fe80000100800 */
[----:B--2---:R-:W-:Y:S01]  /*39800*/  STL [R1+0x2590], R23 ;  /* 0x0025901701007387 */ /* 0x004fe20000100800 */
[----:B------:R-:W2:Y:S02]  /*39810*/  LDL.LU R20, [R1+0x2fc] ;  /* 0x0002fc0001147983 */ /* 0x000ea40000300800 */
[----:B------:R-:W4:Y:S02]  /*39820*/  LDL.LU R24, [R1+0x2f8] ;  /* 0x0002f80001187983 */ /* 0x000f240000300800 */
[----:B------:R-:W4:Y:S01]  /*39830*/  LDL.LU R28, [R1+0x2f4] ;  /* 0x0002f400011c7983 */ /* 0x000f220000300800 */
[----:B------:R-:W4:Y:S01]  /*39840*/  LDL.LU R10, [R1+0x2f0] ;  /* 0x0002f000010a7983 */ /* 0x000f220000300800 */
[----:B------:R-:W4:Y:S02]  /*39850*/  LDL.LU R25, [R1+0x2ec] ;  /* 0x0002ec0001197983 */ /* 0x000f240000300800 */
[----:B------:R-:W4:Y:S02]  /*39860*/  LDL.LU R8, [R1+0x2e8] ;  /* 0x0002e80001087983 */ /* 0x000f240000300800 */
[----:B------:R-:W4:Y:S01]  /*39870*/  LDL.LU R26, [R1+0x2e4] ;  /* 0x0002e400011a7983 */ /* 0x000f220000300800 */
[----:B------:R-:W4:Y:S01]  /*39880*/  LDL.LU R11, [R1+0x2e0] ;  /* 0x0002e000010b7983 */ /* 0x000f220000300800 */
[----:B------:R-:W4:Y:S02]  /*39890*/  LDL.LU R27, [R1+0x2dc] ;  /* 0x0002dc00011b7983 */ /* 0x000f240000300800 */
[----:B------:R-:W4:Y:S01]  /*398a0*/  LDL.LU R29, [R1+0x2d8] ;  /* 0x0002d800011d7983 */ /* 0x000f220000300800 */
[----:B---3--:R0:W-:Y:S04]  /*398b0*/  STL [R1+0x5c8], R4 ;  /* 0x0005c80401007387 */ /* 0x0081e80000100800 */
[----:B0-----:R-:W3:Y:S01]  /*398c0*/  LDL.LU R4, [R1+0x2d4] ;  /* 0x0002d40001047983 */ /* 0x001ee20000300800 */
[----:B------:R-:W3:Y:S02]  /*398d0*/  LDL.LU R5, [R1+0x2d0] ;  /* 0x0002d00001057983 */ /* 0x000ee40000300800 */
[----:B------:R-:W3:Y:S02]  /*398e0*/  LDL.LU R9, [R1+0x2cc] ;  /* 0x0002cc0001097983 */ /* 0x000ee40000300800 */
[----:B------:R-:W-:Y:S01]  /*398f0*/  STL [R1+0x218c], R14 ;  /* 0x00218c0e01007387 */ /* 0x000fe20000100800 */
[----:B------:R-:W-:Y:S01]  /*39900*/  STL [R1+0x2194], R14 ;  /* 0x0021940e01007387 */ /* 0x000fe20000100800 */
[----:B------:R-:W-:Y:S02]  /*39910*/  STL [R1+0x219c], R14 ;  /* 0x00219c0e01007387 */ /* 0x000fe40000100800 */
[----:B------:R-:W-:Y:S02]  /*39920*/  STL [R1+0x21a4], R14 ;  /* 0x0021a40e01007387 */ /* 0x000fe40000100800 */
        /* <DEDUP_REMOVED lines=74> */
[----:B------:R-:W-:Y:S03]  /*39dd0*/  STL [R1+0x23fc], R14 ;  /* 0x0023fc0e01007387 */ /* 0x000fe60000100800 */
[----:B------:R-:W0:Y:S01]  /*39de0*/  S2R R6, SR_TID.X ;  /* 0x0000000000067919 */ /* 0x000e220000002100 */
        /* <DEDUP_REMOVED lines=24> */
[----:B0-----:R-:W-:-:S02]  /*39f70*/  IMAD.SHL.U32 R7, R6, 0x2, RZ ;  /* 0x0000000206077824 */ /* 0x001fc400078e00ff */
[----:B------:R-:W-:Y:S01]  /*39f80*/  STL [R1+0x24c4], R14 ;  /* 0x0024c40e01007387 */ /* 0x000fe20000100800 */
[----:B------:R-:W-:Y:S01]  /*39f90*/  SHF.R.S32.HI R6, RZ, 0x6, R6 ;  /* 0x00000006ff067819 */ /* 0x000fe20000011406 */
[----:B------:R-:W-:Y:S01]  /*39fa0*/  STL [R1+0x24cc], R14 ;  /* 0x0024cc0e01007387 */ /* 0x000fe20000100800 */
[----:B------:R-:W-:Y:S02]  /*39fb0*/  STL [R1+0x24d4], R14 ;  /* 0x0024d40e01007387 */ /* 0x000fe40000100800 */
[----:B------:R-:W-:Y:S02]  /*39fc0*/  STL [R1+0x24dc], R14 ;  /* 0x0024dc0e01007387 */ /* 0x000fe40000100800 */
[----:B------:R-:W-:Y:S01]  /*39fd0*/  STL [R1+0x24e4], R14 ;  /* 0x0024e40e01007387 */ /* 0x000fe20000100800 */
[----:B------:R-:W-:Y:S01]  /*39fe0*/  SGXT R6, R6, 0x1 ;  /* 0x000000010606781a */ /* 0x000fe20000000200 */
[----:B------:R-:W-:Y:S01]  /*39ff0*/  STL [R1+0x24ec], R14 ;  /* 0x0024ec0e01007387 */ /* 0x000fe20000100800 */
[----:B------:R-:W-:Y:S02]  /*3a000*/  STL [R1+0x24f4], R14 ;  /* 0x0024f40e01007387 */ /* 0x000fe40000100800 */
[----:B------:R-:W-:Y:S02]  /*3a010*/  STL [R1+0x24fc], R14 ;  /* 0x0024fc0e01007387 */ /* 0x000fe40000100800 */
[----:B------:R-:W-:Y:S01]  /*3a020*/  STL [R1+0x2504], R14 ;  /* 0x0025040e01007387 */ /* 0x000fe20000100800 */
[----:B------:R-:W-:Y:S01]  /*3a030*/  LOP3.LUT R6, R6, 0x90, RZ, 0xc0, !PT ;  /* 0x0000009006067812 */ /* 0x000fe200078ec0ff */
[----:B------:R-:W-:Y:S01]  /*3a040*/  STL [R1+0x250c], R14 ;  /* 0x00250c0e01007387 */ /* 0x000fe20000100800 */
[----:B------:R-:W-:Y:S02]  /*3a050*/  STL [R1+0x2514], R14 ;  /* 0x0025140e01007387 */ /* 0x000fe40000100800 */
[----:B------:R-:W-:Y:S02]  /*3a060*/  STL [R1+0x251c], R14 ;  /* 0x00251c0e01007387 */ /* 0x000fe40000100800 */
[----:B------:R-:W-:Y:S01]  /*3a070*/  STL [R1+0x2524], R14 ;  /* 0x0025240e01007387 */ /* 0x000fe20000100800 */
[----:B------:R-:W-:Y:S01]  /*3a080*/  LOP3.LUT R6, R6, 0x7e, R7, 0x78, !PT ;  /* 0x0000007e06067812 */ /* 0x000fe200078e7807 */
[----:B------:R-:W-:Y:S01]  /*3a090*/  STL [R1+0x252c], R14 ;  /* 0x00252c0e01007387 */ /* 0x000fe20000100800 */
[----:B------:R-:W-:Y:S02]  /*3a0a0*/  STL [R1+0x2534], R14 ;  /* 0x0025340e01007387 */ /* 0x000fe40000100800 */
[----:B------:R-:W-:Y:S02]  /*3a0b0*/  STL [R1+0x253c], R14 ;  /* 0x00253c0e01007387 */ /* 0x000fe40000100800 */
[----:B------:R-:W-:Y:S01]  /*3a0c0*/  STL [R1+0x2544], R14 ;  /* 0x0025440e01007387 */ /* 0x000fe20000100800 */
[----:B------:R-:W-:Y:S01]  /*3a0d0*/  STL [R1+0x254c], R14 ;  /* 0x00254c0e01007387 */ /* 0x000fe20000100800 */
[----:B------:R-:W-:Y:S02]  /*3a0e0*/  STL [R1+0x2184], R15 ;  /* 0x0021840f01007387 */ /* 0x000fe40000100800 */
[----:B------:R-:W-:Y:S01]  /*3a0f0*/  STL [R1+0x2594], R15 ;  /* 0x0025940f01007387 */ /* 0x000fe20000100800 */
[----:B--2---:R-:W-:Y:S01]  /*3a100*/  STS.U16 [R6+0x20000], R20 ;  /* 0x0200001406007388 */ /* 0x004fe20000000400 */
[----:B----4-:R-:W-:Y:S03]  /*3a110*/  STS.U16 [R6+0x20100], R24 ;  /* 0x0201001806007388 */ /* 0x010fe60000000400 */
[----:B------:R0:W-:Y:S01]  /*3a120*/  STS.U16 [R6+0x20200], R28 ;  /* 0x0202001c06007388 */ /* 0x0001e20000000400 */
[----:B------:R1:W-:Y:S03]  /*3a130*/  STS.U16 [R6+0x20300], R10 ;  /* 0x0203000a06007388 */ /* 0x0003e60000000400 */
[----:B0-----:R-:W2:Y:S01]  /*3a140*/  LDL.LU R28, [R1+0x2c8] ;  /* 0x0002c800011c7983 */ /* 0x001ea20000300800 */
[----:B-1----:R-:W4:Y:S03]  /*3a150*/  LDL.LU R10, [R1+0x2c4] ;  /* 0x0002c400010a7983 */ /* 0x002f260000300800 */
[----:B------:R-:W-:Y:S01]  /*3a160*/  STS.U16 [R6+0x20400], R25 ;  /* 0x0204001906007388 */ /* 0x000fe20000000400 */
[----:B------:R0:W-:Y:S02]  /*3a170*/  STS.U16 [R6+0x20500], R8 ;  /* 0x0205000806007388 */ /* 0x0001e40000000400 */
[----:B------:R-:W-:Y:S02]  /*3a180*/  STS.U16 [R6+0x20600], R26 ;  /* 0x0206001a06007388 */ /* 0x000fe40000000400 */
[----:B------:R1:W-:Y:S01]  /*3a190*/  STS.U16 [R6+0x20700], R11 ;  /* 0x0207000b06007388 */ /* 0x0003e20000000400 */
[----:B0-----:R-:W4:Y:S01]  /*3a1a0*/  LDL.LU R8, [R1+0x2bc] ;  /* 0x0002bc0001087983 */ /* 0x001f220000300800 */
[----:B-1----:R-:W4:Y:S02]  /*3a1b0*/  LDL.LU R11, [R1+0x2b8] ;  /* 0x0002b800010b7983 */ /* 0x002f240000300800 */
        /* <DEDUP_REMOVED lines=8> */
[----:B------:R-:W4:Y:S02]  /*3a240*/  LDL.LU R12, [R1+0x28c] ;  /* 0x00028c00010c7983 */ /* 0x000f240000300800 */
[----:B------:R-:W4:Y:S01]  /*3a250*/  LDL.LU R16, [R1+0x288] ;  /* 0x0002880001107983 */ /* 0x000f220000300800 */
[----:B------:R-:W4:Y:S01]  /*3a260*/  LDL.LU R18, [R1+0x284] ;  /* 0x0002840001127983 */ /* 0x000f220000300800 */
[----:B------:R-:W4:Y:S03]  /*3a270*/  LDL.LU R20, [R1+0x280] ;  /* 0x0002800001147983 */ /* 0x000f260000300800 */
[----:B------:R-:W-:Y:S01]  /*3a280*/  STS.U16 [R6+0x20800], R27 ;  /* 0x0208001b06007388 */ /* 0x000fe20000000400 */
[----:B------:R-:W4:Y:S02]  /*3a290*/  LDL.LU R24, [R1+0x27c] ;  /* 0x00027c0001187983 */ /* 0x000f240000300800 */
[----:B------:R-:W-:Y:S02]  /*3a2a0*/  STS.U16 [R6+0x20900], R29 ;  /* 0x0209001d06007388 */ /* 0x000fe40000000400 */
[----:B------:R-:W4:Y:S01]  /*3a2b0*/  LDL.LU R25, [R1+0x278] ;  /* 0x0002780001197983 */ /* 0x000f220000300800 */
[----:B---3--:R0:W-:Y:S04]  /*3a2c0*/  STS.U16 [R6+0x20a00], R4 ;  /* 0x020a000406007388 */ /* 0x0081e80000000400 */
[----:B------:R-:W3:Y:S01]  /*3a2d0*/  LDL.LU R26, [R1+0x274] ;  /* 0x00027400011a7983 */ /* 0x000ee20000300800 */
[----:B------:R1:W-:Y:S02]  /*3a2e0*/  STS.U16 [R6+0x20b00], R5 ;  /* 0x020b000506007388 */ /* 0x0003e40000000400 */
[----:B------:R1:W-:Y:S01]  /*3a2f0*/  STS.U16 [R6+0x20c00], R9 ;  /* 0x020c000906007388 */ /* 0x0003e20000000400 */
[----:B0-----:R-:W3:Y:S01]  /*3a300*/  LDL.LU R4, [R1+0x270] ;  /* 0x0002700001047983 */ /* 0x001ee20000300800 */
[----:B-1----:R-:W3:Y:S02]  /*3a310*/  LDL.LU R5, [R1+0x26c] ;  /* 0x00026c0001057983 */ /* 0x002ee40000300800 */
[----:B------:R-:W3:Y:S01]  /*3a320*/  LDL.LU R9, [R1+0x268] ;  /* 0x0002680001097983 */ /* 0x000ee20000300800 */
[----:B--2---:R-:W-:Y:S01]  /*3a330*/  STS.U16 [R6+0x20d00], R28 ;  /* 0x020d001c06007388 */ /* 0x004fe20000000400 */
[----:B----4-:R0:W-:Y:S03]  /*3a340*/  STS.U16 [R6+0x20e00], R10 ;  /* 0x020e000a06007388 */ /* 0x0101e60000000400 */
[----:B0-----:R-:W2:Y:S01]  /*3a350*/  LDL.LU R10, [R1+0x264] ;  /* 0x00026400010a7983 */ /* 0x001ea20000300800 */
[----:B------:R0:W-:Y:S02]  /*3a360*/  STS.U16 [R6+0x20f00], R0 ;  /* 0x020f000006007388 */ /* 0x0001e40000000400 */
[----:B------:R-:W4:Y:S01]  /*3a370*/  LDL.LU R27, [R1+0x260] ;  /* 0x00026000011b7983 */ /* 0x000f220000300800 */
[----:B0-----:R-:W0:Y:S04]  /*3a380*/  S2R R0, SR_TID.X ;  /* 0x0000000000007919 */ /* 0x001e280000002100 */
[----:B------:R-:W4:Y:S01]  /*3a390*/  LDL.LU R6, [R1+0x25c] ;  /* 0x00025c0001067983 */ /* 0x000f220000300800 */
[----:B------:R-:W4:Y:S02]  /*3a3a0*/  LDL.LU R29, [R1+0x258] ;  /* 0x00025800011d7983 */ /* 0x000f240000300800 */
[----:B------:R-:W4:Y:S02]  /*3a3b0*/  LDL.LU R28, [R1+0x254] ;  /* 0x00025400011c7983 */ /* 0x000f240000300800 */
[----:B------:R-:W4:Y:S01]  /*3a3c0*/  LDL.LU R7, [R1+0x250] ;  /* 0x0002500001077983 */ /* 0x000f220000300800 */
[----:B0-----:R-:W-:-:S05]  /*3a3d0*/  LOP3.LUT R0, R0, 0x7f, RZ, 0xc0, !PT ;  /* 0x0000007f00007812 */ /* 0x001fca00078ec0ff */
[----:B------:R-:W-:-:S05]  /*3a3e0*/  IMAD.SHL.U32 R0, R0, 0x2, RZ ;  /* 0x0000000200007824 */ /* 0x000fca00078e00ff */
[----:B------:R0:W-:Y:S04]  /*3a3f0*/  STS.U16 [R0], R8 ;  /* 0x0000000800007388 */ /* 0x0001e80000000400 */
[----:B------:R1:W-:Y:S04]  /*3a400*/  STS.U16 [R0+0x800], R11 ;  /* 0x0008000b00007388 */ /* 0x0003e80000000400 */
[----:B0-----:R-:W4:Y:S01]  /*3a410*/  LDL.LU R8, [R1+0x24c] ;  /* 0x00024c0001087983 */ /* 0x001f220000300800 */
[----:B-1----:R-:W4:Y:S03]  /*3a420*/  LDL.LU R11, [R1+0x248] ;  /* 0x00024800010b7983 */ /* 0x002f260000300800 */
[----:B---3--:R0:W-:Y:S04]  /*3a430*/  STS.U16 [R0+0x8800], R4 ;  /* 0x0088000400007388 */ /* 0x0081e80000000400 */
[----:B------:R1:W-:Y:S04]  /*3a440*/  STS.U16 [R0+0x9000], R5 ;  /* 0x0090000500007388 */ /* 0x0003e80000000400 */
[----:B------:R3:W-:Y:S04]  /*3a450*/  STS.U16 [R0+0x9800], R9 ;  /* 0x0098000900007388 */ /* 0x0007e80000000400 */
[----:B0-----:R-:W4:Y:S01]  /*3a460*/  LDL.LU R4, [R1+0x244] ;  /* 0x0002440001047983 */ /* 0x001f220000300800 */
[----:B-1----:R-:W4:Y:S02]  /*3a470*/  LDL.LU R5, [R1+0x240] ;  /* 0x0002400001057983 */ /* 0x002f240000300800 */
[----:B---3--:R-:W3:Y:S01]  /*3a480*/  LDL.LU R9, [R1+0x23c] ;  /* 0x00023c0001097983 */ /* 0x008ee20000300800 */
[----:B--2---:R0:W-:Y:S04]  /*3a490*/  STS.U16 [R0+0xa000], R10 ;  /* 0x00a0000a00007388 */ /* 0x0041e80000000400 */
[----:B0-----:R-:W2:Y:S04]  /*3a4a0*/  LDL.LU R10, [R1+0x238] ;  /* 0x00023800010a7983 */ /* 0x001ea80000300800 */
[----:B----4-:R0:W-:Y:S04]  /*3a4b0*/  STS.U16 [R0+0xb000], R6 ;  /* 0x00b0000600007388 */ /* 0x0101e80000000400 */
[----:B------:R-:W-:Y:S04]  /*3a4c0*/  STS.U16 [R0+0x1000], R15 ;  /* 0x0010000f00007388 */ /* 0x000fe80000000400 */
[----:B------:R-:W-:Y:S04]  /*3a4d0*/  STS.U16 [R0+0x1800], R14 ;  /* 0x0018000e00007388 */ /* 0x000fe80000000400 */
[----:B------:R-:W-:Y:S04]  /*3a4e0*/  STS.U16 [R0+0x2000], R23 ;  /* 0x0020001700007388 */ /* 0x000fe80000000400 */
[----:B------:R-:W-:Y:S04]  /*3a4f0*/  STS.U16 [R0+0x2800], R22 ;  /* 0x0028001600007388 */ /* 0x000fe80000000400 */
[----:B------:R-:W-:Y:S04]  /*3a500*/  STS.U16 [R0+0x3000], R21 ;  /* 0x0030001500007388 */ /* 0x000fe80000000400 */
[----:B0-----:R-:W4:Y:S04]  /*3a510*/  LDL.LU R6, [R1+0x234] ;  /* 0x0002340001067983 */ /* 0x001f280000300800 */
[----:B------:R-:W-:Y:S04]  /*3a520*/  STS.U16 [R0+0x3800], R19 ;  /* 0x0038001300007388 */ /* 0x000fe80000000400 */
        /* <DEDUP_REMOVED lines=11> */
[----:B------:R0:W-:Y:S04]  /*3a5e0*/  STS.U16 [R0+0xd800], R11 ;  /* 0x00d8000b00007388 */ /* 0x0001e80000000400 */
[----:B0-----:R-:W4:Y:S01]  /*3a5f0*/  LDL.LU R11, [R1+0x230] ;  /* 0x00023000010b7983 */ /* 0x001f220000300800 */
        /* <DEDUP_REMOVED lines=15> */
[----:B------:R0:W-:Y:S04]  /*3a6f0*/  STS.U16 [R0+0xd000], R8 ;  /* 0x00d0000800007388 */ /* 0x0001e80000000400 */
[----:B------:R-:W4:Y:S04]  /*3a700*/  LDL.LU R7, [R1+0x1f0] ;  /* 0x0001f00001077983 */ /* 0x000f280000300800 */
[----:B---3--:R1:W-:Y:S04]  /*3a710*/  STS.U16 [R0+0xf000], R9 ;  /* 0x00f0000900007388 */ /* 0x0083e80000000400 */
[----:B0-----:R-:W3:Y:S01]  /*3a720*/  LDL.LU R8, [R1+0x1ec] ;  /* 0x0001ec0001087983 */ /* 0x001ee20000300800 */
[----:B-1----:R-:W3:Y:S02]  /*3a730*/  LDL.LU R9, [R1+0x1e8] ;  /* 0x0001e80001097983 */ /* 0x002ee40000300800 */
[----:B------:R-:W3:Y:S01]  /*3a740*/  LDL.LU R26, [R1+0x1e4] ;  /* 0x0001e400011a7983 */ /* 0x000ee20000300800 */
[----:B--2---:R0:W-:Y:S04]  /*3a750*/  STS.U16 [R0+0xf800], R10 ;  /* 0x00f8000a00007388 */ /* 0x0041e80000000400 */
[----:B0-----:R-:W2:Y:S04]  /*3a760*/  LDL.LU R10, [R1+0x1e0] ;  /* 0x0001e000010a7983 */ /* 0x001ea80000300800 */
[----:B------:R0:W-:Y:S04]  /*3a770*/  STS.U16 [R0+0xa800], R27 ;  /* 0x00a8001b00007388 */ /* 0x0001e80000000400 */
[----:B------:R1:W-:Y:S04]  /*3a780*/  STS.U16 [R0+0xb800], R29 ;  /* 0x00b8001d00007388 */ /* 0x0003e80000000400 */
[----:B------:R4:W-:Y:S04]  /*3a790*/  STS.U16 [R0+0xe000], R4 ;  /* 0x00e0000400007388 */ /* 0x0009e80000000400 */
[----:B------:R4:W-:Y:S04]  /*3a7a0*/  STS.U16 [R0+0xe800], R5 ;  /* 0x00e8000500007388 */ /* 0x0009e80000000400 */
[----:B----4-:R4:W-:Y:S04]  /*3a7b0*/  STS.U16 [R0+0x10000], R6 ;  /* 0x0100000600007388 */ /* 0x0109e80000000400 */
[----:B0-----:R-:W2:Y:S01]  /*3a7c0*/  LDL.LU R27, [R1+0x1dc] ;  /* 0x0001dc00011b7983 */ /* 0x001ea20000300800 */
[----:B-1----:R-:W2:Y:S02]  /*3a7d0*/  LDL.LU R29, [R1+0x1d8] ;  /* 0x0001d800011d7983 */ /* 0x002ea40000300800 */
[----:B------:R-:W2:Y:S02]  /*3a7e0*/  LDL.LU R4, [R1+0x1d4] ;  /* 0x0001d40001047983 */ /* 0x000ea40000300800 */
[----:B------:R-:W2:Y:S01]  /*3a7f0*/  LDL.LU R5, [R1+0x1d0] ;  /* 0x0001d00001057983 */ /* 0x000ea20000300800 */
[----:B----4-:R-:W4:Y:S04]  /*3a800*/  LDL.LU R6, [R1+0x1cc] ;  /* 0x0001cc0001067983 */ /* 0x010f280000300800 */
[----:B------:R0:W-:Y:S04]  /*3a810*/  STS.U16 [R0+0x10800], R11 ;  /* 0x0108000b00007388 */ /* 0x0001e80000000400 */
[----:B0-----:R-:W4:Y:S04]  /*3a820*/  LDL.LU R11, [R1+0x25e0] ;  /* 0x0025e000010b7983 */ /* 0x001f280000300800 */
[----:B------:R0:W-:Y:S04]  /*3a830*/  STS.U16 [R0+0x18000], R28 ;  /* 0x0180001c00007388 */ /* 0x0001e80000000400 */
[----:B------:R1:W-:Y:S04]  /*3a840*/  STS.U16 [R0+0x18800], R7 ;  /* 0x0188000700007388 */ /* 0x0003e80000000400 */
[----:B0-----:R-:W4:Y:S04]  /*3a850*/  LDL.LU R28, [R1+0x1c8] ;  /* 0x0001c800011c7983 */ /* 0x001f280000300800 */
[----:B---3--:R0:W-:Y:S01]  /*3a860*/  STS.U16 [R0+0x19000], R8 ;  /* 0x0190000800007388 */ /* 0x0081e20000000400 */
[----:B-1----:R-:W3:Y:S03]  /*3a870*/  LDL.LU R7, [R1+0x1c4] ;  /* 0x0001c40001077983 */ /* 0x002ee60000300800 */
[----:B------:R1:W-:Y:S04]  /*3a880*/  STS.U16 [R0+0x19800], R9 ;  /* 0x0198000900007388 */ /* 0x0003e80000000400 */
[----:B0-----:R-:W3:Y:S01]  /*3a890*/  LDL.LU R8, [R1+0x1c0] ;  /* 0x0001c00001087983 */ /* 0x001ee20000300800 */
[----:B-1----:R-:W3:Y:S03]  /*3a8a0*/  LDL.LU R9, [R1+0x1bc] ;  /* 0x0001bc0001097983 */ /* 0x002ee60000300800 */
[----:B--2---:R0:W-:Y:S04]  /*3a8b0*/  STS.U16 [R0+0x1a800], R10 ;  /* 0x01a8000a00007388 */ /* 0x0041e80000000400 */
[----:B0-----:R-:W2:Y:S04]  /*3a8c0*/  LDL.LU R10, [R1+0x1b8] ;  /* 0x0001b800010a7983 */ /* 0x001ea80000300800 */
[----:B------:R0:W-:Y:S04]  /*3a8d0*/  STS.U16 [R0+0x11800], R14 ;  /* 0x0118000e00007388 */ /* 0x0001e80000000400 */
[----:B------:R1:W-:Y:S04]  /*3a8e0*/  STS.U16 [R0+0x12000], R23 ;  /* 0x0120001700007388 */ /* 0x0003e80000000400 */
[----:B------:R1:W-:Y:S04]  /*3a8f0*/  STS.U16 [R0+0x12800], R22 ;  /* 0x0128001600007388 */ /* 0x0003e80000000400 */
[----:B------:R1:W-:Y:S04]  /*3a900*/  STS.U16 [R0+0x13000], R21 ;  /* 0x0130001500007388 */ /* 0x0003e80000000400 */
[----:B------:R1:W-:Y:S04]  /*3a910*/  STS.U16 [R0+0x13800], R19 ;  /* 0x0138001300007388 */ /* 0x0003e80000000400 */
[----:B------:R1:W-:Y:S04]  /*3a920*/  STS.U16 [R0+0x14000], R17 ;  /* 0x0140001100007388 */ /* 0x0003e80000000400 */
[----:B0-----:R-:W2:Y:S01]  /*3a930*/  LDL.LU R14, [R1+0x1b4] ;  /* 0x0001b400010e7983 */ /* 0x001ea20000300800 */
[----:B-1----:R-:W2:Y:S02]  /*3a940*/  LDL.LU R23, [R1+0x1b0] ;  /* 0x0001b00001177983 */ /* 0x002ea40000300800 */
[----:B------:R-:W2:Y:S02]  /*3a950*/  LDL.LU R22, [R1+0x1ac] ;  /* 0x0001ac0001167983 */ /* 0x000ea40000300800 */
[----:B------:R-:W2:Y:S01]  /*3a960*/  LDL.LU R21, [R1+0x1a8] ;  /* 0x0001a80001157983 */ /* 0x000ea20000300800 */
[----:B------:R-:W2:Y:S04]  /*3a970*/  LDL.LU R19, [R1+0x1a4] ;  /* 0x0001a40001137983 */ /* 0x000ea80000300800 */
[----:B------:R0:W-:Y:S01]  /*3a980*/  STS.U16 [R0+0x14800], R13 ;  /* 0x0148000d00007388 */ /* 0x0001e20000000400 */
[----:B------:R-:W2:Y:S03]  /*3a990*/  LDL.LU R17, [R1+0x1a0] ;  /* 0x0001a00001117983 */ /* 0x000ea60000300800 */
[----:B------:R1:W-:Y:S04]  /*3a9a0*/  STS.U16 [R0+0x15800], R16 ;  /* 0x0158001000007388 */ /* 0x0003e80000000400 */
[----:B------:R1:W-:Y:S04]  /*3a9b0*/  STS.U16 [R0+0x16000], R18 ;  /* 0x0160001200007388 */ /* 0x0003e80000000400 */
[----:B------:R1:W-:Y:S04]  /*3a9c0*/  STS.U16 [R0+0x16800], R20 ;  /* 0x0168001400007388 */ /* 0x0003e80000000400 */
[----:B------:R1:W-:Y:S04]  /*3a9d0*/  STS.U16 [R0+0x17000], R24 ;  /* 0x0170001800007388 */ /* 0x0003e80000000400 */
[----:B------:R1:W-:Y:S04]  /*3a9e0*/  STS.U16 [R0+0x17800], R25 ;  /* 0x0178001900007388 */ /* 0x0003e80000000400 */
[----:B0-----:R-:W2:Y:S01]  /*3a9f0*/  LDL.LU R13, [R1+0x19c] ;  /* 0x00019c00010d7983 */ /* 0x001ea20000300800 */
[----:B-1----:R-:W2:Y:S02]  /*3aa00*/  LDL.LU R16, [R1+0x198] ;  /* 0x0001980001107983 */ /* 0x002ea40000300800 */
[----:B------:R-:W2:Y:S01]  /*3aa10*/  LDL.LU R18, [R1+0x194] ;  /* 0x0001940001127983 */ /* 0x000ea20000300800 */
[----:B------:R-:W2:Y:S01]  /*3aa20*/  LDL.LU R20, [R1+0x190] ;  /* 0x0001900001147983 */ /* 0x000ea20000300800 */
[----:B------:R-:W2:Y:S03]  /*3aa30*/  LDL.LU R24, [R1+0x18c] ;  /* 0x00018c0001187983 */ /* 0x000ea60000300800 */
[----:B------:R0:W-:Y:S01]  /*3aa40*/  STS.U16 [R0+0x1a000], R26 ;  /* 0x01a0001a00007388 */ /* 0x0001e20000000400 */
[----:B------:R-:W2:Y:S03]  /*3aa50*/  LDL.LU R25, [R1+0x188] ;  /* 0x0001880001197983 */ /* 0x000ea60000300800 */
[----:B------:R1:W-:Y:S04]  /*3aa60*/  STS.U16 [R0+0x1b000], R27 ;  /* 0x01b0001b00007388 */ /* 0x0003e80000000400 */
[----:B------:R4:W-:Y:S04]  /*3aa70*/  STS.U16 [R0+0x1b800], R29 ;  /* 0x01b8001d00007388 */ /* 0x0009e80000000400 */
[----:B------:R4:W-:Y:S04]  /*3aa80*/  STS.U16 [R0+0x1c000], R4 ;  /* 0x01c0000400007388 */ /* 0x0009e80000000400 */
[----:B------:R4:W-:Y:S04]  /*3aa90*/  STS.U16 [R0+0x1c800], R5 ;  /* 0x01c8000500007388 */ /* 0x0009e80000000400 */
[----:B----4-:R4:W-:Y:S04]  /*3aaa0*/  STS.U16 [R0+0x1d000], R6 ;  /* 0x01d0000600007388 */ /* 0x0109e80000000400 */
[----:B0-----:R-:W2:Y:S01]  /*3aab0*/  LDL.LU R26, [R1+0x184] ;  /* 0x00018400011a7983 */ /* 0x001ea20000300800 */
[----:B-1----:R-:W2:Y:S02]  /*3aac0*/  LDL.LU R27, [R1+0x180] ;  /* 0x00018000011b7983 */ /* 0x002ea40000300800 */
[----:B------:R-:W2:Y:S01]  /*3aad0*/  LDL.LU R29, [R1+0x16c] ;  /* 0x00016c00011d7983 */ /* 0x000ea20000300800 */
[----:B------:R-:W2:Y:S01]  /*3aae0*/  LDL.LU R4, [R1+0x168] ;  /* 0x0001680001047983 */ /* 0x000ea20000300800 */
[----:B------:R-:W2:Y:S03]  /*3aaf0*/  LDL.LU R5, [R1+0x164] ;  /* 0x0001640001057983 */ /* 0x000ea60000300800 */
[----:B----4-:R-:W4:Y:S04]  /*3ab00*/  LDL.LU R6, [R1+0x160] ;  /* 0x0001600001067983 */ /* 0x010f280000300800 */
[----:B------:R0:W-:Y:S01]  /*3ab10*/  STS.U16 [R0+0x15000], R12 ;  /* 0x0150000c00007388 */ /* 0x0001e20000000400 */
[----:B------:R-:W-:Y:S03]  /*3ab20*/  STL [R1+0x2598], R11 ;  /* 0x0025980b01007387 */ /* 0x000fe60000100800 */
[----:B------:R-:W-:Y:S04]  /*3ab30*/  STS.U16 [R0+0x11000], R15 ;  /* 0x0110000f00007388 */ /* 0x000fe80000000400 */
[----:B------:R-:W-:Y:S01]  /*3ab40*/  STS.U16 [R0+0x1f800], R11 ;  /* 0x01f8000b00007388 */ /* 0x000fe20000000400 */
[----:B0-----:R-:W-:-:S03]  /*3ab50*/  LOP3.LUT R12, R0, 0x10, RZ, 0x3c, !PT ;  /* 0x00000010000c7812 */ /* 0x001fc600078e3cff */
[----:B------:R0:W-:Y:S04]  /*3ab60*/  STS.U16 [R0+0x1d800], R28 ;  /* 0x01d8001c00007388 */ /* 0x0001e80000000400 */
[----:B---3--:R1:W-:Y:S04]  /*3ab70*/  STS.U16 [R0+0x1e000], R7 ;  /* 0x01e0000700007388 */ /* 0x0083e80000000400 */
[----:B0-----:R-:W3:Y:S04]  /*3ab80*/  LDL.LU R28, [R1+0x15c] ;  /* 0x00015c00011c7983 */ /* 0x001ee80000300800 */
[----:B------:R0:W-:Y:S01]  /*3ab90*/  STS.U16 [R0+0x1e800], R8 ;  /* 0x01e8000800007388 */ /* 0x0001e20000000400 */
[----:B-1----:R-:W3:Y:S03]  /*3aba0*/  LDL.LU R7, [R1+0x158] ;  /* 0x0001580001077983 */ /* 0x002ee60000300800 */
[----:B------:R1:W-:Y:S04]  /*3abb0*/  STS.U16 [R0+0x1f000], R9 ;  /* 0x01f0000900007388 */ /* 0x0003e80000000400 */
[----:B0-----:R-:W3:Y:S01]  /*3abc0*/  LDL.LU R8, [R1+0x154] ;  /* 0x0001540001087983 */ /* 0x001ee20000300800 */
[----:B-1----:R-:W3:Y:S03]  /*3abd0*/  LDL.LU R9, [R1+0x150] ;  /* 0x0001500001097983 */ /* 0x002ee60000300800 */
[----:B--2---:R0:W-:Y:S04]  /*3abe0*/  STS.U16 [R12+0x100], R10 ;  /* 0x0001000a0c007388 */ /* 0x0041e80000000400 */
[----:B0-----:R-:W2:Y:S04]  /*3abf0*/  LDL.LU R10, [R1+0x13c] ;  /* 0x00013c00010a7983 */ /* 0x001ea80000300800 */
[----:B------:R-:W-:Y:S01]  /*3ac00*/  STS.U16 [R12+0x900], R14 ;  /* 0x0009000e0c007388 */ /* 0x000fe20000000400 */
[----:B------:R-:W-:Y:S02]  /*3ac10*/  STS.U16 [R12+0x1100], R23 ;  /* 0x001100170c007388 */ /* 0x000fe40000000400 */
[----:B------:R-:W-:Y:S02]  /*3ac20*/  STS.U16 [R12+0x1900], R22 ;  /* 0x001900160c007388 */ /* 0x000fe40000000400 */
[----:B------:R-:W-:Y:S01]  /*3ac30*/  STS.U16 [R12+0x2100], R21 ;  /* 0x002100150c007388 */ /* 0x000fe20000000400 */
[----:B------:R-:W-:Y:S01]  /*3ac40*/  STS.U16 [R12+0x2900], R19 ;  /* 0x002900130c007388 */ /* 0x000fe20000000400 */
[----:B------:R-:W-:Y:S03]  /*3ac50*/  STS.U16 [R12+0x3100], R17 ;  /* 0x003100110c007388 */ /* 0x000fe60000000400 */
[----:B------:R-:W-:Y:S01]  /*3ac60*/  STS.U16 [R12+0x3900], R13 ;  /* 0x0039000d0c007388 */ /* 0x000fe20000000400 */
[----:B------:R-:W-:Y:S02]  /*3ac70*/  STS.U16 [R12+0x4100], R16 ;  /* 0x004100100c007388 */ /* 0x000fe40000000400 */
[----:B------:R-:W-:Y:S01]  /*3ac80*/  STS.U16 [R12+0x4900], R18 ;  /* 0x004900120c007388 */ /* 0x000fe20000000400 */
[----:B------:R-:W-:Y:S01]  /*3ac90*/  STS.U16 [R12+0x5100], R20 ;  /* 0x005100140c007388 */ /* 0x000fe20000000400 */
[----:B------:R-:W-:Y:S02]  /*3aca0*/  STS.U16 [R12+0x5900], R24 ;  /* 0x005900180c007388 */ /* 0x000fe40000000400 */
[----:B------:R-:W-:Y:S01]  /*3acb0*/  STS.U16 [R12+0x6100], R25 ;  /* 0x006100190c007388 */ /* 0x000fe20000000400 */
[----:B------:R-:W-:Y:S01]  /*3acc0*/  STS.U16 [R12+0x6900], R26 ;  /* 0x0069001a0c007388 */ /* 0x000fe20000000400 */
[----:B------:R-:W-:Y:S02]  /*3acd0*/  STS.U16 [R12+0x7100], R27 ;  /* 0x0071001b0c007388 */ /* 0x000fe40000000400 */
[----:B------:R-:W-:Y:S01]  /*3ace0*/  STS.U16 [R12+0x7900], R29 ;  /* 0x0079001d0c007388 */ /* 0x000fe20000000400 */
[----:B------:R0:W-:Y:S01]  /*3acf0*/  STS.U16 [R12+0x8100], R4 ;  /* 0x008100040c007388 */ /* 0x0001e20000000400 */
[----:B------:R1:W-:Y:S03]  /*3ad00*/  STS.U16 [R12+0x8900], R5 ;  /* 0x008900050c007388 */ /* 0x0003e60000000400 */
[----:B----4-:R4:W-:Y:S04]  /*3ad10*/  STS.U16 [R12+0x9100], R6 ;  /* 0x009100060c007388 */ /* 0x0109e80000000400 */
[----:B0-----:R-:W2:Y:S01]  /*3ad20*/  LDL.LU R4, [R1+0x138] ;  /* 0x0001380001047983 */ /* 0x001ea20000300800 */
[----:B-1----:R-:W2:Y:S03]  /*3ad30*/  LDL.LU R5, [R1+0x134] ;  /* 0x0001340001057983 */ /* 0x002ea60000300800 */
[----:B----4-:R-:W4:Y:S01]  /*3ad40*/  LDL.LU R6, [R1+0x130] ;  /* 0x0001300001067983 */ /* 0x010f220000300800 */
[----:B------:R-:W4:Y:S03]  /*3ad50*/  LDL.LU R21, [R1+0x12c] ;  /* 0x00012c0001157983 */ /* 0x000f260000300800 */
[----:B------:R-:W4:Y:S01]  /*3ad60*/  LDL.LU R19, [R1+0x128] ;  /* 0x0001280001137983 */ /* 0x000f220000300800 */
[----:B------:R-:W4:Y:S02]  /*3ad70*/  LDL.LU R17, [R1+0x124] ;  /* 0x0001240001117983 */ /* 0x000f240000300800 */
[----:B------:R-:W4:Y:S02]  /*3ad80*/  LDL.LU R13, [R1+0x120] ;  /* 0x00012000010d7983 */ /* 0x000f240000300800 */
[----:B------:R-:W4:Y:S01]  /*3ad90*/  LDL.LU R16, [R1+0x10c] ;  /* 0x00010c0001107983 */ /* 0x000f220000300800 */
[----:B---3--:R-:W-:Y:S01]  /*3ada0*/  STS.U16 [R12+0x9900], R28 ;  /* 0x0099001c0c007388 */ /* 0x008fe20000000400 */
[----:B------:R0:W-:Y:S03]  /*3adb0*/  STS.U16 [R12+0xa100], R7 ;  /* 0x00a100070c007388 */ /* 0x0001e60000000400 */
[----:B------:R1:W-:Y:S04]  /*3adc0*/  STS.U16 [R12+0xa900], R8 ;  /* 0x00a900080c007388 */ /* 0x0003e80000000400 */
[----:B0-----:R-:W3:Y:S01]  /*3add0*/  LDL.LU R7, [R1+0x108] ;  /* 0x0001080001077983 */ /* 0x001ee20000300800 */
[----:B------:R0:W-:Y:S03]  /*3ade0*/  STS.U16 [R12+0xb100], R9 ;  /* 0x00b100090c007388 */ /* 0x0001e60000000400 */
[----:B-1----:R-:W3:Y:S04]  /*3adf0*/  LDL.LU R8, [R1+0x104] ;  /* 0x0001040001087983 */ /* 0x002ee80000300800 */
[----:B0-----:R-:W3:Y:S04]  /*3ae00*/  LDL.LU R9, [R1+0x100] ;  /* 0x0001000001097983 */ /* 0x001ee80000300800 */
[----:B--2---:R0:W-:Y:S04]  /*3ae10*/  STS.U16 [R12+0xb900], R10 ;  /* 0x00b9000a0c007388 */ /* 0x0041e80000000400 */
[----:B0-----:R-:W2:Y:S01]  /*3ae20*/  LDL.LU R10, [R1+0xfc] ;  /* 0x0000fc00010a7983 */ /* 0x001ea20000300800 */
[----:B------:R-:W2:Y:S02]  /*3ae30*/  LDL.LU R11, [R1+0xf8] ;  /* 0x0000f800010b7983 */ /* 0x000ea40000300800 */
[----:B------:R-:W2:Y:S02]  /*3ae40*/  LDL.LU R0, [R1+0xf4] ;  /* 0x0000f40001007983 */ /* 0x000ea40000300800 */
[----:B------:R-:W2:Y:S01]  /*3ae50*/  LDL.LU R15, [R1+0xf0] ;  /* 0x0000f000010f7983 */ /* 0x000ea20000300800 */
[----:B------:R-:W2:Y:S01]  /*3ae60*/  LDL.LU R14, [R1+0xdc] ;  /* 0x0000dc00010e7983 */ /* 0x000ea20000300800 */
        /* <DEDUP_REMOVED lines=9> */
[----:B------:R-:W2:Y:S01]  /*3af00*/  LDL.LU R28, [R1+0xb4] ;  /* 0x0000b400011c7983 */ /* 0x000ea20000300800 */
[----:B------:R0:W-:Y:S01]  /*3af10*/  STS.U16 [R12+0xc100], R4 ;  /* 0x00c100040c007388 */ /* 0x0001e20000000400 */
[----:B------:R1:W-:Y:S02]  /*3af20*/  STS.U16 [R12+0xc900], R5 ;  /* 0x00c900050c007388 */ /* 0x0003e40000000400 */
[----:B----4-:R4:W-:Y:S02]  /*3af30*/  STS.U16 [R12+0xd100], R6 ;  /* 0x00d100060c007388 */ /* 0x0109e40000000400 */
[----:B------:R4:W-:Y:S01]  /*3af40*/  STS.U16 [R12+0xd900], R21 ;  /* 0x00d900150c007388 */ /* 0x0009e20000000400 */
[----:B------:R4:W-:Y:S01]  /*3af50*/  STS.U16 [R12+0xe100], R19 ;  /* 0x00e100130c007388 */ /* 0x0009e20000000400 */
[----:B------:R4:W-:Y:S03]  /*3af60*/  STS.U16 [R12+0xe900], R17 ;  /* 0x00e900110c007388 */ /* 0x0009e60000000400 */
[----:B0-----:R-:W2:Y:S01]  /*3af70*/  LDL.LU R4, [R1+0x25dc] ;  /* 0x0025dc0001047983 */ /* 0x001ea20000300800 */
[----:B-1----:R-:W2:Y:S02]  /*3af80*/  LDL.LU R5, [R1+0x25d8] ;  /* 0x0025d80001057983 */ /* 0x002ea40000300800 */
[----:B----4-:R-:W4:Y:S01]  /*3af90*/  LDL.LU R6, [R1+0x25d4] ;  /* 0x0025d40001067983 */ /* 0x010f220000300800 */
[----:B------:R-:W4:Y:S04]  /*3afa0*/  LDL.LU R21, [R1+0xb0] ;  /* 0x0000b00001157983 */ /* 0x000f280000300800 */
[----:B------:R-:W4:Y:S04]  /*3afb0*/  LDL.LU R19, [R1+0xac] ;  /* 0x0000ac0001137983 */ /* 0x000f280000300800 */
[----:B------:R0:W-:Y:S01]  /*3afc0*/  STS.U16 [R12+0xf100], R13 ;  /* 0x00f1000d0c007388 */ /* 0x0001e20000000400 */
[----:B------:R-:W4:Y:S02]  /*3afd0*/  LDL.LU R17, [R1+0xa8] ;  /* 0x0000a80001117983 */ /* 0x000f240000300800 */
[----:B------:R1:W-:Y:S01]  /*3afe0*/  STS.U16 [R12+0xf900], R16 ;  /* 0x00f900100c007388 */ /* 0x0003e20000000400 */
[----:B0-----:R-:W4:Y:S01]  /*3aff0*/  LDL.LU R13, [R1+0xa4] ;  /* 0x0000a400010d7983 */ /* 0x001f220000300800 */
[----:B-1----:R-:W4:Y:S03]  /*3b000*/  LDL.LU R16, [R1+0xa0] ;  /* 0x0000a00001107983 */ /* 0x002f260000300800 */
[----:B---3--:R0:W-:Y:S04]  /*3b010*/  STS.U16 [R12+0x10100], R7 ;  /* 0x010100070c007388 */ /* 0x0081e80000000400 */
[----:B------:R1:W-:Y:S04]  /*3b020*/  STS.U16 [R12+0x10900], R8 ;  /* 0x010900080c007388 */ /* 0x0003e80000000400 */
[----:B0-----:R-:W3:Y:S01]  /*3b030*/  LDL.LU R7, [R1+0x25d0] ;  /* 0x0025d00001077983 */ /* 0x001ee20000300800 */
[----:B------:R0:W-:Y:S03]  /*3b040*/  STS.U16 [R12+0x11100], R9 ;  /* 0x011100090c007388 */ /* 0x0001e60000000400 */
[----:B-1----:R-:W3:Y:S04]  /*3b050*/  LDL.LU R8, [R1+0x25cc] ;  /* 0x0025cc0001087983 */ /* 0x002ee80000300800 */
[----:B0-----:R-:W3:Y:S04]  /*3b060*/  LDL.LU R9, [R1+0x25c8] ;  /* 0x0025c80001097983 */ /* 0x001ee80000300800 */
[----:B--2---:R0:W-:Y:S04]  /*3b070*/  STS.U16 [R12+0x11900], R10 ;  /* 0x0119000a0c007388 */ /* 0x0041e80000000400 */
[----:B0-----:R-:W2:Y:S01]  /*3b080*/  LDL.LU R10, [R1+0x25c4] ;  /* 0x0025c400010a7983 */ /* 0x001ea20000300800 */
[----:B------:R-:W-:Y:S02]  /*3b090*/  STS.U16 [R12+0x12100], R11 ;  /* 0x0121000b0c007388 */ /* 0x000fe40000000400 */
[----:B------:R-:W-:Y:S02]  /*3b0a0*/  STS.U16 [R12+0x12900], R0 ;  /* 0x012900000c007388 */ /* 0x000fe40000000400 */
[----:B------:R-:W-:Y:S01]  /*3b0b0*/  STS.U16 [R12+0x13100], R15 ;  /* 0x0131000f0c007388 */ /* 0x000fe20000000400 */
[----:B------:R-:W-:Y:S01]  /*3b0c0*/  STS.U16 [R12+0x13900], R14 ;  /* 0x0139000e0c007388 */ /* 0x000fe20000000400 */
[----:B------:R-:W-:Y:S02]  /*3b0d0*/  STS.U16 [R12+0x14100], R23 ;  /* 0x014100170c007388 */ /* 0x000fe40000000400 */
[----:B------:R-:W-:Y:S02]  /*3b0e0*/  STS.U16 [R12+0x14900], R22 ;  /* 0x014900160c007388 */ /* 0x000fe40000000400 */
[----:B------:R0:W-:Y:S01]  /*3b0f0*/  STS.U16 [R12+0x15100], R18 ;  /* 0x015100120c007388 */ /* 0x0001e20000000400 */
[----:B------:R1:W-:Y:S01]  /*3b100*/  STS.U16 [R12+0x15900], R20 ;  /* 0x015900140c007388 */ /* 0x0003e20000000400 */
[----:B------:R1:W-:Y:S02]  /*3b110*/  STS.U16 [R12+0x16100], R24 ;  /* 0x016100180c007388 */ /* 0x0003e40000000400 */
[----:B------:R1:W-:Y:S02]  /*3b120*/  STS.U16 [R12+0x16900], R25 ;  /* 0x016900190c007388 */ /* 0x0003e40000000400 */
[----:B------:R1:W-:Y:S01]  /*3b130*/  STS.U16 [R12+0x17100], R26 ;  /* 0x0171001a0c007388 */ /* 0x0003e20000000400 */
[----:B------:R1:W-:Y:S01]  /*3b140*/  STS.U16 [R12+0x17900], R27 ;  /* 0x0179001b0c007388 */ /* 0x0003e20000000400 */
[----:B------:R1:W-:Y:S02]  /*3b150*/  STS.U16 [R12+0x18100], R29 ;  /* 0x0181001d0c007388 */ /* 0x0003e40000000400 */
[----:B------:R1:W-:Y:S01]  /*3b160*/  STS.U16 [R12+0x18900], R28 ;  /* 0x0189001c0c007388 */ /* 0x0003e20000000400 */
[----:B0-----:R-:W3:Y:S01]  /*3b170*/  LDL.LU R18, [R1+0x9c] ;  /* 0x00009c0001127983 */ /* 0x001ee20000300800 */
[----:B-1----:R-:W3:Y:S03]  /*3b180*/  LDL.LU R20, [R1+0x98] ;  /* 0x0000980001147983 */ /* 0x002ee60000300800 */
[----:B------:R-:W3:Y:S01]  /*3b190*/  LDL.LU R24, [R1+0x94] ;  /* 0x0000940001187983 */ /* 0x000ee20000300800 */
[----:B------:R-:W3:Y:S03]  /*3b1a0*/  LDL.LU R25, [R1+0x90] ;  /* 0x0000900001197983 */ /* 0x000ee60000300800 */
[----:B------:R-:W3:Y:S01]  /*3b1b0*/  LDL.LU R26, [R1+0x8c] ;  /* 0x00008c00011a7983 */ /* 0x000ee20000300800 */
[----:B------:R-:W3:Y:S02]  /*3b1c0*/  LDL.LU R27, [R1+0x88] ;  /* 0x00008800011b7983 */ /* 0x000ee40000300800 */
[----:B------:R-:W3:Y:S02]  /*3b1d0*/  LDL.LU R29, [R1+0x84] ;  /* 0x00008400011d7983 */ /* 0x000ee40000300800 */
[----:B------:R-:W3:Y:S01]  /*3b1e0*/  LDL.LU R28, [R1+0x80] ;  /* 0x00008000011c7983 */ /* 0x000ee20000300800 */
[----:B----4-:R-:W-:Y:S01]  /*3b1f0*/  STS.U16 [R12+0x19100], R21 ;  /* 0x019100150c007388 */ /* 0x010fe20000000400 */
[----:B------:R-:W-:Y:S02]  /*3b200*/  STS.U16 [R12+0x19900], R19 ;  /* 0x019900130c007388 */ /* 0x000fe40000000400 */
[----:B------:R-:W-:Y:S01]  /*3b210*/  STS.U16 [R12+0x1a100], R17 ;  /* 0x01a100110c007388 */ /* 0x000fe20000000400 */
[----:B------:R-:W-:Y:S01]  /*3b220*/  STS.U16 [R12+0x1a900], R13 ;  /* 0x01a9000d0c007388 */ /* 0x000fe20000000400 */
[----:B------:R-:W-:Y:S03]  /*3b230*/  STS.U16 [R12+0x1b100], R16 ;  /* 0x01b100100c007388 */ /* 0x000fe60000000400 */
[----:B--2---:R-:W-:Y:S04]  /*3b240*/  STS.U16 [R12+0x1b900], R10 ;  /* 0x01b9000a0c007388 */ /* 0x004fe80000000400 */
[----:B------:R-:W-:Y:S01]  /*3b250*/  STL [R1+0x259c], R10 ;  /* 0x00259c0a01007387 */ /* 0x000fe20000100800 */
[----:B---3--:R-:W-:Y:S03]  /*3b260*/  STS.U16 [R12+0x1c100], R9 ;  /* 0x01c100090c007388 */ /* 0x008fe60000000400 */
[----:B------:R-:W-:Y:S01]  /*3b270*/  STL [R1+0x25a0], R9 ;  /* 0x0025a00901007387 */ /* 0x000fe20000100800 */
[----:B------:R-:W-:Y:S03]  /*3b280*/  STS.U16 [R12+0x1c900], R8 ;  /* 0x01c900080c007388 */ /* 0x000fe60000000400 */
[----:B------:R-:W-:Y:S04]  /*3b290*/  STL [R1+0x25a4], R8 ;  /* 0x0025a40801007387 */ /* 0x000fe80000100800 */
[----:B------:R-:W-:Y:S01]  /*3b2a0*/  STS.U16 [R12+0x1d100], R7 ;  /* 0x01d100070c007388 */ /* 0x000fe20000000400 */
[----:B------:R-:W-:Y:S02]  /*3b2b0*/  STL [R1+0x25a8], R7 ;  /* 0x0025a80701007387 */ /* 0x000fe40000100800 */
[----:B------:R-:W-:Y:S02]  /*3b2c0*/  STS.U16 [R12+0x1d900], R6 ;  /* 0x01d900060c007388 */ /* 0x000fe40000000400 */
[----:B------:R-:W-:Y:S01]  /*3b2d0*/  STL [R1+0x25ac], R6 ;  /* 0x0025ac0601007387 */ /* 0x000fe20000100800 */
[----:B------:R-:W-:Y:S04]  /*3b2e0*/  STS.U16 [R12+0x1e100], R5 ;  /* 0x01e100050c007388 */ /* 0x000fe80000000400 */
[----:B------:R-:W-:Y:S01]  /*3b2f0*/  STL [R1+0x25b0], R5 ;  /* 0x0025b00501007387 */ /* 0x000fe20000100800 */
[----:B------:R-:W-:Y:S02]  /*3b300*/  STS.U16 [R12+0x1e900], R4 ;  /* 0x01e900040c007388 */ /* 0x000fe40000000400 */
[----:B------:R0:W-:Y:S02]  /*3b310*/  STL [R1+0x25b4], R4 ;  /* 0x0025b40401007387 */ /* 0x0001e40000100800 */
[----:B0-----:R-:W2:Y:S04]  /*3b320*/  LDL.LU R4, [R1+0x70] ;  /* 0x0000700001047983 */ /* 0x001ea80000300800 */
[----:B--2---:R0:W-:Y:S04]  /*3b330*/  STL [R1+0x25b8], R4 ;  /* 0x0025b80401007387 */ /* 0x0041e80000100800 */
[----:B0-----:R-:W2:Y:S04]  /*3b340*/  LDL.LU R4, [R1+0x74] ;  /* 0x0000740001047983 */ /* 0x001ea80000300800 */
[----:B--2---:R0:W-:Y:S04]  /*3b350*/  STL [R1+0x25bc], R4 ;  /* 0x0025bc0401007387 */ /* 0x0041e80000100800 */
[----:B0-----:R-:W2:Y:S04]  /*3b360*/  LDL.LU R4, [R1+0x78] ;  /* 0x0000780001047983 */ /* 0x001ea80000300800 */
[----:B------:R-:W0:Y:S01]  /*3b370*/  S2R R16, SR_TID.X ;  /* 0x0000000000107919 */ /* 0x000e220000002100 */
[----:B------:R-:W-:Y:S02]  /*3b380*/  STS.U16 [R12+0x1f100], R3 ;  /* 0x01f100030c007388 */ /* 0x000fe40000000400 */
[----:B------:R-:W-:Y:S01]  /*3b390*/  STS.U16 [R12+0x1f900], R2 ;  /* 0x01f900020c007388 */ /* 0x000fe20000000400 */
[----:B0-----:R-:W-:Y:S01]  /*3b3a0*/  LOP3.LUT R16, R16, 0x7f, RZ, 0xc0, !PT ;  /* 0x0000007f10107812 */ /* 0x001fe200078ec0ff */
[----:B--2---:R0:W-:Y:S04]  /*3b3b0*/  STL [R1+0x25c0], R4 ;  /* 0x0025c00401007387 */ /* 0x0041e80000100800 */
[----:B0-----:R-:W2:Y:S01]  /*3b3c0*/  LDL.LU R4, [R1+0x7c] ;  /* 0x00007c0001047983 */ /* 0x001ea20000300800 */
[----:B------:R-:W3:Y:S02]  /*3b3d0*/  LDL.LU R5, [R1+0x6c] ;  /* 0x00006c0001057983 */ /* 0x000ee40000300800 */
[----:B------:R-:W4:Y:S02]  /*3b3e0*/  LDL.LU R6, [R1+0x68] ;  /* 0x0000680001067983 */ /* 0x000f240000300800 */
[----:B------:R-:W3:Y:S01]  /*3b3f0*/  LDL.LU R7, [R1+0x64] ;  /* 0x0000640001077983 */ /* 0x000ee20000300800 */
[----:B------:R-:W3:Y:S01]  /*3b400*/  LDL.LU R8, [R1+0x60] ;  /* 0x0000600001087983 */ /* 0x000ee20000300800 */
[----:B------:R-:W3:Y:S02]  /*3b410*/  LDL.LU R9, [R1+0x5c] ;  /* 0x00005c0001097983 */ /* 0x000ee40000300800 */
[----:B------:R-:W-:-:S02]  /*3b420*/  IMAD.SHL.U32 R14, R16, 0x2, RZ ;  /* 0x00000002100e7824 */ /* 0x000fc400078e00ff */
[----:B------:R-:W3:Y:S01]  /*3b430*/  LDL.LU R10, [R1+0x58] ;  /* 0x00005800010a7983 */ /* 0x000ee20000300800 */
[----:B------:R-:W3:Y:S01]  /*3b440*/  LDL.LU R11, [R1+0x54] ;  /* 0x00005400010b7983 */ /* 0x000ee20000300800 */
[----:B------:R-:W3:Y:S02]  /*3b450*/  LDL.LU R15, [R1+0x50] ;  /* 0x00005000010f7983 */ /* 0x000ee40000300800 */
[----:B------:R-:W3:Y:S02]  /*3b460*/  LDL.LU R23, [R1+0x4c] ;  /* 0x00004c0001177983 */ /* 0x000ee40000300800 */
[----:B------:R-:W3:Y:S01]  /*3b470*/  LDL.LU R22, [R1+0x48] ;  /* 0x0000480001167983 */ /* 0x000ee20000300800 */
[----:B------:R-:W-:Y:S01]  /*3b480*/  LOP3.LUT R14, R14, 0x20, RZ, 0x3c, !PT ;  /* 0x000000200e0e7812 */ /* 0x000fe200078e3cff */
[----:B------:R-:W3:Y:S01]  /*3b490*/  LDL.LU R21, [R1+0x44] ;  /* 0x0000440001157983 */ /* 0x000ee20000300800 */
[----:B------:R-:W3:Y:S02]  /*3b4a0*/  LDL.LU R19, [R1+0x40] ;  /* 0x0000400001137983 */ /* 0x000ee40000300800 */
[----:B------:R-:W3:Y:S02]  /*3b4b0*/  LDL.LU R17, [R1+0x3c] ;  /* 0x00003c0001117983 */ /* 0x000ee40000300800 */
[----:B------:R-:W3:Y:S01]  /*3b4c0*/  LDL.LU R13, [R1+0x38] ;  /* 0x00003800010d7983 */ /* 0x000ee20000300800 */
[----:B------:R-:W3:Y:S04]  /*3b4d0*/  LDL.LU R12, [R1+0x34] ;  /* 0x00003400010c7983 */ /* 0x000ee80000300800 */
[----:B------:R0:W-:Y:S01]  /*3b4e0*/  STS.U16 [R14+0x200], R18 ;  /* 0x000200120e007388 */ /* 0x0001e20000000400 */
[----:B------:R-:W3:Y:S02]  /*3b4f0*/  LDL.LU R16, [R1+0x30] ;  /* 0x0000300001107983 */ /* 0x000ee40000300800 */
[----:B------:R1:W-:Y:S02]  /*3b500*/  STS.U16 [R14+0xa00], R20 ;  /* 0x000a00140e007388 */ /* 0x0003e40000000400 */
[----:B------:R1:W-:Y:S01]  /*3b510*/  STS.U16 [R14+0x1200], R24 ;  /* 0x001200180e007388 */ /* 0x0003e20000000400 */
[----:B------:R1:W-:Y:S01]  /*3b520*/  STS.U16 [R14+0x1a00], R25 ;  /* 0x001a00190e007388 */ /* 0x0003e20000000400 */
[----:B------:R1:W-:Y:S02]  /*3b530*/  STS.U16 [R14+0x2200], R26 ;  /* 0x0022001a0e007388 */ /* 0x0003e40000000400 */
[----:B------:R1:W-:Y:S01]  /*3b540*/  STS.U16 [R14+0x2a00], R27 ;  /* 0x002a001b0e007388 */ /* 0x0003e20000000400 */
[----:B0-----:R-:W3:Y:S01]  /*3b550*/  LDL.LU R18, [R1+0x2c] ;  /* 0x00002c0001127983 */ /* 0x001ee20000300800 */
[----:B-1----:R-:W3:Y:S03]  /*3b560*/  LDL.LU R20, [R1+0x28] ;  /* 0x0000280001147983 */ /* 0x002ee60000300800 */
[----:B------:R-:W3:Y:S04]  /*3b570*/  LDL.LU R24, [R1+0x24] ;  /* 0x0000240001187983 */ /* 0x000ee80000300800 */
[----:B------:R-:W3:Y:S01]  /*3b580*/  LDL.LU R25, [R1+0x20] ;  /* 0x0000200001197983 */ /* 0x000ee20000300800 */
[----:B------:R-:W3:Y:S02]  /*3b590*/  LDL.LU R26, [R1+0x1c] ;  /* 0x00001c00011a7983 */ /* 0x000ee40000300800 */
[----:B------:R0:W-:Y:S02]  /*3b5a0*/  STS.U16 [R14+0x3200], R29 ;  /* 0x0032001d0e007388 */ /* 0x0001e40000000400 */
[----:B------:R-:W3:Y:S01]  /*3b5b0*/  LDL.LU R27, [R1+0x18] ;  /* 0x00001800011b7983 */ /* 0x000ee20000300800 */
[----:B------:R1:W-:Y:S04]  /*3b5c0*/  STS.U16 [R14+0x3a00], R28 ;  /* 0x003a001c0e007388 */ /* 0x0003e80000000400 */
[----:B0-----:R-:W3:Y:S01]  /*3b5d0*/  LDL.LU R29, [R1+0x14] ;  /* 0x00001400011d7983 */ /* 0x001ee20000300800 */
[----:B-1----:R-:W3:Y:S02]  /*3b5e0*/  LDL.LU R28, [R1+0x10] ;  /* 0x00001000011c7983 */ /* 0x002ee40000300800 */
[----:B------:R-:W3:Y:S01]  /*3b5f0*/  LDL.LU R2, [R1+0xc] ;  /* 0x00000c0001027983 */ /* 0x000ee20000300800 */
[----:B------:R-:W3:Y:S04]  /*3b600*/  LDL.LU R3, [R1+0x8] ;  /* 0x0000080001037983 */ /* 0x000ee80000300800 */
[----:B------:R-:W3:Y:S04]  /*3b610*/  LDL.LU R0, [R1+0x4] ;  /* 0x0000040001007983 */ /* 0x000ee80000300800 */
[----:B--2---:R0:W-:Y:S04]  /*3b620*/  STS.U16 [R14+0x4200], R4 ;  /* 0x004200040e007388 */ /* 0x0041e80000000400 */
[----:B0-----:R-:W2:Y:S04]  /*3b630*/  LDL.LU R4, [R1+0x25c0] ;  /* 0x0025c00001047983 */ /* 0x001ea80000300800 */
[----:B--2---:R0:W-:Y:S04]  /*3b640*/  STS.U16 [R14+0x4a00], R4 ;  /* 0x004a00040e007388 */ /* 0x0041e80000000400 */
[----:B0-----:R-:W2:Y:S04]  /*3b650*/  LDL.LU R4, [R1+0x25bc] ;  /* 0x0025bc0001047983 */ /* 0x001ea80000300800 */
[----:B--2---:R0:W-:Y:S04]  /*3b660*/  STS.U16 [R14+0x5200], R4 ;  /* 0x005200040e007388 */ /* 0x0041e80000000400 */
[----:B0-----:R-:W2:Y:S04]  /*3b670*/  LDL.LU R4, [R1+0x25b8] ;  /* 0x0025b80001047983 */ /* 0x001ea80000300800 */
[----:B--2---:R0:W-:Y:S01]  /*3b680*/  STS.U16 [R14+0x5a00], R4 ;  /* 0x005a00040e007388 */ /* 0x0041e20000000400 */
[----:B---3--:R1:W-:Y:S02]  /*3b690*/  STS.U16 [R14+0x6200], R5 ;  /* 0x006200050e007388 */ /* 0x0083e40000000400 */
[----:B----4-:R2:W-:Y:S02]  /*3b6a0*/  STS.U16 [R14+0x6a00], R6 ;  /* 0x006a00060e007388 */ /* 0x0105e40000000400 */
[----:B------:R3:W-:Y:S01]  /*3b6b0*/  STS.U16 [R14+0x7200], R7 ;  /* 0x007200070e007388 */ /* 0x0007e20000000400 */
[----:B------:R3:W-:Y:S01]  /*3b6c0*/  STS.U16 [R14+0x7a00], R8 ;  /* 0x007a00080e007388 */ /* 0x0007e20000000400 */
[----:B------:R3:W-:Y:S03]  /*3b6d0*/  STS.U16 [R14+0x8200], R9 ;  /* 0x008200090e007388 */ /* 0x0007e60000000400 */
[----:B0-----:R-:W4:Y:S01]  /*3b6e0*/  LDL.LU R4, [R1+0x25b4] ;  /* 0x0025b40001047983 */ /* 0x001f220000300800 */
[----:B-1----:R-:W4:Y:S02]  /*3b6f0*/  LDL.LU R5, [R1+0x25b0] ;  /* 0x0025b00001057983 */ /* 0x002f240000300800 */
[----:B--2---:R-:W2:Y:S02]  /*3b700*/  LDL.LU R6, [R1+0x25ac] ;  /* 0x0025ac0001067983 */ /* 0x004ea40000300800 */
[----:B---3--:R-:W3:Y:S01]  /*3b710*/  LDL.LU R7, [R1+0x25a8] ;  /* 0x0025a80001077983 */ /* 0x008ee20000300800 */
[----:B------:R-:W2:Y:S01]  /*3b720*/  LDL.LU R8, [R1+0x25a4] ;  /* 0x0025a40001087983 */ /* 0x000ea20000300800 */
[----:B------:R-:W2:Y:S03]  /*3b730*/  LDL.LU R9, [R1+0x25a0] ;  /* 0x0025a00001097983 */ /* 0x000ea60000300800 */
[----:B------:R0:W-:Y:S01]  /*3b740*/  STS.U16 [R14+0x8a00], R10 ;  /* 0x008a000a0e007388 */ /* 0x0001e20000000400 */
[----:B------:R1:W-:Y:S02]  /*3b750*/  STS.U16 [R14+0x9200], R11 ;  /* 0x0092000b0e007388 */ /* 0x0003e40000000400 */
[----:B------:R1:W-:Y:S02]  /*3b760*/  STS.U16 [R14+0x9a00], R15 ;  /* 0x009a000f0e007388 */ /* 0x0003e40000000400 */
[----:B------:R1:W-:Y:S01]  /*3b770*/  STS.U16 [R14+0xa200], R23 ;  /* 0x00a200170e007388 */ /* 0x0003e20000000400 */
[----:B------:R1:W-:Y:S01]  /*3b780*/  STS.U16 [R14+0xaa00], R22 ;  /* 0x00aa00160e007388 */ /* 0x0003e20000000400 */
[----:B------:R1:W-:Y:S03]  /*3b790*/  STS.U16 [R14+0xb200], R21 ;  /* 0x00b200150e007388 */ /* 0x0003e60000000400 */
[----:B0-----:R-:W2:Y:S01]  /*3b7a0*/  LDL.LU R10, [R1+0x259c] ;  /* 0x00259c00010a7983 */ /* 0x001ea20000300800 */
[----:B-1----:R-:W2:Y:S03]  /*3b7b0*/  LDL.LU R11, [R1+0x2598] ;  /* 0x00259800010b7983 */ /* 0x002ea60000300800 */
[----:B------:R-:W2:Y:S01]  /*3b7c0*/  LDL.LU R15, [R1+0x2594] ;  /* 0x00259400010f7983 */ /* 0x000ea20000300800 */
[----:B------:R-:W2:Y:S03]  /*3b7d0*/  LDL.LU R23, [R1+0x2590] ;  /* 0x0025900001177983 */ /* 0x000ea60000300800 */
        /* <DEDUP_REMOVED lines=26> */
[----:B------:R0:W-:Y:S04]  /*3b980*/  STS.U16 [R14+0x11a00], R28 ;  /* 0x011a001c0e007388 */ /* 0x0001e80000000400 */
[----:B0-----:R-:W2:Y:S01]  /*3b990*/  LDL.LU R28, [R1+0x2554] ;  /* 0x00255400011c7983 */ /* 0x001ea20000300800 */
[----:B------:R-:W-:Y:S02]  /*3b9a0*/  STS.U16 [R14+0x12200], R2 ;  /* 0x012200020e007388 */ /* 0x000fe40000000400 */
[----:B------:R-:W-:Y:S02]  /*3b9b0*/  STS.U16 [R14+0x12a00], R3 ;  /* 0x012a00030e007388 */ /* 0x000fe40000000400 */
[----:B------:R-:W-:Y:S01]  /*3b9c0*/  STS.U16 [R14+0x13200], R0 ;  /* 0x013200000e007388 */ /* 0x000fe20000000400 */
[----:B--2---:R0:W-:Y:S04]  /*3b9d0*/  STS.U16 [R14+0x13a00], R28 ;  /* 0x013a001c0e007388 */ /* 0x0041e80000000400 */
[----:B0-----:R-:W2:Y:S01]  /*3b9e0*/  LDL.LU R28, [R1+0x2550] ;  /* 0x00255000011c7983 */ /* 0x001ea20000300800 */
[----:B------:R-:W3:Y:S02]  /*3b9f0*/  LDL R3, [R1+0x660] ;  /* 0x0006600001037983 */ /* 0x000ee40000100800 */
[----:B------:R-:W3:Y:S02]  /*3ba00*/  LDL R2, [R1+0x163c] ;  /* 0x00163c0001027983 */ /* 0x000ee40000100800 */
[----:B------:R-:W-:Y:S01]  /*3ba10*/  STS.U16 [R14+0x14200], R29 ;  /* 0x0142001d0e007388 */ /* 0x000fe20000000400 */
[----:B------:R-:W-:Y:S01]  /*3ba20*/  STS.U16 [R14+0x14a00], R27 ;  /* 0x014a001b0e007388 */ /* 0x000fe20000000400 */
[----:B------:R-:W-:Y:S02]  /*3ba30*/  STS.U16 [R14+0x15200], R26 ;  /* 0x0152001a0e007388 */ /* 0x000fe40000000400 */
[----:B------:R-:W-:Y:S01]  /*3ba40*/  STS.U16 [R14+0x15a00], R25 ;  /* 0x015a00190e007388 */ /* 0x000fe20000000400 */
[----:B--2---:R-:W-:Y:S01]  /*3ba50*/  PRMT R28, RZ, 0x7610, R28 ;  /* 0x00007610ff1c7816 */ /* 0x004fe2000000001c */
[----:B------:R-:W2:Y:S05]  /*3ba60*/  LDL.LU R0, [R1+0x674] ;  /* 0x0006740001007983 */ /* 0x000eaa0000300800 */
[----:B---3--:R-:W3:Y:S04]  /*3ba70*/  @!P0 LDG.E.U16 R28, [R2.64] ;  /* 0x0000000a021c8981 */ /* 0x008ee8000c1e1500 */
[----:B------:R-:W-:Y:S01]  /*3ba80*/  STS.U16 [R14+0x16200], R24 ;  /* 0x016200180e007388 */ /* 0x000fe20000000400 */
[----:B------:R-:W-:Y:S02]  /*3ba90*/  STS.U16 [R14+0x16a00], R20 ;  /* 0x016a00140e007388 */ /* 0x000fe40000000400 */
[----:B------:R-:W-:Y:S02]  /*3baa0*/  STS.U16 [R14+0x17200], R18 ;  /* 0x017200120e007388 */ /* 0x000fe40000000400 */
[----:B------:R-:W-:Y:S01]  /*3bab0*/  STS.U16 [R14+0x17a00], R16 ;  /* 0x017a00100e007388 */ /* 0x000fe20000000400 */
[----:B------:R-:W-:Y:S01]  /*3bac0*/  STS.U16 [R14+0x18200], R12 ;  /* 0x0182000c0e007388 */ /* 0x000fe20000000400 */
[----:B------:R-:W-:Y:S02]  /*3bad0*/  STS.U16 [R14+0x18a00], R13 ;  /* 0x018a000d0e007388 */ /* 0x000fe40000000400 */
[----:B------:R-:W-:Y:S02]  /*3bae0*/  STS.U16 [R14+0x19200], R17 ;  /* 0x019200110e007388 */ /* 0x000fe40000000400 */
[----:B------:R-:W-:Y:S01]  /*3baf0*/  STS.U16 [R14+0x19a00], R19 ;  /* 0x019a00130e007388 */ /* 0x000fe20000000400 */
[----:B------:R-:W-:Y:S01]  /*3bb00*/  STS.U16 [R14+0x1a200], R21 ;  /* 0x01a200150e007388 */ /* 0x000fe20000000400 */
[----:B------:R-:W-:Y:S02]  /*3bb10*/  STS.U16 [R14+0x1aa00], R22 ;  /* 0x01aa00160e007388 */ /* 0x000fe40000000400 */
[----:B------:R0:W-:Y:S02]  /*3bb20*/  STS.U16 [R14+0x1b200], R23 ;  /* 0x01b200170e007388 */ /* 0x0001e40000000400 */
[----:B0-----:R-:W2:Y:S04]  /*3bb30*/  LDL.LU R14, [R1+0x254c] ;  /* 0x00254c00010e7983 */ /* 0x001ea80000300800 */
[----:B---3--:R0:W-:Y:S04]  /*3bb40*/  STL [R1+0x5c4], R28 ;  /* 0x0005c41c01007387 */ /* 0x0081e80000100800 */
[----:B0-----:R-:W3:Y:S01]  /*3bb50*/  LDL.LU R28, [R1+0x2548] ;  /* 0x00254800011c7983 */ /* 0x001ee20000300800 */
[----:B------:R-:W3:Y:S02]  /*3bb60*/  LDL R2, [R1+0x65c] ;  /* 0x00065c0001027983 */ /* 0x000ee40000100800 */
[----:B------:R-:W3:Y:S01]  /*3bb70*/  LDL R3, [R1+0x1638] ;  /* 0x0016380001037983 */ /* 0x000ee20000100800 */
[----:B--2---:R-:W-:-:S02]  /*3bb80*/  PRMT R14, RZ, 0x7610, R14 ;  /* 0x00007610ff0e7816 */ /* 0x004fc4000000000e */
[----:B---3--:R-:W-:-:S04]  /*3bb90*/  @!P0 LOP3.LUT R3, R3, R2, RZ, 0x3c, !PT ;  /* 0x0000000203038212 */ /* 0x008fc800078e3cff */
[----:B------:R-:W-:-:S04]  /*3bba0*/  @!P0 LOP3.LUT R2, R3, R2, RZ, 0x3c, !PT ;  /* 0x0000000203028212 */ /* 0x000fc800078e3cff */
[----:B------:R-:W-:-:S05]  /*3bbb0*/  @!P0 LOP3.LUT R3, R3, R2, RZ, 0x3c, !PT ;  /* 0x0000000203038212 */ /* 0x000fca00078e3cff */
[----:B------:R-:W2:Y:S04]  /*3bbc0*/  @!P0 LDG.E.U16 R14, [R2.64] ;  /* 0x0000000a020e8981 */ /* 0x000ea8000c1e1500 */
[----:B--2---:R0:W-:Y:S04]  /*3bbd0*/  STL [R1+0x5c0], R14 ;  /* 0x0005c00e01007387 */ /* 0x0041e80000100800 */
[----:B0-----:R-:W2:Y:S01]  /*3bbe0*/  LDL.LU R14, [R1+0x2544] ;  /* 0x00254400010e7983 */ /* 0x001ea20000300800 */
[----:B------:R-:W3:Y:S02]  /*3bbf0*/  LDL R2, [R1+0x658] ;  /* 0x0006580001027983 */ /* 0x000ee40000100800 */
[----:B------:R-:W3:Y:S01]  /*3bc00*/  LDL R3, [R1+0x1634] ;  /* 0x0016340001037983 */ /* 0x000ee20000100800 */
[----:B------:R-:W-:-:S02]  /*3bc10*/  PRMT R28, RZ, 0x7610, R28 ;  /* 0x00007610ff1c7816 */ /* 0x000fc4000000001c */
[----:B---3--:R-:W-:-:S04]  /*3bc20*/  @!P0 LOP3.LUT R3, R3, R2, RZ, 0x3c, !PT ;  /* 0x0000000203038212 */ /* 0x008fc800078e3cff */
[----:B------:R-:W-:-:S04]  /*3bc30*/  @!P0 LOP3.LUT R2, R3, R2, RZ, 0x3c, !PT ;  /* 0x0000000203028212 */ /* 0x000fc800078e3cff */
[----:B------:R-:W-:-:S05]  /*3bc40*/  @!P0 LOP3.LUT R3, R3, R2, RZ, 0x3c, !PT ;  /* 0x0000000203038212 */ /* 0x000fca00078e3cff */
[----:B------:R-:W3:Y:S04]  /*3bc50*/  @!P0 LDG.E.U16 R28, [R2.64] ;  /* 0x0000000a021c8981 */ /* 0x000ee8000c1e1500 */
        /* <DEDUP_REMOVED lines=2159> */
[----:B------:R-:W2:Y:S04]  /*44350*/  @!P0 LDG.E.U16 R28, [R2.64] ;  /* 0x0000000a021c8981 */ /* 0x000ea8000c1e1500 */
[----:B--2---:R0:W-:Y:S04]  /*44360*/  STL [R1+0x100], R28 ;  /* 0x0001001c01007387 */ /* 0x0041e80000100800 */
[----:B0-----:R-:W2:Y:S01]  /*44370*/  LDL.LU R28, [R1+0x2180] ;  /* 0x00218000011c7983 */ /* 0x001ea20000300800 */
[----:B------:R-:W3:Y:S02]  /*44380*/  LDL R2, [R1+0xa34] ;  /* 0x000a340001027983 */ /* 0x000ee40000100800 */
[----:B------:R-:W3:Y:S02]  /*44390*/  LDL R3, [R1+0xa38] ;  /* 0x000a380001037983 */ /* 0x000ee40000100800 */
[----:B---3--:R-:W-:-:S02]  /*443a0*/  @!P0 LOP3.LUT R3, R3, R2, RZ, 0x3c, !PT ;  /* 0x0000000203038212 */ /* 0x008fc400078e3cff */
[----:B--2---:R-:W-:Y:S02]  /*443b0*/  PRMT R28, RZ, 0x7610, R28 ;  /* 0x00007610ff1c7816 */ /* 0x004fe4000000001c */
        /* <DEDUP_REMOVED lines=128> */
[----:B------:R0:W3:Y:S04]  /*44bc0*/  @!P0 LDG.E.U16 R7, [R2.64] ;  /* 0x0000000a02078981 */ /* 0x0000e8000c1e1500 */
[----:B0-----:R-:W3:Y:S04]  /*44bd0*/  LDL R2, [R1+0x974] ;  /* 0x0009740001027983 */ /* 0x001ee80000100800 */
[----:B------:R-:W3:Y:S01]  /*44be0*/  LDL R3, [R1+0x978] ;  /* 0x0009780001037983 */ /* 0x000ee20000100800 */
[----:B--2---:R-:W-:Y:S02]  /*44bf0*/  PRMT R28, RZ, 0x7610, R28 ;  /* 0x00007610ff1c7816 */ /* 0x004fe4000000001c */
[----:B---3--:R-:W-:-:S04]  /*44c00*/  @!P0 LOP3.LUT R3, R3, R2, RZ, 0x3c, !PT ;  /* 0x0000000203038212 */ /* 0x008fc800078e3cff */
[----:B------:R-:W-:-:S04]  /*44c10*/  @!P0 LOP3.LUT R2, R3, R2, RZ, 0x3c, !PT ;  /* 0x0000000203028212 */ /* 0x000fc800078e3cff */
[----:B------:R-:W-:-:S05]  /*44c20*/  @!P0 LOP3.LUT R3, R3, R2, RZ, 0x3c, !PT ;  /* 0x0000000203038212 */ /* 0x000fca00078e3cff */
[----:B------:R-:W2:Y:S04]  /*44c30*/  @!P0 LDG.E.U16 R28, [R2.64] ;  /* 0x0000000a021c8981 */ /* 0x000ea8000c1e1500 */
[----:B------:R0:W-:Y:S04]  /*44c40*/  STL [R1+0xb4], R7 ;  /* 0x0000b40701007387 */ /* 0x0001e80000100800 */
[----:B0-----:R-:W3:Y:S04]  /*44c50*/  LDL R7, [R1+0x938] ;  /* 0x0009380001077983 */ /* 0x001ee80000100800 */
[----:B--2---:R0:W-:Y:S04]  /*44c60*/  STL [R1+0xb0], R28 ;  /* 0x0000b01c01007387 */ /* 0x0041e80000100800 */
[----:B0-----:R-:W2:Y:S01]  /*44c70*/  LDL.LU R28, [R1+0x2144] ;  /* 0x00214400011c7983 */ /* 0x001ea20000300800 */
[----:B------:R-:W2:Y:S02]  /*44c80*/  LDL R2, [R1+0x96c] ;  /* 0x00096c0001027983 */ /* 0x000ea40000100800 */
[----:B------:R-:W2:Y:S02]  /*44c90*/  LDL R3, [R1+0x970] ;  /* 0x0009700001037983 */ /* 0x000ea40000100800 */
[----:B--2---:R-:W-:-:S02]  /*44ca0*/  @!P0 LOP3.LUT R3, R3, R2, RZ, 0x3c, !PT ;  /* 0x0000000203038212 */ /* 0x004fc400078e3cff */
[----:B------:R-:W-:Y:S02]  /*44cb0*/  PRMT R28, RZ, 0x7610, R28 ;  /* 0x00007610ff1c7816 */ /* 0x000fe4000000001c */
[----:B------:R-:W-:-:S04]  /*44cc0*/  @!P0 LOP3.LUT R2, R3, R2, RZ, 0x3c, !PT ;  /* 0x0000000203028212 */ /* 0x000fc800078e3cff */
[----:B------:R-:W-:-:S05]  /*44cd0*/  @!P0 LOP3.LUT R3, R3, R2, RZ, 0x3c, !PT ;  /* 0x0000000203038212 */ /* 0x000fca00078e3cff */
[----:B------:R-:W2:Y:S04]  /*44ce0*/  @!P0 LDG.E.U16 R28, [R2.64] ;  /* 0x0000000a021c8981 */ /* 0x000ea8000c1e1500 */
        /* <DEDUP_REMOVED lines=12> */
[----:B------:R-:W2:Y:S01]  /*44db0*/  LDL R3, [R1+0x948] ;  /* 0x0009480001037983 */ /* 0x000ea20000100800 */
[----:B----4-:R-:W-:-:S02]  /*44dc0*/  PRMT R5, RZ, 0x7610, R5 ;  /* 0x00007610ff057816 */ /* 0x010fc40000000005 */
[----:B--2---:R-:W-:-:S04]  /*44dd0*/  @!P0 LOP3.LUT R3, R3, R2, RZ, 0x3c, !PT ;  /* 0x0000000203038212 */ /* 0x004fc800078e3cff */
        /* <DEDUP_REMOVED lines=13> */
[----:B0-----:R-:W4:Y:S01]  /*44eb0*/  LDL.LU R28, [R1+0x2138] ;  /* 0x00213800011c7983 */ /* 0x001f220000300800 */
[----:B------:R-:W2:Y:S02]  /*44ec0*/  LDL R3, [R1+0x934] ;  /* 0x0009340001037983 */ /* 0x000ea40000100800 */
[----:B---3--:R-:W-:-:S02]  /*44ed0*/  @!P0 IMAD.MOV.U32 R2, RZ, RZ, R7 ;  /* 0x000000ffff028224 */ /* 0x008fc400078e0007 */
[----:B------:R-:W3:Y:S01]  /*44ee0*/  LDL R7, [R1+0x8f8] ;  /* 0x0008f80001077983 */ /* 0x000ee20000100800 */
[----:B----4-:R-:W-:-:S06]  /*44ef0*/  PRMT R28, RZ, 0x7610, R28 ;  /* 0x00007610ff1c7816 */ /* 0x010fcc000000001c */
[----:B--2---:R-:W2:Y:S04]  /*44f00*/  @!P0 LDG.E.U16 R28, [R2.64] ;  /* 0x0000000a021c8981 */ /* 0x004ea8000c1e1500 */
[----:B--2---:R0:W-:Y:S04]  /*44f10*/  STL [R1+0x9c], R28 ;  /* 0x00009c1c01007387 */ /* 0x0041e80000100800 */
[----:B0-----:R-:W2:Y:S01]  /*44f20*/  LDL.LU R28, [R1+0x2134] ;  /* 0x00213400011c7983 */ /* 0x001ea20000300800 */
[----:B------:R-:W4:Y:S02]  /*44f30*/  LDL R2, [R1+0x92c] ;  /* 0x00092c0001027983 */ /* 0x000f240000100800 */
[----:B------:R-:W4:Y:S02]  /*44f40*/  LDL R3, [R1+0x930] ;  /* 0x0009300001037983 */ /* 0x000f240000100800 */
[----:B----4-:R-:W-:-:S02]  /*44f50*/  @!P0 LOP3.LUT R3, R3, R2, RZ, 0x3c, !PT ;  /* 0x0000000203038212 */ /* 0x010fc400078e3cff */
[----:B--2---:R-:W-:Y:S02]  /*44f60*/  PRMT R28, RZ, 0x7610, R28 ;  /* 0x00007610ff1c7816 */ /* 0x004fe4000000001c */
[----:B------:R-:W-:-:S04]  /*44f70*/  @!P0 LOP3.LUT R2, R3, R2, RZ, 0x3c, !PT ;  /* 0x0000000203028212 */ /* 0x000fc800078e3cff */
[----:B------:R-:W-:-:S05]  /*44f80*/  @!P0 LOP3.LUT R3, R3, R2, RZ, 0x3c, !PT ;  /* 0x0000000203038212 */ /* 0x000fca00078e3cff */
[----:B------:R-:W2:Y:S04]  /*44f90*/  @!P0 LDG.E.U16 R28, [R2.64] ;  /* 0x0000000a021c8981 */ /* 0x000ea8000c1e1500 */
        /* <DEDUP_REMOVED lines=17> */
[----:B------:R-:W2:Y:S01]  /*450b0*/  @!P0 LDG.E.U16 R28, [R2.64] ;  /* 0x0000000a021c8981 */ /* 0x000ea2000c1e1500 */
[----:B------:R-:W-:-:S03]  /*450c0*/  PRMT R4, RZ, 0x7610, R4 ;  /* 0x00007610ff047816 */ /* 0x000fc60000000004 */
[----:B--2---:R0:W-:Y:S04]  /*450d0*/  STL [R1+0x90], R28 ;  /* 0x0000901c01007387 */ /* 0x0041e80000100800 */
[----:B0-----:R-:W2:Y:S01]  /*450e0*/  LDL.LU R28, [R1+0x2128] ;  /* 0x00212800011c7983 */ /* 0x001ea20000300800 */
[----:B------:R-:W4:Y:S02]  /*450f0*/  LDL R3, [R1+0x8fc] ;  /* 0x0008fc0001037983 */ /* 0x000f240000100800 */
[----:B------:R-:W-:Y:S01]  /*45100*/  @!P0 IMAD.MOV.U32 R2, RZ, RZ, R5 ;  /* 0x000000ffff028224 */ /* 0x000fe200078e0005 */
[----:B------:R-:W-:Y:S01]  /*45110*/  PRMT R6, RZ, 0x7610, R6 ;  /* 0x00007610ff067816 */ /* 0x000fe20000000006 */
[----:B------:R-:W2:Y:S04]  /*45120*/  LDL R5, [R1+0x814] ;  /* 0x0008140001057983 */ /* 0x000ea80000100800 */
[----:B----4-:R0:W4:Y:S04]  /*45130*/  @!P0 LDG.E.U16 R4, [R2.64] ;  /* 0x0000000a02048981 */ /* 0x010128000c1e1500 */
[----:B0-----:R-:W2:Y:S01]  /*45140*/  LDL R3, [R1+0x8f4] ;  /* 0x0008f40001037983 */ /* 0x001ea20000100800 */
[----:B---3--:R-:W-:-:S03]  /*45150*/  @!P0 IMAD.MOV.U32 R2, RZ, RZ, R7 ;  /* 0x000000ffff028224 */ /* 0x008fc600078e0007 */
[----:B----4-:R0:W-:Y:S01]  /*45160*/  STL [R1+0x8c], R4 ;  /* 0x00008c0401007387 */ /* 0x0101e20000100800 */
[----:B--2---:R-:W-:-:S03]  /*45170*/  PRMT R28, RZ, 0x7610, R28 ;  /* 0x00007610ff1c7816 */ /* 0x004fc6000000001c */
[----:B------:R-:W2:Y:S04]  /*45180*/  LDL R7, [R1+0x7d4] ;  /* 0x0007d40001077983 */ /* 0x000ea80000100800 */
[----:B------:R1:W3:Y:S04]  /*45190*/  @!P0 LDG.E.U16 R6, [R2.64] ;  /* 0x0000000a02068981 */ /* 0x0002e8000c1e1500 */
[----:B0-----:R-:W4:Y:S04]  /*451a0*/  LDL R4, [R1+0x818] ;  /* 0x0008180001047983 */ /* 0x001f280000100800 */
[----:B-1----:R-:W2:Y:S04]  /*451b0*/  LDL R2, [R1+0x8ec] ;  /* 0x0008ec0001027983 */ /* 0x002ea80000100800 */
[----:B------:R-:W2:Y:S02]  /*451c0*/  LDL R3, [R1+0x8f0] ;  /* 0x0008f00001037983 */ /* 0x000ea40000100800 */
[----:B--2---:R-:W-:-:S04]  /*451d0*/  @!P0 LOP3.LUT R3, R3, R2, RZ, 0x3c, !PT ;  /* 0x0000000203038212 */ /* 0x004fc800078e3cff */
[----:B------:R-:W-:-:S04]  /*451e0*/  @!P0 LOP3.LUT R2, R3, R2, RZ, 0x3c, !PT ;  /* 0x0000000203028212 */ /* 0x000fc800078e3cff */
[----:B------:R-:W-:-:S05]  /*451f0*/  @!P0 LOP3.LUT R3, R3, R2, RZ, 0x3c, !PT ;  /* 0x0000000203038212 */ /* 0x000fca00078e3cff */
[----:B------:R-:W2:Y:S04]  /*45200*/  @!P0 LDG.E.U16 R28, [R2.64] ;  /* 0x0000000a021c8981 */ /* 0x000ea8000c1e1500 */
[----:B---3--:R0:W-:Y:S04]  /*45210*/  STL [R1+0x88], R6 ;  /* 0x0000880601007387 */ /* 0x0081e80000100800 */
        /* <DEDUP_REMOVED lines=17> */
[----:B------:R-:W-:Y:S02]  /*45330*/  @!P0 LOP3.LUT R3, R3, R2, RZ, 0x3c, !PT ;  /* 0x0000000203038212 */ /* 0x000fe400078e3cff */
[----:B------:R-:W-:-:S03]  /*45340*/  PRMT R28, RZ, 0x7610, R28 ;  /* 0x00007610ff1c7816 */ /* 0x000fc6000000001c */
[----:B------:R4:W2:Y:S02]  /*45350*/  @!P0 LDG.E.U16 R15, [R2.64] ;  /* 0x0000000a020f8981 */ /* 0x0008a4000c1e1500 */
[----:B----4-:R-:W-:Y:S02]  /*45360*/  @!P0 IMAD.MOV.U32 R2, RZ, RZ, R4 ;  /* 0x000000ffff028224 */ /* 0x010fe400078e0004 */
[----:B------:R-:W-:-:S05]  /*45370*/  @!P0 IMAD.MOV.U32 R3, RZ, RZ, R5 ;  /* 0x000000ffff038224 */ /* 0x000fca00078e0005 */
[----:B------:R-:W4:Y:S04]  /*45380*/  @!P0 LDG.E.U16 R28, [R2.64] ;  /* 0x0000000a021c8981 */ /* 0x000f28000c1e1500 */
[----:B--2---:R0:W-:Y:S01]  /*45390*/  STL [R1+0x70], R15 ;  /* 0x0000700f01007387 */ /* 0x0041e20000100800 */
[----:B------:R-:W2:Y:S02]  /*453a0*/  LDL R5, [R1+0x6d4] ;  /* 0x0006d40001057983 */ /* 0x000ea40000100800 */
[----:B------:R-:W2:Y:S01]  /*453b0*/  LDL R4, [R1+0x6d8] ;  /* 0x0006d80001047983 */ /* 0x000ea20000100800 */
[----:B0-----:R-:W2:Y:S04]  /*453c0*/  LDL R15, [R1+0x718] ;  /* 0x00071800010f7983 */ /* 0x001ea80000100800 */
[----:B----4-:R0:W-:Y:S04]  /*453d0*/  STL [R1+0x68], R28 ;  /* 0x0000681c01007387 */ /* 0x0101e80000100800 */
[----:B0-----:R-:W4:Y:S01]  /*453e0*/  LDL.LU R28, [R1+0x211c] ;  /* 0x00211c00011c7983 */ /* 0x001f220000300800 */
[----:B---3--:R-:W-:-:S02]  /*453f0*/  @!P0 IMAD.MOV.U32 R2, RZ, RZ, R6 ;  /* 0x000000ffff028224 */ /* 0x008fc400078e0006 */
[----:B------:R-:W-:Y:S02]  /*45400*/  @!P0 IMAD.MOV.U32 R3, RZ, RZ, R7 ;  /* 0x000000ffff038224 */ /* 0x000fe400078e0007 */
[----:B------:R-:W3:Y:S01]  /*45410*/  LDL R6, [R1+0x698] ;  /* 0x0006980001067983 */ /* 0x000ee20000100800 */
[----:B------:R-:W2:Y:S01]  /*45420*/  LDL R7, [R1+0x694] ;  /* 0x0006940001077983 */ /* 0x000ea20000100800 */
[----:B----4-:R-:W-:-:S06]  /*45430*/  PRMT R28, RZ, 0x7610, R28 ;  /* 0x00007610ff1c7816 */ /* 0x010fcc000000001c */
[----:B------:R-:W4:Y:S04]  /*45440*/  @!P0 LDG.E.U16 R28, [R2.64] ;  /* 0x0000000a021c8981 */ /* 0x000f28000c1e1500 */
[----:B----4-:R0:W-:Y:S04]  /*45450*/  STL [R1+0x60], R28 ;  /* 0x0000601c01007387 */ /* 0x0101e80000100800 */
[----:B0-----:R-:W4:Y:S01]  /*45460*/  LDL.LU R28, [R1+0x2118] ;  /* 0x00211800011c7983 */ /* 0x001f220000300800 */
[----:B------:R-:W2:Y:S02]  /*45470*/  LDL R2, [R1+0x794] ;  /* 0x0007940001027983 */ /* 0x000ea40000100800 */
[----:B------:R-:W2:Y:S02]  /*45480*/  LDL R3, [R1+0x798] ;  /* 0x0007980001037983 */ /* 0x000ea40000100800 */
[----:B--2---:R-:W-:-:S02]  /*45490*/  @!P0 LOP3.LUT R3, R3, R2, RZ, 0x3c, !PT ;  /* 0x0000000203038212 */ /* 0x004fc400078e3cff */
[----:B----4-:R-:W-:Y:S02]  /*454a0*/  PRMT R28, RZ, 0x7610, R28 ;  /* 0x00007610ff1c7816 */ /* 0x010fe4000000001c */
        /* <DEDUP_REMOVED lines=16> */
[----:B------:R-:W-:Y:S02]  /*455b0*/  @!P0 IMAD.MOV.U32 R2, RZ, RZ, R15 ;  /* 0x000000ffff028224 */ /* 0x000fe400078e000f */
[----:B------:R-:W2:Y:S04]  /*455c0*/  LDL R15, [R1+0x84c] ;  /* 0x00084c00010f7983 */ /* 0x000ea80000100800 */
[----:B----4-:R0:W4:Y:S02]  /*455d0*/  @!P0 LDG.E.U16 R9, [R2.64] ;  /* 0x0000000a02098981 */ /* 0x010124000c1e1500 */
[----:B0-----:R-:W-:-:S02]  /*455e0*/  PRMT R2, RZ, 0x7610, R2 ;  /* 0x00007610ff027816 */ /* 0x001fc40000000002 */
[----:B------:R-:W-:-:S04]  /*455f0*/  PRMT R3, RZ, 0x7610, R3 ;  /* 0x00007610ff037816 */ /* 0x000fc80000000003 */
[----:B------:R3:W2:Y:S02]  /*45600*/  @!P0 LDG.E.U16 R2, [R4.64] ;  /* 0x0000000a04028981 */ /* 0x0006a4000c1e1500 */
[----:B---3--:R-:W-:Y:S02]  /*45610*/  @!P0 IMAD.MOV.U32 R4, RZ, RZ, R6 ;  /* 0x000000ffff048224 */ /* 0x008fe400078e0006 */
[----:B------:R-:W-:-:S05]  /*45620*/  @!P0 IMAD.MOV.U32 R5, RZ, RZ, R7 ;  /* 0x000000ffff058224 */ /* 0x000fca00078e0007 */
[----:B------:R0:W3:Y:S04]  /*45630*/  @!P0 LDG.E.U16 R3, [R4.64] ;  /* 0x0000000a04038981 */ /* 0x0000e8000c1e1500 */
[----:B----4-:R1:W-:Y:S01]  /*45640*/  STL [R1+0xc], R9 ;  /* 0x00000c0901007387 */ /* 0x0103e20000100800 */
[----:B0-----:R-:W4:Y:S02]  /*45650*/  LDL R4, [R1+0x8cc] ;  /* 0x0008cc0001047983 */ /* 0x001f240000100800 */
[----:B------:R-:W4:Y:S01]  /*45660*/  LDL R5, [R1+0x8d0] ;  /* 0x0008d00001057983 */ /* 0x000f220000100800 */
[----:B--2---:R-:W-:Y:S01]  /*45670*/  PRMT R28, RZ, 0x7610, R28 ;  /* 0x00007610ff1c7816 */ /* 0x004fe2000000001c */
[----:B------:R-:W2:Y:S04]  /*45680*/  LDL R7, [R1+0x80c] ;  /* 0x00080c0001077983 */ /* 0x000ea80000100800 */
[----:B------:R-:W2:Y:S04]  /*45690*/  LDL R6, [R1+0x810] ;  /* 0x0008100001067983 */ /* 0x000ea80000100800 */
[----:B-1----:R-:W2:Y:S01]  /*456a0*/  LDL R9, [R1+0x850] ;  /* 0x0008500001097983 */ /* 0x002ea20000100800 */
[----:B----4-:R-:W-:-:S04]  /*456b0*/  @!P0 LOP3.LUT R5, R5, R4, RZ, 0x3c, !PT ;  /* 0x0000000405058212 */ /* 0x010fc800078e3cff */
[----:B------:R-:W-:-:S04]  /*456c0*/  @!P0 LOP3.LUT R4, R5, R4, RZ, 0x3c, !PT ;  /* 0x0000000405048212 */ /* 0x000fc800078e3cff */
[----:B------:R-:W-:-:S05]  /*456d0*/  @!P0 LOP3.LUT R5, R5, R4, RZ, 0x3c, !PT ;  /* 0x0000000405058212 */ /* 0x000fca00078e3cff */
        /* <DEDUP_REMOVED lines=21> */
[----:B------:R-:W-:Y:S02]  /*45830*/  @!P0 IMAD.MOV.U32 R4, RZ, RZ, R9 ;  /* 0x000000ffff048224 */ /* 0x000fe400078e0009 */
[----:B------:R-:W-:-:S02]  /*45840*/  @!P0 IMAD.MOV.U32 R5, RZ, RZ, R15 ;  /* 0x000000ffff058224 */ /* 0x000fc400078e000f */
[----:B------:R-:W4:Y:S01]  /*45850*/  LDL R9, [R1+0x710] ;  /* 0x0007100001097983 */ /* 0x000f220000100800 */
[----:B------:R-:W3:Y:S01]  /*45860*/  LDL R15, [R1+0x70c] ;  /* 0x00070c00010f7983 */ /* 0x000ee20000100800 */
[----:B--2---:R-:W-:-:S06]  /*45870*/  PRMT R28, RZ, 0x7610, R28 ;  /* 0x00007610ff1c7816 */ /* 0x004fcc000000001c */
[----:B------:R-:W2:Y:S04]  /*45880*/  @!P0 LDG.E.U16 R28, [R4.64] ;  /* 0x0000000a041c8981 */ /* 0x000ea8000c1e1500 */
[----:B--2---:R0:W-:Y:S04]  /*45890*/  STL [R1+0x6c], R28 ;  /* 0x00006c1c01007387 */ /* 0x0041e80000100800 */
[----:B0-----:R-:W2:Y:S01]  /*458a0*/  LDL.LU R28, [R1+0x2100] ;  /* 0x00210000011c7983 */ /* 0x001ea20000300800 */
[----:B------:R-:W-:Y:S02]  /*458b0*/  @!P0 IMAD.MOV.U32 R4, RZ, RZ, R6 ;  /* 0x000000ffff048224 */ /* 0x000fe400078e0006 */
[----:B------:R-:W-:-:S02]  /*458c0*/  @!P0 IMAD.MOV.U32 R5, RZ, RZ, R7 ;  /* 0x000000ffff058224 */ /* 0x000fc400078e0007 */
[----:B------:R-:W3:Y:S01]  /*458d0*/  LDL R6, [R1+0x6d0] ;  /* 0x0006d00001067983 */ /* 0x000ee20000100800 */
[----:B------:R-:W3:Y:S01]  /*458e0*/  LDL R7, [R1+0x6cc] ;  /* 0x0006cc0001077983 */ /* 0x000ee20000100800 */
[----:B--2---:R-:W-:-:S06]  /*458f0*/  PRMT R28, RZ, 0x7610, R28 ;  /* 0x00007610ff1c7816 */ /* 0x004fcc000000001c */
        /* <DEDUP_REMOVED lines=24> */
[-C--:B--2---:R-:W-:Y:S02]  /*45a80*/  @!P0 LOP3.LUT R5, R5, R4.reuse, RZ, 0x3c, !PT ;  /* 0x0000000405058212 */ /* 0x084fe400078e3cff */
[----:B------:R-:W-:Y:S02]  /*45a90*/  PRMT R28, RZ, 0x7610, R28 ;  /* 0x00007610ff1c7816 */ /* 0x000fe4000000001c */
[----:B------:R-:W-:-:S04]  /*45aa0*/  @!P0 LOP3.LUT R4, R5, R4, RZ, 0x3c, !PT ;  /* 0x0000000405048212 */ /* 0x000fc800078e3cff */
[----:B------:R-:W-:-:S05]  /*45ab0*/  @!P0 LOP3.LUT R5, R5, R4, RZ, 0x3c, !PT ;  /* 0x0000000405058212 */ /* 0x000fca00078e3cff */
[----:B------:R4:W2:Y:S02]  /*45ac0*/  @!P0 LDG.E.U16 R28, [R4.64] ;  /* 0x0000000a041c8981 */ /* 0x0008a4000c1e1500 */
[----:B----4-:R-:W-:Y:S02]  /*45ad0*/  @!P0 IMAD.MOV.U32 R4, RZ, RZ, R9 ;  /* 0x000000ffff048224 */ /* 0x010fe400078e0009 */
[----:B---3--:R-:W-:-:S05]  /*45ae0*/  @!P0 IMAD.MOV.U32 R5, RZ, RZ, R15 ;  /* 0x000000ffff058224 */ /* 0x008fca00078e000f */
[----:B------:R0:W3:Y:S02]  /*45af0*/  @!P0 LDG.E.U16 R16, [R4.64] ;  /* 0x0000000a04108981 */ /* 0x0000e4000c1e1500 */
[----:B0-----:R-:W-:-:S06]  /*45b00*/  PRMT R4, RZ, 0x7610, R4 ;  /* 0x00007610ff047816 */ /* 0x001fcc0000000004 */
[----:B------:R0:W4:Y:S04]  /*45b10*/  @!P0 LDG.E.U16 R4, [R6.64] ;  /* 0x0000000a06048981 */ /* 0x000128000c1e1500 */
[----:B--2---:R1:W-:Y:S04]  /*45b20*/  STL [R1+0x34], R28 ;  /* 0x0000341c01007387 */ /* 0x0043e80000100800 */
[----:B-1----:R-:W2:Y:S01]  /*45b30*/  LDL.LU R28, [R1+0x20f0] ;  /* 0x0020f000011c7983 */ /* 0x002ea20000300800 */
[----:B------:R-:W2:Y:S03]  /*45b40*/  LDL R9, [R1+0x848] ;  /* 0x0008480001097983 */ /* 0x000ea60000100800 */
[----:B---3--:R-:W-:Y:S01]  /*45b50*/  STL [R1+0x20b0], R16 ;  /* 0x0020b01001007387 */ /* 0x008fe20000100800 */
[----:B0-----:R-:W3:Y:S02]  /*45b60*/  LDL R6, [R1+0x68c] ;  /* 0x00068c0001067983 */ /* 0x001ee40000100800 */
[----:B------:R-:W3:Y:S01]  /*45b70*/  LDL R7, [R1+0x690] ;  /* 0x0006900001077983 */ /* 0x000ee20000100800 */
[----:B------:R-:W-:Y:S01]  /*45b80*/  PRMT R5, RZ, 0x7610, R5 ;  /* 0x00007610ff057816 */ /* 0x000fe20000000005 */
[----:B------:R-:W2:Y:S04]  /*45b90*/  LDL R15, [R1+0x808] ;  /* 0x00080800010f7983 */ /* 0x000ea80000100800 */
[----:B----4-:R-:W-:Y:S01]  /*45ba0*/  STL [R1+0x20b4], R4 ;  /* 0x0020b40401007387 */ /* 0x010fe20000100800 */
        /* <DEDUP_REMOVED lines=9> */
[----:B------:R-:W-:Y:S01]  /*45c40*/  @!P0 LOP3.LUT R7, R7, R6, RZ, 0x3c, !PT ;  /* 0x0000000607078212 */ /* 0x000fe200078e3cff */
[----:B---3--:R-:W-:Y:S04]  /*45c50*/  STL [R1+0x20b8], R5 ;  /* 0x0020b80501007387 */ /* 0x008fe80000100800 */
[----:B------:R0:W3:Y:S04]  /*45c60*/  @!P0 LDG.E.U16 R11, [R6.64] ;  /* 0x0000000a060b8981 */ /* 0x0000e8000c1e1500 */
[----:B0-----:R-:W4:Y:S04]  /*45c70*/  LDL R6, [R1+0x884] ;  /* 0x0008840001067983 */ /* 0x001f280000100800 */
[----:B------:R-:W4:Y:S01]  /*45c80*/  LDL R7, [R1+0x888] ;  /* 0x0008880001077983 */ /* 0x000f220000100800 */
[----:B--2---:R-:W-:-:S02]  /*45c90*/  PRMT R28, RZ, 0x7610, R28 ;  /* 0x00007610ff1c7816 */ /* 0x004fc4000000001c */
[----:B----4-:R-:W-:-:S04]  /*45ca0*/  @!P0 LOP3.LUT R7, R7, R6, RZ, 0x3c, !PT ;  /* 0x0000000607078212 */ /* 0x010fc800078e3cff */
[----:B------:R-:W-:-:S04]  /*45cb0*/  @!P0 LOP3.LUT R6, R7, R6, RZ, 0x3c, !PT ;  /* 0x0000000607068212 */ /* 0x000fc800078e3cff */
[----:B------:R-:W-:-:S05]  /*45cc0*/  @!P0 LOP3.LUT R7, R7, R6, RZ, 0x3c, !PT ;  /* 0x0000000607078212 */ /* 0x000fca00078e3cff */
[----:B------:R-:W2:Y:S04]  /*45cd0*/  @!P0 LDG.E.U16 R28, [R6.64] ;  /* 0x0000000a061c8981 */ /* 0x000ea8000c1e1500 */
[----:B---3--:R0:W-:Y:S04]  /*45ce0*/  STL [R1+0x58], R11 ;  /* 0x0000580b01007387 */ /* 0x0081e80000100800 */
[----:B0-----:R-:W3:Y:S04]  /*45cf0*/  LDL R11, [R1+0x788] ;  /* 0x00078800010b7983 */ /* 0x001ee80000100800 */
[----:B--2---:R0:W-:Y:S04]  /*45d00*/  STL [R1+0x54], R28 ;  /* 0x0000541c01007387 */ /* 0x0041e80000100800 */
[----:B0-----:R-:W2:Y:S01]  /*45d10*/  LDL.LU R28, [R1+0x20ec] ;  /* 0x0020ec00011c7983 */ /* 0x001ea20000300800 */
[----:B------:R-:W4:Y:S01]  /*45d20*/  LDL R7, [R1+0x844] ;  /* 0x0008440001077983 */ /* 0x000f220000100800 */
[----:B------:R-:W-:Y:S01]  /*45d30*/  PRMT R8, RZ, 0x7610, R8 ;  /* 0x00007610ff087816 */ /* 0x000fe20000000008 */
[----:B------:R-:W-:Y:S01]  /*45d40*/  @!P0 IMAD.MOV.U32 R6, RZ, RZ, R9 ;  /* 0x000000ffff068224 */ /* 0x000fe200078e0009 */
[----:B------:R-:W-:Y:S01]  /*45d50*/  PRMT R12, RZ, 0x7610, R12 ;  /* 0x00007610ff0c7816 */ /* 0x000fe2000000000c */
[----:B------:R-:W2:Y:S04]  /*45d60*/  LDL R9, [R1+0x704] ;  /* 0x0007040001097983 */ /* 0x000ea80000100800 */
[----:B----4-:R0:W4:Y:S04]  /*45d70*/  @!P0 LDG.E.U16 R8, [R6.64] ;  /* 0x0000000a06088981 */ /* 0x010128000c1e1500 */
[----:B0-----:R-:W3:Y:S01]  /*45d80*/  LDL R7, [R1+0x804] ;  /* 0x0008040001077983 */ /* 0x001ee20000100800 */
[----:B------:R-:W-:-:S03]  /*45d90*/  @!P0 IMAD.MOV.U32 R6, RZ, RZ, R15 ;  /* 0x000000ffff068224 */ /* 0x000fc600078e000f */
[----:B----4-:R0:W-:Y:S01]  /*45da0*/  STL [R1+0x50], R8 ;  /* 0x0000500801007387 */ /* 0x0101e20000100800 */
[----:B--2---:R-:W-:Y:S01]  /*45db0*/  PRMT R28, RZ, 0x7610, R28 ;  /* 0x00007610ff1c7816 */ /* 0x004fe2000000001c */
[----:B------:R-:W2:Y:S02]  /*45dc0*/  LDL R15, [R1+0x6c4] ;  /* 0x0006c400010f7983 */ /* 0x000ea40000100800 */
[----:B---3--:R1:W3:Y:S04]  /*45dd0*/  @!P0 LDG.E.U16 R12, [R6.64] ;  /* 0x0000000a060c8981 */ /* 0x0082e8000c1e1500 */
        /* <DEDUP_REMOVED lines=11> */
[----:B------:R-:W2:Y:S01]  /*45e90*/  LDL R7, [R1+0x784] ;  /* 0x0007840001077983 */ /* 0x000ea20000100800 */
[----:B------:R-:W-:Y:S01]  /*45ea0*/  PRMT R10, RZ, 0x7610, R10 ;  /* 0x00007610ff0a7816 */ /* 0x000fe2000000000a */
[----:B------:R-:W-:Y:S01]  /*45eb0*/  @!P0 IMAD.MOV.U32 R6, RZ, RZ, R11 ;  /* 0x000000ffff068224 */ /* 0x000fe200078e000b */
[----:B------:R-:W-:Y:S01]  /*45ec0*/  PRMT R16, RZ, 0x7610, R16 ;  /* 0x00007610ff107816 */ /* 0x000fe20000000010 */
[----:B------:R-:W3:Y:S04]  /*45ed0*/  LDL R11, [R1+0x684] ;  /* 0x00068400010b7983 */ /* 0x000ee80000100800 */
[----:B--2---:R0:W2:Y:S04]  /*45ee0*/  @!P0 LDG.E.U16 R10, [R6.64] ;  /* 0x0000000a060a8981 */ /* 0x0040a8000c1e1500 */
[----:B0-----:R-:W2:Y:S04]  /*45ef0*/  LDL R6, [R1+0x744] ;  /* 0x0007440001067983 */ /* 0x001ea80000100800 */
[----:B------:R-:W2:Y:S02]  /*45f00*/  LDL R7, [R1+0x748] ;  /* 0x0007480001077983 */ /* 0x000ea40000100800 */
[----:B--2---:R-:W-:-:S04]  /*45f10*/  @!P0 LOP3.LUT R7, R7, R6, RZ, 0x3c, !PT ;  /* 0x0000000607078212 */ /* 0x004fc800078e3cff */
[----:B------:R-:W-:-:S04]  /*45f20*/  @!P0 LOP3.LUT R6, R7, R6, RZ, 0x3c, !PT ;  /* 0x0000000607068212 */ /* 0x000fc800078e3cff */
[----:B------:R-:W-:-:S05]  /*45f30*/  @!P0 LOP3.LUT R7, R7, R6, RZ, 0x3c, !PT ;  /* 0x0000000607078212 */ /* 0x000fca00078e3cff */
[----:B------:R0:W2:Y:S02]  /*45f40*/  @!P0 LDG.E.U16 R16, [R6.64] ;  /* 0x0000000a06108981 */ /* 0x0000a4000c1e1500 */
[----:B0-----:R-:W-:Y:S02]  /*45f50*/  PRMT R6, RZ, 0x7610, R6 ;  /* 0x00007610ff067816 */ /* 0x001fe40000000006 */
[----:B------:R-:W-:-:S04]  /*45f60*/  PRMT R7, RZ, 0x7610, R7 ;  /* 0x00007610ff077816 */ /* 0x000fc80000000007 */
[----:B----4-:R3:W4:Y:S04]  /*45f70*/  @!P0 LDG.E.U16 R6, [R8.64] ;  /* 0x0000000a08068981 */ /* 0x010728000c1e1500 */
[----:B------:R0:W-:Y:S01]  /*45f80*/  STL [R1+0x3c], R10 ;  /* 0x00003c0a01007387 */ /* 0x0001e20000100800 */
[----:B---3--:R-:W-:Y:S02]  /*45f90*/  @!P0 IMAD.MOV.U32 R8, RZ, RZ, R12 ;  /* 0x000000ffff088224 */ /* 0x008fe400078e000c */
[----:B------:R-:W-:Y:S01]  /*45fa0*/  @!P0 IMAD.MOV.U32 R9, RZ, RZ, R15 ;  /* 0x000000ffff098224 */ /* 0x000fe200078e000f */
[----:B0-----:R-:W3:Y:S04]  /*45fb0*/  LDL R10, [R1+0x688] ;  /* 0x00068800010a7983 */ /* 0x001ee80000100800 */
[----:B------:R0:W3:Y:S02]  /*45fc0*/  @!P0 LDG.E.U16 R7, [R8.64] ;  /* 0x0000000a08078981 */ /* 0x0000e4000c1e1500 */
[----:B0-----:R-:W-:-:S02]  /*45fd0*/  PRMT R8, RZ, 0x7610, R8 ;  /* 0x00007610ff087816 */ /* 0x001fc40000000008 */
[----:B----4-:R-:W-:Y:S01]  /*45fe0*/  STL [R1+0x209c], R6 ;  /* 0x00209c0601007387 */ /* 0x010fe20000100800 */
[----:B--2---:R0:W-:Y:S02]  /*45ff0*/  STL [R1+0x14], R16 ;  /* 0x0000141001007387 */ /* 0x0041e40000100800 */
[----:B------:R-:W2:Y:S02]  /*46000*/  LDL R15, [R1+0x83c] ;  /* 0x00083c00010f7983 */ /* 0x000ea40000100800 */
[----:B------:R-:W4:Y:S01]  /*46010*/  LDL R12, [R1+0x840] ;  /* 0x00084000010c7983 */ /* 0x000f220000100800 */
[----:B0-----:R-:W2:Y:S04]  /*46020*/  LDL R16, [R1+0x880] ;  /* 0x0008800001107983 */ /* 0x001ea80000100800 */
[----:B---3--:R0:W3:Y:S04]  /*46030*/  @!P0 LDG.E.U16 R8, [R10.64] ;  /* 0x0000000a0a088981 */ /* 0x0080e8000c1e1500 */
[----:B------:R1:W-:Y:S04]  /*46040*/  STL [R1+0x20a0], R7 ;  /* 0x0020a00701007387 */ /* 0x0003e80000100800 */
[----:B0-----:R-:W2:Y:S04]  /*46050*/  LDL R10, [R1+0x8b4] ;  /* 0x0008b400010a7983 */ /* 0x001ea80000100800 */
[----:B------:R-:W2:Y:S01]  /*46060*/  LDL R11, [R1+0x8b8] ;  /* 0x0008b800010b7983 */ /* 0x000ea20000100800 */
[----:B------:R-:W-:-:S03]  /*46070*/  PRMT R28, RZ, 0x7610, R28 ;  /* 0x00007610ff1c7816 */ /* 0x000fc6000000001c */
[----:B-1----:R-:W3:Y:S01]  /*46080*/  LDL R7, [R1+0x8b0] ;  /* 0x0008b00001077983 */ /* 0x002ee20000100800 */
        /* <DEDUP_REMOVED lines=8> */
[----:B------:R-:W-:-:S02]  /*46110*/  @!P0 IMAD.MOV.U32 R10, RZ, RZ, R7 ;  /* 0x000000ffff0a8224 */ /* 0x000fc400078e0007 */
[----:B---3--:R-:W-:Y:S02]  /*46120*/  @!P0 IMAD.MOV.U32 R11, RZ, RZ, R8 ;  /* 0x000000ffff0b8224 */ /* 0x008fe400078e0008 */
[----:B------:R-:W3:Y:S01]  /*46130*/  LDL R7, [R1+0x7c0] ;  /* 0x0007c00001077983 */ /* 0x000ee20000100800 */
[----:B------:R-:W3:Y:S01]  /*46140*/  LDL R8, [R1+0x7bc] ;  /* 0x0007bc0001087983 */ /* 0x000ee20000100800 */
[----:B--2---:R-:W-:-:S06]  /*46150*/  PRMT R28, RZ, 0x7610, R28 ;  /* 0x00007610ff1c7816 */ /* 0x004fcc000000001c */
[----:B------:R-:W2:Y:S01]  /*46160*/  @!P0 LDG.E.U16 R28, [R10.64] ;  /* 0x0000000a0a1c8981 */ /* 0x000ea2000c1e1500 */
[----:B------:R-:W-:-:S03]  /*46170*/  PRMT R14, RZ, 0x7610, R14 ;  /* 0x00007610ff0e7816 */ /* 0x000fc6000000000e */
[----:B--2---:R0:W-:Y:S04]  /*46180*/  STL [R1+0x2c], R28 ;  /* 0x00002c1c01007387 */ /* 0x0041e80000100800 */
[----:B0-----:R-:W2:Y:S01]  /*46190*/  LDL.LU R28, [R1+0x20e0] ;  /* 0x0020e000011c7983 */ /* 0x001ea20000300800 */
[----:B------:R-:W2:Y:S02]  /*461a0*/  LDL R11, [R1+0x87c] ;  /* 0x00087c00010b7983 */ /* 0x000ea40000100800 */
[----:B------:R-:W-:Y:S01]  /*461b0*/  @!P0 IMAD.MOV.U32 R10, RZ, RZ, R16 ;  /* 0x000000ffff0a8224 */ /* 0x000fe200078e0010 */
[----:B------:R-:W-:-:S04]  /*461c0*/  PRMT R5, RZ, 0x7610, R5 ;  /* 0x00007610ff057816 */ /* 0x000fc80000000005 */
[----:B--2---:R4:W2:Y:S02]  /*461d0*/  @!P0 LDG.E.U16 R14, [R10.64] ;  /* 0x0000000a0a0e8981 */ /* 0x0048a4000c1e1500 */
[----:B----4-:R-:W-:Y:S02]  /*461e0*/  @!P0 IMAD.MOV.U32 R10, RZ, RZ, R12 ;  /* 0x000000ffff0a8224 */ /* 0x010fe400078e000c */
[----:B------:R-:W-:-:S05]  /*461f0*/  @!P0 IMAD.MOV.U32 R11, RZ, RZ, R15 ;  /* 0x000000ffff0b8224 */ /* 0x000fca00078e000f */
[----:B------:R0:W4:Y:S04]  /*46200*/  @!P0 LDG.E.U16 R5, [R10.64] ;  /* 0x0000000a0a058981 */ /* 0x000128000c1e1500 */
[----:B--2---:R1:W-:Y:S01]  /*46210*/  STL [R1+0x28], R14 ;  /* 0x0000280e01007387 */ /* 0x0043e20000100800 */
[----:B0-----:R-:W2:Y:S02]  /*46220*/  LDL R10, [R1+0x7fc] ;  /* 0x0007fc00010a7983 */ /* 0x001ea40000100800 */
[----:B------:R-:W2:Y:S01]  /*46230*/  LDL R11, [R1+0x800] ;  /* 0x00080000010b7983 */ /* 0x000ea20000100800 */
[----:B------:R-:W-:Y:S01]  /*46240*/  PRMT R28, RZ, 0x7610, R28 ;  /* 0x00007610ff1c7816 */ /* 0x000fe2000000001c */
[----:B------:R-:W3:Y:S04]  /*46250*/  LDL R16, [R1+0x73c] ;  /* 0x00073c0001107983 */ /* 0x000ee80000100800 */
[----:B------:R-:W3:Y:S04]  /*46260*/  LDL R15, [R1+0x740] ;  /* 0x00074000010f7983 */ /* 0x000ee80000100800 */
[----:B------:R-:W3:Y:S04]  /*46270*/  LDL R12, [R1+0x6fc] ;  /* 0x0006fc00010c7983 */ /* 0x000ee80000100800 */
[----:B-1----:R-:W3:Y:S01]  /*46280*/  LDL R14, [R1+0x780] ;  /* 0x00078000010e7983 */ /* 0x002ee20000100800 */
[----:B--2---:R-:W-:-:S04]  /*46290*/  @!P0 LOP3.LUT R11, R11, R10, RZ, 0x3c, !PT ;  /* 0x0000000a0b0b8212 */ /* 0x004fc800078e3cff */
[----:B------:R-:W-:-:S04]  /*462a0*/  @!P0 LOP3.LUT R10, R11, R10, RZ, 0x3c, !PT ;  /* 0x0000000a0b0a8212 */ /* 0x000fc800078e3cff */
[----:B------:R-:W-:-:S05]  /*462b0*/  @!P0 LOP3.LUT R11, R11, R10, RZ, 0x3c, !PT ;  /* 0x0000000a0b0b8212 */ /* 0x000fca00078e3cff */
[----:B------:R-:W2:Y:S04]  /*462c0*/  @!P0 LDG.E.U16 R28, [R10.64] ;  /* 0x0000000a0a1c8981 */ /* 0x000ea8000c1e1500 */
[----:B----4-:R0:W-:Y:S04]  /*462d0*/  STL [R1+0x24], R5 ;  /* 0x0000240501007387 */ /* 0x0101e80000100800 */
[----:B0-----:R-:W4:Y:S04]  /*462e0*/  LDL R5, [R1+0x700] ;  /* 0x0007000001057983 */ /* 0x001f280000100800 */
[----:B--2---:R0:W-:Y:S04]  /*462f0*/  STL [R1+0x20], R28 ;  /* 0x0000201c01007387 */ /* 0x0041e80000100800 */
[----:B0-----:R-:W2:Y:S01]  /*46300*/  LDL.LU R28, [R1+0x20dc] ;  /* 0x0020dc00011c7983 */ /* 0x001ea20000300800 */
[----:B---3--:R-:W-:-:S02]  /*46310*/  @!P0 IMAD.MOV.U32 R10, RZ, RZ, R7 ;  /* 0x000000ffff0a8224 */ /* 0x008fc400078e0007 */
[----:B------:R-:W-:Y:S02]  /*46320*/  @!P0 IMAD.MOV.U32 R11, RZ, RZ, R8 ;  /* 0x000000ffff0b8224 */ /* 0x000fe400078e0008 */
        /* <DEDUP_REMOVED lines=9> */
[----:B------:R-:W-:Y:S02]  /*463c0*/  PRMT R13, RZ, 0x7610, R13 ;  /* 0x00007610ff0d7816 */ /* 0x000fe4000000000d */
[----:B------:R-:W-:Y:S01]  /*463d0*/  PRMT R9, RZ, 0x7610, R9 ;  /* 0x00007610ff097816 */ /* 0x000fe20000000009 */
[----:B------:R-:W3:Y:S04]  /*463e0*/  LDL R14, [R1+0x67c] ;  /* 0x00067c00010e7983 */ /* 0x000ee80000100800 */
[----:B--2---:R0:W2:Y:S02]  /*463f0*/  @!P0 LDG.E.U16 R6, [R10.64] ;  /* 0x0000000a0a068981 */ /* 0x0040a4000c1e1500 */
[----:B0-----:R-:W-:-:S02]  /*46400*/  @!P0 IMAD.MOV.U32 R10, RZ, RZ, R15 ;  /* 0x000000ffff0a8224 */ /* 0x001fc400078e000f */
[----:B------:R-:W-:-:S05]  /*46410*/  @!P0 IMAD.MOV.U32 R11, RZ, RZ, R16 ;  /* 0x000000ffff0b8224 */ /* 0x000fca00078e0010 */
[----:B------:R4:W2:Y:S02]  /*46420*/  @!P0 LDG.E.U16 R13, [R10.64] ;  /* 0x0000000a0a0d8981 */ /* 0x0008a4000c1e1500 */
[----:B----4-:R-:W-:Y:S02]  /*46430*/  @!P0 IMAD.MOV.U32 R10, RZ, RZ, R5 ;  /* 0x000000ffff0a8224 */ /* 0x010fe400078e0005 */
[----:B------:R-:W-:-:S05]  /*46440*/  @!P0 IMAD.MOV.U32 R11, RZ, RZ, R12 ;  /* 0x000000ffff0b8224 */ /* 0x000fca00078e000c */
[----:B------:R0:W4:Y:S01]  /*46450*/  @!P0 LDG.E.U16 R9, [R10.64] ;  /* 0x0000000a0a098981 */ /* 0x000122000c1e1500 */
[----:B---3--:R-:W-:Y:S01]  /*46460*/  @!P0 IMAD.MOV.U32 R12, RZ, RZ, R7 ;  /* 0x000000ffff0c8224 */ /* 0x008fe200078e0007 */
[----:B0-----:R-:W-:Y:S02]  /*46470*/  PRMT R10, RZ, 0x7610, R10 ;  /* 0x00007610ff0a7816 */ /* 0x001fe4000000000a */
[----:B--2---:R0:W-:Y:S01]  /*46480*/  STL [R1+0x18], R6 ;  /* 0x0000180601007387 */ /* 0x0041e20000100800 */
[----:B------:R-:W2:Y:S02]  /*46490*/  LDL R15, [R1+0x874] ;  /* 0x00087400010f7983 */ /* 0x000ea40000100800 */
[----:B------:R-:W3:Y:S01]  /*464a0*/  LDL R5, [R1+0x878] ;  /* 0x0008780001057983 */ /* 0x000ee20000100800 */
[----:B0-----:R-:W2:Y:S04]  /*464b0*/  LDL R6, [R1+0x680] ;  /* 0x0006800001067983 */ /* 0x001ea80000100800 */
[----:B----4-:R-:W-:Y:S01]  /*464c0*/  STL [R1+0x2080], R9 ;  /* 0x0020800901007387 */ /* 0x010fe20000100800 */
[----:B------:R0:W-:Y:S02]  /*464d0*/  STL [R1+0x10], R13 ;  /* 0x0000100d01007387 */ /* 0x0001e40000100800 */
[----:B------:R-:W4:Y:S02]  /*464e0*/  LDL R7, [R1+0x870] ;  /* 0x0008700001077983 */ /* 0x000f240000100800 */
[----:B0-----:R-:W-:-:S02]  /*464f0*/  @!P0 IMAD.MOV.U32 R13, RZ, RZ, R8 ;  /* 0x000000ffff0d8224 */ /* 0x001fc400078e0008 */
[----:B------:R-:W4:Y:S04]  /*46500*/  LDL R8, [R1+0x86c] ;  /* 0x00086c0001087983 */ /* 0x000f280000100800 */
[----:B------:R0:W4:Y:S01]  /*46510*/  @!P0 LDG.E.U16 R10, [R12.64] ;  /* 0x0000000a0c0a8981 */ /* 0x000122000c1e1500 */
[----:B------:R-:W-:Y:S02]  /*46520*/  PRMT R11, RZ, 0x7610, R11 ;  /* 0x00007610ff0b7816 */ /* 0x000fe4000000000b */
[----:B------:R-:W-:Y:S01]  /*46530*/  PRMT R4, RZ, 0x7610, R4 ;  /* 0x00007610ff047816 */ /* 0x000fe20000000004 */
[----:B0-----:R-:W-:Y:S01]  /*46540*/  @!P0 IMAD.MOV.U32 R13, RZ, RZ, R14 ;  /* 0x000000ffff0d8224 */ /* 0x001fe200078e000e */
[----:B------:R-:W-:Y:S01]  /*46550*/  PRMT R28, RZ, 0x7610, R28 ;  /* 0x00007610ff1c7816 */ /* 0x000fe2000000001c */
[----:B--2---:R-:W-:-:S05]  /*46560*/  @!P0 IMAD.MOV.U32 R12, RZ, RZ, R6 ;  /* 0x000000ffff0c8224 */ /* 0x004fca00078e0006 */
[----:B------:R3:W2:Y:S02]  /*46570*/  @!P0 LDG.E.U16 R11, [R12.64] ;  /* 0x0000000a0c0b8981 */ /* 0x0006a4000c1e1500 */
[----:B---3--:R-:W-:Y:S02]  /*46580*/  @!P0 IMAD.MOV.U32 R12, RZ, RZ, R5 ;  /* 0x000000ffff0c8224 */ /* 0x008fe400078e0005 */
[----:B------:R-:W-:-:S05]  /*46590*/  @!P0 IMAD.MOV.U32 R13, RZ, RZ, R15 ;  /* 0x000000ffff0d8224 */ /* 0x000fca00078e000f */
[----:B------:R4:W3:Y:S02]  /*465a0*/  @!P0 LDG.E.U16 R4, [R12.64] ;  /* 0x0000000a0c048981 */ /* 0x0008e4000c1e1500 */
[----:B----4-:R-:W-:Y:S02]  /*465b0*/  @!P0 IMAD.MOV.U32 R12, RZ, RZ, R7 ;  /* 0x000000ffff0c8224 */ /* 0x010fe400078e0007 */
[----:B------:R-:W-:Y:S01]  /*465c0*/  @!P0 IMAD.MOV.U32 R13, RZ, RZ, R8 ;  /* 0x000000ffff0d8224 */ /* 0x000fe200078e0008 */
[----:B------:R0:W-:Y:S01]  /*465d0*/  STL [R1+0x207c], R10 ;  /* 0x00207c0a01007387 */ /* 0x0001e20000100800 */
[----:B------:R-:W4:Y:S02]  /*465e0*/  LDL R14, [R1+0x834] ;  /* 0x00083400010e7983 */ /* 0x000f240000100800 */
[----:B------:R-:W4:Y:S02]  /*465f0*/  LDL R9, [R1+0x82c] ;  /* 0x00082c0001097983 */ /* 0x000f240000100800 */
[----:B------:R-:W4:Y:S01]  /*46600*/  LDL R6, [R1+0x830] ;  /* 0x0008300001067983 */ /* 0x000f220000100800 */
[----:B------:R4:W4:Y:S04]  /*46610*/  @!P0 LDG.E.U16 R28, [R12.64] ;  /* 0x0000000a0c1c8981 */ /* 0x000928000c1e1500 */
[----:B0-----:R-:W4:Y:S04]  /*46620*/  LDL R10, [R1+0x838] ;  /* 0x00083800010a7983 */ /* 0x001f280000100800 */
[----:B--2---:R-:W-:Y:S01]  /*46630*/  STL [R1+0x2084], R11 ;  /* 0x0020840b01007387 */ /* 0x004fe20000100800 */
[----:B------:R-:W2:Y:S03]  /*46640*/  LDL R5, [R1+0x7f4] ;  /* 0x0007f40001057983 */ /* 0x000ea60000100800 */
[----:B---3--:R0:W-:Y:S01]  /*46650*/  STL [R1+0x8], R4 ;  /* 0x0000080401007387 */ /* 0x0081e20000100800 */
[----:B------:R-:W3:Y:S02]  /*46660*/  LDL R8, [R1+0x7b4] ;  /* 0x0007b40001087983 */ /* 0x000ee40000100800 */
[----:B------:R-:W3:Y:S01]  /*46670*/  LDL R7, [R1+0x7b8] ;  /* 0x0007b80001077983 */ /* 0x000ee20000100800 */
[----:B0-----:R-:W3:Y:S01]  /*46680*/  LDL R4, [R1+0x7f8] ;  /* 0x0007f80001047983 */ /* 0x001ee20000100800 */
[----:B----4-:R-:W-:-:S03]  /*46690*/  @!P0 IMAD.MOV.U32 R13, RZ, RZ, R14 ;  /* 0x000000ffff0d8224 */ /* 0x010fc600078e000e */
[----:B------:R0:W-:Y:S01]  /*466a0*/  STL [R1+0x202c], R28 ;  /* 0x00202c1c01007387 */ /* 0x0001e20000100800 */
[----:B------:R-:W-:Y:S01]  /*466b0*/  @!P0 IMAD.MOV.U32 R12, RZ, RZ, R10 ;  /* 0x000000ffff0c8224 */ /* 0x000fe200078e000a */
[----:B0-----:R-:W-:-:S06]  /*466c0*/  PRMT R28, RZ, 0x7610, R28 ;  /* 0x00007610ff1c7816 */ /* 0x001fcc000000001c */
[----:B------:R0:W4:Y:S01]  /*466d0*/  @!P0 LDG.E.U16 R28, [R12.64] ;  /* 0x0000000a0c1c8981 */ /* 0x000122000c1e1500 */
[----:B------:R-:W-:Y:S02]  /*466e0*/  PRMT R27, RZ, 0x7610, R27 ;  /* 0x00007610ff1b7816 */ /* 0x000fe4000000001b */
[----:B------:R-:W-:Y:S01]  /*466f0*/  PRMT R25, RZ, 0x7610, R25 ;  /* 0x00007610ff197816 */ /* 0x000fe20000000019 */
[----:B0-----:R-:W-:Y:S02]  /*46700*/  @!P0 IMAD.MOV.U32 R12, RZ, RZ, R6 ;  /* 0x000000ffff0c8224 */ /* 0x001fe400078e0006 */
[----:B------:R-:W-:-:S05]  /*46710*/  @!P0 IMAD.MOV.U32 R13, RZ, RZ, R9 ;  /* 0x000000ffff0d8224 */ /* 0x000fca00078e0009 */
[----:B------:R2:W4:Y:S02]  /*46720*/  @!P0 LDG.E.U16 R27, [R12.64] ;  /* 0x0000000a0c1b8981 */ /* 0x000524000c1e1500 */
[----:B--2---:R-:W-:Y:S02]  /*46730*/  @!P0 IMAD.MOV.U32 R13, RZ, RZ, R5 ;  /* 0x000000ffff0d8224 */ /* 0x004fe400078e0005 */
[----:B---3--:R-:W-:-:S05]  /*46740*/  @!P0 IMAD.MOV.U32 R12, RZ, RZ, R4 ;  /* 0x000000ffff0c8224 */ /* 0x008fca00078e0004 */
[----:B------:R0:W2:Y:S04]  /*46750*/  @!P0 LDG.E.U16 R25, [R12.64] ;  /* 0x0000000a0c198981 */ /* 0x0000a8000c1e1500 */
[----:B----4-:R-:W-:Y:S01]  /*46760*/  STL [R1+0x2054], R28 ;  /* 0x0020541c01007387 */ /* 0x010fe20000100800 */
[----:B------:R-:W3:Y:S02]  /*46770*/  LDL R11, [R1+0x774] ;  /* 0x00077400010b7983 */ /* 0x000ee40000100800 */
[----:B------:R-:W4:Y:S01]  /*46780*/  LDL R6, [R1+0x778] ;  /* 0x0007780001067983 */ /* 0x000f220000100800 */
[----:B------:R-:W-:Y:S01]  /*46790*/  PRMT R22, RZ, 0x7610, R22 ;  /* 0x00007610ff167816 */ /* 0x000fe20000000016 */
[----:B0-----:R-:W-:Y:S02]  /*467a0*/  @!P0 IMAD.MOV.U32 R12, RZ, RZ, R7 ;  /* 0x000000ffff0c8224 */ /* 0x001fe400078e0007 */
[----:B------:R-:W-:-:S05]  /*467b0*/  @!P0 IMAD.MOV.U32 R13, RZ, RZ, R8 ;  /* 0x000000ffff0d8224 */ /* 0x000fca00078e0008 */
[----:B------:R3:W4:Y:S01]  /*467c0*/  @!P0 LDG.E.U16 R22, [R12.64] ;  /* 0x0000000a0c168981 */ /* 0x000722000c1e1500 */
[----:B------:R-:W-:-:S03]  /*467d0*/  PRMT R20, RZ, 0x7610, R20 ;  /* 0x00007610ff147816 */ /* 0x000fc60000000014 */
[----:B------:R-:W-:Y:S01]  /*467e0*/  STL [R1+0x2030], R27 ;  /* 0x0020301b01007387 */ /* 0x000fe20000100800 */
[----:B------:R-:W4:Y:S02]  /*467f0*/  LDL R5, [R1+0x734] ;  /* 0x0007340001057983 */ /* 0x000f240000100800 */
[----:B------:R-:W4:Y:S01]  /*46800*/  LDL R4, [R1+0x738] ;  /* 0x0007380001047983 */ /* 0x000f220000100800 */
[----:B--2---:R-:W-:Y:S01]  /*46810*/  STL [R1+0x2058], R25 ;  /* 0x0020581901007387 */ /* 0x004fe20000100800 */
[----:B------:R-:W2:Y:S02]  /*46820*/  LDL R10, [R1+0x6f4] ;  /* 0x0006f400010a7983 */ /* 0x000ea40000100800 */
[----:B------:R-:W2:Y:S02]  /*46830*/  LDL R9, [R1+0x6f8] ;  /* 0x0006f80001097983 */ /* 0x000ea40000100800 */
[----:B------:R-:W2:Y:S01]  /*46840*/  LDL R8, [R1+0x6b4] ;  /* 0x0006b40001087983 */ /* 0x000ea20000100800 */
[----:B------:R-:W2:Y:S01]  /*46850*/  LDL R7, [R1+0x6b8] ;  /* 0x0006b80001077983 */ /* 0x000ea20000100800 */
[----:B---3--:R-:W-:-:S02]  /*46860*/  @!P0 IMAD.MOV.U32 R13, RZ, RZ, R11 ;  /* 0x000000ffff0d8224 */ /* 0x008fc400078e000b */
[----:B----4-:R-:W-:-:S05]  /*46870*/  @!P0 IMAD.MOV.U32 R12, RZ, RZ, R6 ;  /* 0x000000ffff0c8224 */ /* 0x010fca00078e0006 */
[----:B------:R0:W3:Y:S04]  /*46880*/  @!P0 LDG.E.U16 R20, [R12.64] ;  /* 0x0000000a0c148981 */ /* 0x0000e8000c1e1500 */
[----:B------:R-:W-:Y:S01]  /*46890*/  STL [R1+0x205c], R22 ;  /* 0x00205c1601007387 */ /* 0x000fe20000100800 */
[----:B------:R-:W4:Y:S01]  /*468a0*/  LDL R6, [R1+0x678] ;  /* 0x0006780001067983 */ /* 0x000f220000100800 */
[----:B------:R-:W-:Y:S01]  /*468b0*/  PRMT R18, RZ, 0x7610, R18 ;  /* 0x00007610ff127816 */ /* 0x000fe20000000012 */
[----:B0-----:R-:W-:Y:S02]  /*468c0*/  @!P0 IMAD.MOV.U32 R13, RZ, RZ, R5 ;  /* 0x000000ffff0d8224 */ /* 0x001fe400078e0005 */
[----:B------:R-:W-:-:S05]  /*468d0*/  @!P0 IMAD.MOV.U32 R12, RZ, RZ, R4 ;  /* 0x000000ffff0c8224 */ /* 0x000fca00078e0004 */
[----:B------:R0:W4:Y:S02]  /*468e0*/  @!P0 LDG.E.U16 R18, [R12.64] ;  /* 0x0000000a0c128981 */ /* 0x000124000c1e1500 */
[----:B0-----:R-:W-:Y:S01]  /*468f0*/  PRMT R12, RZ, 0x7610, R12 ;  /* 0x00007610ff0c7816 */ /* 0x001fe2000000000c */
[----:B--2---:R-:W-:Y:S02]  /*46900*/  @!P0 IMAD.MOV.U32 R15, RZ, RZ, R10 ;  /* 0x000000ffff0f8224 */ /* 0x004fe400078e000a */
[----:B------:R-:W-:-:S05]  /*46910*/  @!P0 IMAD.MOV.U32 R14, RZ, RZ, R9 ;  /* 0x000000ffff0e8224 */ /* 0x000fca00078e0009 */
[----:B------:R0:W2:Y:S04]  /*46920*/  @!P0 LDG.E.U16 R12, [R14.64] ;  /* 0x0000000a0e0c8981 */ /* 0x0000a8000c1e1500 */
[----:B---3--:R-:W-:Y:S01]  /*46930*/  STL [R1+0x2060], R20 ;  /* 0x0020601401007387 */ /* 0x008fe20000100800 */
[----:B------:R-:W3:Y:S02]  /*46940*/  LDL R5, [R1+0x7ec] ;  /* 0x0007ec0001057983 */ /* 0x000ee40000100800 */
[----:B------:R-:W3:Y:S01]  /*46950*/  LDL R4, [R1+0x7f0] ;  /* 0x0007f00001047983 */ /* 0x000ee20000100800 */
[----:B------:R-:W-:Y:S01]  /*46960*/  PRMT R13, RZ, 0x7610, R13 ;  /* 0x00007610ff0d7816 */ /* 0x000fe2000000000d */
[----:B0-----:R-:W-:Y:S02]  /*46970*/  @!P0 IMAD.MOV.U32 R14, RZ, RZ, R7 ;  /* 0x000000ffff0e8224 */ /* 0x001fe400078e0007 */
[----:B------:R-:W-:Y:S01]  /*46980*/  @!P0 IMAD.MOV.U32 R15, RZ, RZ, R8 ;  /* 0x000000ffff0f8224 */ /* 0x000fe200078e0008 */
[----:B------:R-:W-:-:S04]  /*46990*/  PRMT R17, RZ, 0x7610, R17 ;  /* 0x00007610ff117816 */ /* 0x000fc80000000011 */
[----:B------:R4:W3:Y:S02]  /*469a0*/  @!P0 LDG.E.U16 R13, [R14.64] ;  /* 0x0000000a0e0d8981 */ /* 0x0008e4000c1e1500 */
[----:B----4-:R-:W-:Y:S02]  /*469b0*/  @!P0 IMAD.MOV.U32 R14, RZ, RZ, R6 ;  /* 0x000000ffff0e8224 */ /* 0x010fe400078e0006 */
[----:B------:R-:W-:-:S05]  /*469c0*/  @!P0 IMAD.MOV.U32 R15, RZ, RZ, R0 ;  /* 0x000000ffff0f8224 */ /* 0x000fca00078e0000 */
[----:B------:R3:W4:Y:S01]  /*469d0*/  @!P0 LDG.E.U16 R17, [R14.64] ;  /* 0x0000000a0e118981 */ /* 0x000722000c1e1500 */
[----:B------:R-:W-:-:S03]  /*469e0*/  PRMT R19, RZ, 0x7610, R19 ;  /* 0x00007610ff137816 */ /* 0x000fc60000000013 */
[----:B------:R-:W-:Y:S04]  /*469f0*/  STL [R1+0x2064], R18 ;  /* 0x0020641201007387 */ /* 0x000fe80000100800 */
[----:B--2---:R-:W-:Y:S01]  /*46a00*/  STL [R1+0x2050], R12 ;  /* 0x0020500c01007387 */ /* 0x004fe20000100800 */
[----:B------:R-:W2:Y:S02]  /*46a10*/  LDL R7, [R1+0x7b0] ;  /* 0x0007b00001077983 */ /* 0x000ea40000100800 */
[----:B------:R-:W2:Y:S02]  /*46a20*/  LDL R16, [R1+0x7ac] ;  /* 0x0007ac0001107983 */ /* 0x000ea40000100800 */
[----:B---3--:R-:W-:Y:S02]  /*46a30*/  @!P0 IMAD.MOV.U32 R15, RZ, RZ, R5 ;  /* 0x000000ffff0f8224 */ /* 0x008fe400078e0005 */
[----:B------:R-:W-:-:S05]  /*46a40*/  @!P0 IMAD.MOV.U32 R14, RZ, RZ, R4 ;  /* 0x000000ffff0e8224 */ /* 0x000fca00078e0004 */
[----:B------:R2:W3:Y:S04]  /*46a50*/  @!P0 LDG.E.U16 R19, [R14.64] ;  /* 0x0000000a0e138981 */ /* 0x0004e8000c1e1500 */
[----:B------:R-:W-:Y:S01]  /*46a60*/  STL [R1+0x2068], R13 ;  /* 0x0020680d01007387 */ /* 0x000fe20000100800 */
[----:B------:R0:W-:Y:S03]  /*46a70*/  STL [R1+0x16d0], R0 ;  /* 0x0016d00001007387 */ /* 0x0001e60000100800 */
[----:B0-----:R-:W3:Y:S04]  /*46a80*/  LDL.LU R0, [R1+0x6ac] ;  /* 0x0006ac0001007983 */ /* 0x001ee80000300800 */
[----:B----4-:R0:W-:Y:S01]  /*46a90*/  STL [R1+0x206c], R17 ;  /* 0x00206c1101007387 */ /* 0x0101e20000100800 */
[----:B------:R-:W4:Y:S02]  /*46aa0*/  LDL R20, [R1+0x76c] ;  /* 0x00076c0001147983 */ /* 0x000f240000100800 */
[----:B------:R-:W4:Y:S02]  /*46ab0*/  LDL R18, [R1+0x770] ;  /* 0x0007700001127983 */ /* 0x000f240000100800 */
[----:B------:R-:W4:Y:S01]  /*46ac0*/  LDL R4, [R1+0x730] ;  /* 0x0007300001047983 */ /* 0x000f220000100800 */
[----:B------:R-:W4:Y:S04]  /*46ad0*/  LDL R13, [R1+0x6ec] ;  /* 0x0006ec00010d7983 */ /* 0x000f280000100800 */
[----:B------:R-:W4:Y:S04]  /*46ae0*/  LDL R12, [R1+0x6f0] ;  /* 0x0006f000010c7983 */ /* 0x000f280000100800 */
[----:B0-----:R-:W4:Y:S01]  /*46af0*/  LDL R17, [R1+0x72c] ;  /* 0x00072c0001117983 */ /* 0x001f220000100800 */
[----:B------:R-:W4:Y:S02]  /*46b00*/  LDL.LU R11, [R1+0x78] ;  /* 0x00007800010b7983 */ /* 0x000f240000300800 */
[----:B------:R-:W4:Y:S02]  /*46b10*/  LDL.LU R10, [R1+0x70] ;  /* 0x00007000010a7983 */ /* 0x000f240000300800 */
[----:B------:R-:W4:Y:S01]  /*46b20*/  LDL.LU R6, [R1+0x68] ;  /* 0x0000680001067983 */ /* 0x000f220000300800 */
[----:B------:R-:W4:Y:S01]  /*46b30*/  LDL.LU R9, [R1+0x60] ;  /* 0x0000600001097983 */ /* 0x000f220000300800 */
[----:B------:R-:W4:Y:S02]  /*46b40*/  LDL.LU R8, [R1+0x44] ;  /* 0x0000440001087983 */ /* 0x000f240000300800 */
[----:B------:R-:W4:Y:S02]  /*46b50*/  LDL.LU R5, [R1+0x38] ;  /* 0x0000380001057983 */ /* 0x000f240000300800 */
[----:B--2---:R-:W-:Y:S01]  /*46b60*/  @!P0 IMAD.MOV.U32 R14, RZ, RZ, R7 ;  /* 0x000000ffff0e8224 */ /* 0x004fe200078e0007 */
[----:B---3--:R-:W-:Y:S01]  /*46b70*/  STL [R1+0x2034], R19 ;  /* 0x0020341301007387 */ /* 0x008fe20000100800 */
[----:B------:R-:W2:Y:S01]  /*46b80*/  LDL R7, [R1+0x6b0] ;  /* 0x0006b00001077983 */ /* 0x000ea20000100800 */
[----:B------:R-:W-:Y:S01]  /*46b90*/  PRMT R21, RZ, 0x7610, R21 ;  /* 0x00007610ff157816 */ /* 0x000fe20000000015 */
[----:B------:R-:W-:Y:S01]  /*46ba0*/  @!P0 IMAD.MOV.U32 R15, RZ, RZ, R16 ;  /* 0x000000ffff0f8224 */ /* 0x000fe200078e0010 */
[----:B------:R-:W-:-:S02]  /*46bb0*/  PRMT R23, RZ, 0x7610, R23 ;  /* 0x00007610ff177816 */ /* 0x000fc40000000017 */
[----:B------:R-:W-:Y:S02]  /*46bc0*/  PRMT R24, RZ, 0x7610, R24 ;  /* 0x00007610ff187816 */ /* 0x000fe40000000018 */
[----:B------:R-:W-:Y:S02]  /*46bd0*/  PRMT R26, RZ, 0x7610, R26 ;  /* 0x00007610ff1a7816 */ /* 0x000fe4000000001a */
[----:B------:R-:W-:Y:S01]  /*46be0*/  PRMT R29, RZ, 0x7610, R29 ;  /* 0x00007610ff1d7816 */ /* 0x000fe2000000001d */
[----:B------:R4:W3:Y:S04]  /*46bf0*/  @!P0 LDG.E.U16 R21, [R14.64] ;  /* 0x0000000a0e158981 */ /* 0x0008e8000c1e1500 */
[----:B------:R-:W3:Y:S01]  /*46c00*/  LDL.LU R16, [R1+0xc] ;  /* 0x00000c0001107983 */ /* 0x000ee20000300800 */
[----:B----4-:R-:W-:-:S02]  /*46c10*/  @!P0 IMAD.MOV.U32 R15, RZ, RZ, R20 ;  /* 0x000000ffff0f8224 */ /* 0x010fc400078e0014 */
[----:B------:R-:W-:-:S05]  /*46c20*/  @!P0 IMAD.MOV.U32 R14, RZ, RZ, R18 ;  /* 0x000000ffff0e8224 */ /* 0x000fca00078e0012 */
[----:B------:R0:W4:Y:S02]  /*46c30*/  @!P0 LDG.E.U16 R23, [R14.64] ;  /* 0x0000000a0e178981 */ /* 0x000124000c1e1500 */
[----:B0-----:R-:W-:Y:S02]  /*46c40*/  @!P0 IMAD.MOV.U32 R14, RZ, RZ, R4 ;  /* 0x000000ffff0e8224 */ /* 0x001fe400078e0004 */
[----:B------:R-:W-:-:S05]  /*46c50*/  @!P0 IMAD.MOV.U32 R15, RZ, RZ, R17 ;  /* 0x000000ffff0f8224 */ /* 0x000fca00078e0011 */
[----:B------:R0:W3:Y:S02]  /*46c60*/  @!P0 LDG.E.U16 R24, [R14.64] ;  /* 0x0000000a0e188981 */ /* 0x0000e4000c1e1500 */
[----:B0-----:R-:W-:Y:S02]  /*46c70*/  @!P0 IMAD.MOV.U32 R14, RZ, RZ, R12 ;  /* 0x000000ffff0e8224 */ /* 0x001fe400078e000c */
[----:B------:R-:W-:-:S05]  /*46c80*/  @!P0 IMAD.MOV.U32 R15, RZ, RZ, R13 ;  /* 0x000000ffff0f8224 */ /* 0x000fca00078e000d */
[----:B------:R0:W4:Y:S02]  /*46c90*/  @!P0 LDG.E.U16 R26, [R14.64] ;  /* 0x0000000a0e1a8981 */ /* 0x000124000c1e1500 */
[----:B0-----:R-:W-:Y:S02]  /*46ca0*/  @!P0 IMAD.MOV.U32 R15, RZ, RZ, R0 ;  /* 0x000000ffff0f8224 */ /* 0x001fe400078e0000 */
[----:B--2---:R-:W-:-:S05]  /*46cb0*/  @!P0 IMAD.MOV.U32 R14, RZ, RZ, R7 ;  /* 0x000000ffff0e8224 */ /* 0x004fca00078e0007 */
[----:B------:R-:W2:Y:S04]  /*46cc0*/  @!P0 LDG.E.U16 R29, [R14.64] ;  /* 0x0000000a0e1d8981 */ /* 0x000ea8000c1e1500 */
[----:B------:R-:W0:Y:S02]  /*46cd0*/  S2R R4, SR_TID.X ;  /* 0x0000000000047919 */ /* 0x000e240000002100 */
[----:B0-----:R-:W-:-:S05]  /*46ce0*/  LOP3.LUT R4, R4, 0x7f, RZ, 0xc0, !PT ;  /* 0x0000007f04047812 */ /* 0x001fca00078ec0ff */
[----:B------:R-:W-:Y:S02]  /*46cf0*/  IMAD.SHL.U32 R7, R4, 0x2, RZ ;  /* 0x0000000204077824 */ /* 0x000fe400078e00ff */
[----:B------:R-:W0:Y:S03]  /*46d00*/  S2R R4, SR_TID.X ;  /* 0x0000000000047919 */ /* 0x000e260000002100 */
[----:B------:R-:W-:-:S05]  /*46d10*/  LOP3.LUT R7, R7, 0x20, RZ, 0x3c, !PT ;  /* 0x0000002007077812 */ /* 0x000fca00078e3cff */
[----:B------:R-:W-:Y:S01]  /*46d20*/  STS.U16 [R7+0x1ba00], R11 ;  /* 0x01ba000b07007388 */ /* 0x000fe20000000400 */
[----:B------:R-:W-:Y:S02]  /*46d30*/  STS.U16 [R7+0x1c200], R10 ;  /* 0x01c2000a07007388 */ /* 0x000fe40000000400 */
[----:B------:R0:W-:Y:S02]  /*46d40*/  STS.U16 [R7+0x1ca00], R6 ;  /* 0x01ca000607007388 */ /* 0x0001e40000000400 */
[----:B------:R-:W-:Y:S01]  /*46d50*/  STS.U16 [R7+0x1d200], R9 ;  /* 0x01d2000907007388 */ /* 0x000fe20000000400 */
[----:B------:R-:W-:Y:S01]  /*46d60*/  STS.U16 [R7+0x1da00], R8 ;  /* 0x01da000807007388 */ /* 0x000fe20000000400 */
[----:B------:R1:W-:Y:S03]  /*46d70*/  STS.U16 [R7+0x1e200], R5 ;  /* 0x01e2000507007388 */ /* 0x0003e60000000400 */
[----:B---3--:R-:W-:Y:S01]  /*46d80*/  STL [R1+0x2038], R21 ;  /* 0x0020381501007387 */ /* 0x008fe20000100800 */
[----:B----4-:R-:W-:Y:S01]  /*46d90*/  STL [R1+0x203c], R23 ;  /* 0x00203c1701007387 */ /* 0x010fe20000100800 */
[----:B0-----:R-:W-:-:S05]  /*46da0*/  LOP3.LUT R6, R4, 0x7f, RZ, 0xc0, !PT ;  /* 0x0000007f04067812 */ /* 0x001fca00078ec0ff */
[----:B-1----:R-:W-:Y:S01]  /*46db0*/  IMAD.SHL.U32 R7, R6, 0x2, RZ ;  /* 0x0000000206077824 */ /* 0x002fe200078e00ff */
[----:B------:R-:W-:Y:S01]  /*46dc0*/  STL [R1+0x2040], R24 ;  /* 0x0020401801007387 */ /* 0x000fe20000100800 */
[----:B------:R-:W-:Y:S02]  /*46dd0*/  STL [R1+0x2044], R26 ;  /* 0x0020441a01007387 */ /* 0x000fe40000100800 */
[----:B------:R-:W-:Y:S01]  /*46de0*/  STL [R1+0x16d4], R0 ;  /* 0x0016d40001007387 */ /* 0x000fe20000100800 */
[----:B------:R-:W-:Y:S01]  /*46df0*/  LOP3.LUT R7, R7, 0x30, RZ, 0x3c, !PT ;  /* 0x0000003007077812 */ /* 0x000fe200078e3cff */
[----:B--2---:R-:W-:Y:S01]  /*46e00*/  STL [R1+0x2048], R29 ;  /* 0x0020481d01007387 */ /* 0x004fe20000100800 */
[----:B------:R0:W-:Y:S03]  /*46e10*/  STL [R1+0x20bc], R6 ;  /* 0x0020bc0601007387 */ /* 0x0001e60000100800 */
[----:B------:R-:W-:Y:S01]  /*46e20*/  STL [R1+0x20d4], R7 ;  /* 0x0020d40701007387 */ /* 0x000fe20000100800 */
[----:B0-----:R-:W2:Y:S04]  /*46e30*/  LDL.LU R6, [R1+0x574] ;  /* 0x0005740001067983 */ /* 0x001ea80000300800 */
[----:B--2---:R0:W-:Y:S04]  /*46e40*/  STL [R1+0x20cc], R6 ;  /* 0x0020cc0601007387 */ /* 0x0041e80000100800 */
[----:B0-----:R-:W2:Y:S01]  /*46e50*/  LDL.LU R6, [R1+0x5b0] ;  /* 0x0005b00001067983 */ /* 0x001ea20000300800 */
[----:B------:R-:W-:-:S05]  /*46e60*/  LOP3.LUT R4, R4, 0x7f, RZ, 0xc0, !PT ;  /* 0x0000007f04047812 */ /* 0x000fca00078ec0ff */
[----:B------:R-:W-:-:S05]  /*46e70*/  IMAD.SHL.U32 R7, R4, 0x2, RZ ;  /* 0x0000000204077824 */ /* 0x000fca00078e00ff */
[----:B------:R-:W-:-:S05]  /*46e80*/  LOP3.LUT R7, R7, 0x20, RZ, 0x3c, !PT ;  /* 0x0000002007077812 */ /* 0x000fca00078e3cff */
[----:B------:R-:W-:Y:S01]  /*46e90*/  STS.U16 [R7+0x1ea00], R16 ;  /* 0x01ea001007007388 */ /* 0x000fe20000000400 */
[----:B------:R-:W-:Y:S02]  /*46ea0*/  STS.U16 [R7+0x1f200], R2 ;  /* 0x01f2000207007388 */ /* 0x000fe40000000400 */
[----:B------:R-:W-:Y:S01]  /*46eb0*/  STS.U16 [R7+0x1fa00], R3 ;  /* 0x01fa000307007388 */ /* 0x000fe20000000400 */
[----:B--2---:R0:W-:Y:S04]  /*46ec0*/  STL [R1+0x20d0], R6 ;  /* 0x0020d00601007387 */ /* 0x0041e80000100800 */
[----:B0-----:R-:W2:Y:S01]  /*46ed0*/  LDL.LU R6, [R1+0x5c4] ;  /* 0x0005c40001067983 */ /* 0x001ea20000300800 */
[----:B------:R-:W3:Y:S02]  /*46ee0*/  LDL.LU R29, [R1+0x560] ;  /* 0x00056000011d7983 */ /* 0x000ee40000300800 */
[----:B------:R-:W4:Y:S02]  /*46ef0*/  LDL.LU R14, [R1+0x54c] ;  /* 0x00054c00010e7983 */ /* 0x000f240000300800 */
        /* <DEDUP_REMOVED lines=25> */
[----:B------:R-:W3:Y:S04]  /*47090*/  LDL.LU R3, [R1+0x59c] ;  /* 0x00059c0001037983 */ /* 0x000ee80000300800 */
[----:B--2---:R0:W-:Y:S04]  /*470a0*/  STS.U16 [R7+0x300], R6 ;  /* 0x0003000607007388 */ /* 0x0041e80000000400 */
[----:B0-----:R-:W2:Y:S04]  /*470b0*/  LDL.LU R6, [R1+0x20d0] ;  /* 0x0020d00001067983 */ /* 0x001ea80000300800 */
[----:B--2---:R0:W-:Y:S04]  /*470c0*/  STS.U16 [R7+0xb00], R6 ;  /* 0x000b000607007388 */ /* 0x0041e80000000400 */
[----:B0-----:R-:W2:Y:S01]  /*470d0*/  LDL.LU R6, [R1+0x20cc] ;  /* 0x0020cc0001067983 */ /* 0x001ea20000300800 */
[----:B---3--:R-:W-:Y:S02]  /*470e0*/  STS.U16 [R7+0x1300], R3 ;  /* 0x0013000307007388 */ /* 0x008fe40000000400 */
[----:B------:R-:W-:Y:S01]  /*470f0*/  STS.U16 [R7+0x1b00], R2 ;  /* 0x001b000207007388 */ /* 0x000fe20000000400 */
[----:B--2---:R0:W-:Y:S04]  /*47100*/  STS.U16 [R7+0x2300], R6 ;  /* 0x0023000607007388 */ /* 0x0041e80000000400 */
[----:B0-----:R-:W2:Y:S04]  /*47110*/  LDL.LU R6, [R1+0x264] ;  /* 0x0002640001067983 */ /* 0x001ea80000300800 */
[----:B--2---:R0:W-:Y:S04]  /*47120*/  STL [R1+0x20c0], R6 ;  /* 0x0020c00601007387 */ /* 0x0041e80000100800 */
[----:B0-----:R-:W2:Y:S04]  /*47130*/  LDL.LU R6, [R1+0x278] ;  /* 0x0002780001067983 */ /* 0x001ea80000300800 */
[----:B--2---:R0:W-:Y:S04]  /*47140*/  STL [R1+0x20c4], R6 ;  /* 0x0020c40601007387 */ /* 0x0041e80000100800 */
[----:B0-----:R-:W2:Y:S01]  /*47150*/  LDL.LU R6, [R1+0x28c] ;  /* 0x00028c0001067983 */ /* 0x001ea20000300800 */
[----:B------:R-:W-:Y:S02]  /*47160*/  STS.U16 [R7+0x2b00], R29 ;  /* 0x002b001d07007388 */ /* 0x000fe40000000400 */
[----:B----4-:R-:W-:Y:S02]  /*47170*/  STS.U16 [R7+0x3300], R14 ;  /* 0x0033000e07007388 */ /* 0x010fe40000000400 */
[----:B------:R-:W-:Y:S01]  /*47180*/  STS.U16 [R7+0x3b00], R15 ;  /* 0x003b000f07007388 */ /* 0x000fe20000000400 */
        /* <DEDUP_REMOVED lines=20> */
[----:B------:R-:W-:Y:S04]  /*472d0*/  STS.U16 [R7+0xe300], R4 ;  /* 0x00e3000407007388 */ /* 0x000fe80000000400 */
[----:B--2---:R0:W-:Y:S04]  /*472e0*/  STL [R1+0x20c8], R6 ;  /* 0x0020c80601007387 */ /* 0x0041e80000100800 */
[----:B0-----:R-:W2:Y:S01]  /*472f0*/  LDL.LU R6, [R1+0x2a0] ;  /* 0x0002a00001067983 */ /* 0x001ea20000300800 */
[----:B------:R-:W3:Y:S02]  /*47300*/  LDL.LU R5, [R1+0x250] ;  /* 0x0002500001057983 */ /* 0x000ee40000300800 */
[----:B------:R0:W-:Y:S02]  /*47310*/  STS.U16 [R7+0xeb00], R16 ;  /* 0x00eb001007007388 */ /* 0x0001e40000000400 */
[----:B------:R-:W4:Y:S01]  /*47320*/  LDL.LU R4, [R1+0x23c] ;  /* 0x00023c0001047983 */ /* 0x000f220000300800 */
[----:B0-----:R-:W3:Y:S01]  /*47330*/  LDL.LU R16, [R1+0x228] ;  /* 0x0002280001107983 */ /* 0x001ee20000300800 */
[----:B------:R-:W3:Y:S02]  /*47340*/  LDL.LU R3, [R1+0x214] ;  /* 0x0002140001037983 */ /* 0x000ee40000300800 */
[----:B------:R-:W3:Y:S02]  /*47350*/  LDL.LU R2, [R1+0x200] ;  /* 0x0002000001027983 */ /* 0x000ee40000300800 */
[----:B------:R-:W3:Y:S01]  /*47360*/  LDL.LU R29, [R1+0x1ec] ;  /* 0x0001ec00011d7983 */ /* 0x000ee20000300800 */
[----:B------:R-:W3:Y:S01]  /*47370*/  LDL.LU R14, [R1+0x1d8] ;  /* 0x0001d800010e7983 */ /* 0x000ee20000300800 */
        /* <DEDUP_REMOVED lines=19> */
[----:B------:R-:W3:Y:S04]  /*474b0*/  LDL.LU R8, [R1+0x34] ;  /* 0x0000340001087983 */ /* 0x000ee80000300800 */
[----:B--2---:R0:W-:Y:S04]  /*474c0*/  STS.U16 [R7+0xf300], R6 ;  /* 0x00f3000607007388 */ /* 0x0041e80000000400 */
[----:B0-----:R-:W2:Y:S04]  /*474d0*/  LDL.LU R6, [R1+0x20c8] ;  /* 0x0020c80001067983 */ /* 0x001ea80000300800 */
[----:B--2---:R0:W-:Y:S04]  /*474e0*/  STS.U16 [R7+0xfb00], R6 ;  /* 0x00fb000607007388 */ /* 0x0041e80000000400 */
[----:B0-----:R-:W2:Y:S04]  /*474f0*/  LDL.LU R6, [R1+0x20c4] ;  /* 0x0020c40001067983 */ /* 0x001ea80000300800 */
[----:B--2---:R0:W-:Y:S04]  /*47500*/  STS.U16 [R7+0x10300], R6 ;  /* 0x0103000607007388 */ /* 0x0041e80000000400 */
[----:B0-----:R-:W2:Y:S04]  /*47510*/  LDL.LU R6, [R1+0x20c0] ;  /* 0x0020c00001067983 */ /* 0x001ea80000300800 */
[----:B--2---:R0:W-:Y:S04]  /*47520*/  STS.U16 [R7+0x10b00], R6 ;  /* 0x010b000607007388 */ /* 0x0041e80000000400 */
[----:B0-----:R-:W2:Y:S01]  /*47530*/  LDL.LU R6, [R1+0x20bc] ;  /* 0x0020bc0001067983 */ /* 0x001ea20000300800 */
[----:B---3--:R0:W-:Y:S02]  /*47540*/  STS.U16 [R7+0x11300], R5 ;  /* 0x0113000507007388 */ /* 0x0081e40000000400 */
[----:B----4-:R1:W-:Y:S02]  /*47550*/  STS.U16 [R7+0x11b00], R4 ;  /* 0x011b000407007388 */ /* 0x0103e40000000400 */
[----:B------:R3:W-:Y:S01]  /*47560*/  STS.U16 [R7+0x12300], R16 ;  /* 0x0123001007007388 */ /* 0x0007e20000000400 */
[----:B------:R-:W-:Y:S01]  /*47570*/  STS.U16 [R7+0x12b00], R3 ;  /* 0x012b000307007388 */ /* 0x000fe20000000400 */
[----:B------:R-:W-:Y:S02]  /*47580*/  STS.U16 [R7+0x13300], R2 ;  /* 0x0133000207007388 */ /* 0x000fe40000000400 */
[----:B------:R-:W-:Y:S02]  /*47590*/  STS.U16 [R7+0x13b00], R29 ;  /* 0x013b001d07007388 */ /* 0x000fe40000000400 */
[----:B------:R-:W-:Y:S01]  /*475a0*/  STS.U16 [R7+0x14300], R14 ;  /* 0x0143000e07007388 */ /* 0x000fe20000000400 */
[----:B------:R-:W-:Y:S04]  /*475b0*/  STS.U16 [R7+0x14b00], R15 ;  /* 0x014b000f07007388 */ /* 0x000fe80000000400 */
[----:B0-----:R-:W4:Y:S01]  /*475c0*/  LDL.LU R5, [R1+0x20b8] ;  /* 0x0020b80001057983 */ /* 0x001f220000300800 */
[----:B-1----:R-:W4:Y:S02]  /*475d0*/  LDL.LU R4, [R1+0x20b4] ;  /* 0x0020b40001047983 */ /* 0x002f240000300800 */
[----:B------:R2:W-:Y:S01]  /*475e0*/  STS.U16 [R7+0x15300], R0 ;  /* 0x0153000007007388 */ /* 0x0005e20000000400 */
[----:B---3--:R-:W3:Y:S01]  /*475f0*/  LDL.LU R16, [R1+0x20b0] ;  /* 0x0020b00001107983 */ /* 0x008ee20000300800 */
[----:B--2---:R-:W-:-:S03]  /*47600*/  IMAD.SHL.U32 R0, R6, 0x2, RZ ;  /* 0x0000000206007824 */ /* 0x004fc600078e00ff */
[----:B------:R-:W2:Y:S01]  /*47610*/  LDL.LU R6, [R1+0x5c0] ;  /* 0x0005c00001067983 */ /* 0x000ea20000300800 */
[----:B------:R-:W2:Y:S03]  /*47620*/  LDL.LU R3, [R1+0x55c] ;  /* 0x00055c0001037983 */ /* 0x000ea60000300800 */
        /* <DEDUP_REMOVED lines=27> */
[----:B------:R-:W2:Y:S03]  /*477e0*/  LDL.LU R18, [R1+0x454] ;  /* 0x0004540001127983 */ /* 0x000ea60000300800 */
[----:B------:R0:W-:Y:S01]  /*477f0*/  STS.U16 [R7+0x1c300], R28 ;  /* 0x01c3001c07007388 */ /* 0x0001e20000000400 */
[----:B------:R-:W2:Y:S02]  /*47800*/  LDL.LU R20, [R1+0x440] ;  /* 0x0004400001147983 */ /* 0x000ea40000300800 */
[----:B------:R1:W-:Y:S02]  /*47810*/  STS.U16 [R7+0x1cb00], R11 ;  /* 0x01cb000b07007388 */ /* 0x0003e40000000400 */
[----:B------:R-:W2:Y:S01]  /*47820*/  LDL.LU R22, [R1+0x42c] ;  /* 0x00042c0001167983 */ /* 0x000ea20000300800 */
[----:B------:R-:W-:Y:S04]  /*47830*/  STS.U16 [R7+0x1d300], R10 ;  /* 0x01d3000a07007388 */ /* 0x000fe80000000400 */
[----:B------:R-:W2:Y:S01]  /*47840*/  LDL.LU R25, [R1+0x418] ;  /* 0x0004180001197983 */ /* 0x000ea20000300800 */
[----:B------:R-:W-:Y:S02]  /*47850*/  STS.U16 [R7+0x1db00], R9 ;  /* 0x01db000907007388 */ /* 0x000fe40000000400 */
[----:B------:R-:W2:Y:S02]  /*47860*/  LDL.LU R27, [R1+0x344] ;  /* 0x00034400011b7983 */ /* 0x000ea40000300800 */
[----:B------:R-:W-:Y:S01]  /*47870*/  STS.U16 [R7+0x1e300], R8 ;  /* 0x01e3000807007388 */ /* 0x000fe20000000400 */
[----:B---3--:R3:W-:Y:S04]  /*47880*/  STS.U16 [R7+0x1eb00], R16 ;  /* 0x01eb001007007388 */ /* 0x0087e80000000400 */
[----:B0-----:R-:W2:Y:S01]  /*47890*/  LDL.LU R28, [R1+0x330] ;  /* 0x00033000011c7983 */ /* 0x001ea20000300800 */
[----:B-1----:R-:W2:Y:S02]  /*478a0*/  LDL.LU R11, [R1+0x31c] ;  /* 0x00031c00010b7983 */ /* 0x002ea40000300800 */
[----:B----4-:R0:W-:Y:S01]  /*478b0*/  STS.U16 [R7+0x1f300], R4 ;  /* 0x01f3000407007388 */ /* 0x0101e20000000400 */
[----:B------:R-:W-:Y:S01]  /*478c0*/  LOP3.LUT R0, R0, 0x40, RZ, 0x3c, !PT ;  /* 0x0000004000007812 */ /* 0x000fe200078e3cff */
[----:B------:R1:W-:Y:S04]  /*478d0*/  STS.U16 [R7+0x1fb00], R5 ;  /* 0x01fb000507007388 */ /* 0x0003e80000000400 */
[----:B---3--:R-:W3:Y:S01]  /*478e0*/  LDL.LU R16, [R1+0x570] ;  /* 0x0005700001107983 */ /* 0x008ee20000300800 */
[----:B0-----:R-:W4:Y:S03]  /*478f0*/  LDL.LU R4, [R1+0x584] ;  /* 0x0005840001047983 */ /* 0x001f260000300800 */
[----:B-1----:R-:W3:Y:S01]  /*47900*/  LDL.LU R5, [R1+0x598] ;  /* 0x0005980001057983 */ /* 0x002ee20000300800 */
[----:B------:R-:W4:Y:S02]  /*47910*/  LDL.LU R10, [R1+0x308] ;  /* 0x00030800010a7983 */ /* 0x000f240000300800 */
[----:B------:R-:W4:Y:S02]  /*47920*/  LDL.LU R9, [R1+0x2f4] ;  /* 0x0002f40001097983 */ /* 0x000f240000300800 */
[----:B------:R-:W4:Y:S01]  /*47930*/  LDL.LU R8, [R1+0x2e0] ;  /* 0x0002e00001087983 */ /* 0x000f220000300800 */
[----:B------:R0:W-:Y:S04]  /*47940*/  STS.U16 [R0+0x400], R6 ;  /* 0x0004000600007388 */ /* 0x0001e80000000400 */
[----:B------:R-:W4:Y:S04]  /*47950*/  LDL.LU R7, [R1+0x2cc] ;  /* 0x0002cc0001077983 */ /* 0x000f280000300800 */
[----:B0-----:R-:W4:Y:S04]  /*47960*/  LDL.LU R6, [R1+0x2b8] ;  /* 0x0002b80001067983 */ /* 0x001f280000300800 */
[----:B--2---:R0:W-:Y:S04]  /*47970*/  STS.U16 [R0+0xc00], R3 ;  /* 0x000c000300007388 */ /* 0x0041e80000000400 */
[----:B0-----:R-:W2:Y:S04]  /*47980*/  LDL.LU R3, [R1+0x20ac] ;  /* 0x0020ac0001037983 */ /* 0x001ea80000300800 */
[----:B---3--:R-:W-:Y:S01]  /*47990*/  STS.U16 [R0+0x1400], R5 ;  /* 0x0014000500007388 */ /* 0x008fe20000000400 */
[----:B----4-:R-:W-:Y:S03]  /*479a0*/  STS.U16 [R0+0x1c00], R4 ;  /* 0x001c000400007388 */ /* 0x010fe60000000400 */
[----:B------:R-:W-:Y:S04]  /*479b0*/  STS.U16 [R0+0x2400], R16 ;  /* 0x0024001000007388 */ /* 0x000fe80000000400 */
[----:B--2---:R-:W-:Y:S01]  /*479c0*/  STS.U16 [R0+0x2c00], R3 ;  /* 0x002c000300007388 */ /* 0x004fe20000000400 */
        /* <DEDUP_REMOVED lines=20> */
[----:B------:R-:W-:Y:S02]  /*47b10*/  STS.U16 [R0+0xd400], R9 ;  /* 0x00d4000900007388 */ /* 0x000fe40000000400 */
[----:B------:R2:W-:Y:S01]  /*47b20*/  STS.U16 [R0+0xdc00], R8 ;  /* 0x00dc000800007388 */ /* 0x0005e20000000400 */
[----:B0-----:R-:W3:Y:S01]  /*47b30*/  LDL.LU R11, [R1+0x29c] ;  /* 0x00029c00010b7983 */ /* 0x001ee20000300800 */
[----:B-1----:R-:W4:Y:S02]  /*47b40*/  LDL.LU R10, [R1+0x288] ;  /* 0x00028800010a7983 */ /* 0x002f240000300800 */
[----:B--2---:R-:W2:Y:S02]  /*47b50*/  LDL.LU R8, [R1+0x260] ;  /* 0x0002600001087983 */ /* 0x004ea40000300800 */
        /* <DEDUP_REMOVED lines=27> */
[----:B------:R-:W2:Y:S04]  /*47d10*/  LDL.LU R27, [R1+0x4c] ;  /* 0x00004c00011b7983 */ /* 0x000ea80000300800 */
[----:B---3--:R0:W-:Y:S01]  /*47d20*/  STS.U16 [R0+0xf400], R11 ;  /* 0x00f4000b00007388 */ /* 0x0081e20000000400 */
[----:B------:R-:W3:Y:S02]  /*47d30*/  LDL.LU R28, [R1+0x48] ;  /* 0x00004800011c7983 */ /* 0x000ee40000300800 */
[----:B----4-:R1:W-:Y:S01]  /*47d40*/  STS.U16 [R0+0xfc00], R10 ;  /* 0x00fc000a00007388 */ /* 0x0103e20000000400 */
[----:B0-----:R-:W4:Y:S01]  /*47d50*/  LDL.LU R11, [R1+0x3c] ;  /* 0x00003c00010b7983 */ /* 0x001f220000300800 */
[----:B-1----:R-:W3:Y:S03]  /*47d60*/  LDL.LU R10, [R1+0x14] ;  /* 0x00001400010a7983 */ /* 0x002ee60000300800 */
[----:B--2---:R0:W-:Y:S04]  /*47d70*/  STS.U16 [R0+0x10400], R8 ;  /* 0x0104000800007388 */ /* 0x0041e80000000400 */
[----:B0-----:R-:W2:Y:S04]  /*47d80*/  LDL.LU R8, [R1+0x20a8] ;  /* 0x0020a80001087983 */ /* 0x001ea80000300800 */
[----:B--2---:R0:W-:Y:S01]  /*47d90*/  STS.U16 [R0+0x10c00], R8 ;  /* 0x010c000800007388 */ /* 0x0041e20000000400 */
[----:B------:R1:W-:Y:S02]  /*47da0*/  STS.U16 [R0+0x11400], R7 ;  /* 0x0114000700007388 */ /* 0x0003e40000000400 */
[----:B------:R2:W-:Y:S02]  /*47db0*/  STS.U16 [R0+0x11c00], R6 ;  /* 0x011c000600007388 */ /* 0x0005e40000000400 */
[----:B------:R3:W-:Y:S01]  /*47dc0*/  STS.U16 [R0+0x12400], R5 ;  /* 0x0124000500007388 */ /* 0x0007e20000000400 */
[----:B0-----:R-:W4:Y:S01]  /*47dd0*/  LDL.LU R8, [R1+0x20a4] ;  /* 0x0020a40001087983 */ /* 0x001f220000300800 */
[----:B-1----:R-:W4:Y:S02]  /*47de0*/  LDL.LU R7, [R1+0x20a0] ;  /* 0x0020a00001077983 */ /* 0x002f240000300800 */
[----:B--2---:R-:W2:Y:S02]  /*47df0*/  LDL.LU R6, [R1+0x209c] ;  /* 0x00209c0001067983 */ /* 0x004ea40000300800 */
[----:B---3--:R-:W3:Y:S01]  /*47e00*/  LDL.LU R5, [R1+0x558] ;  /* 0x0005580001057983 */ /* 0x008ee20000300800 */
        /* <DEDUP_REMOVED lines=16> */
[----:B---3--:R0:W-:Y:S04]  /*47f10*/  STL [R1+0x2094], R5 ;  /* 0x0020940501007387 */ /* 0x0081e80000100800 */
[----:B0-----:R-:W3:Y:S04]  /*47f20*/  LDL.LU R5, [R1+0x5bc] ;  /* 0x0005bc0001057983 */ /* 0x001ee80000300800 */
[----:B------:R-:W-:Y:S01]  /*47f30*/  STS.U16 [R0+0x1ac00], R20 ;  /* 0x01ac001400007388 */ /* 0x000fe20000000400 */
[----:B------:R0:W-:Y:S03]  /*47f40*/  STS.U16 [R0+0x1b400], R9 ;  /* 0x01b4000900007388 */ /* 0x0001e60000000400 */
[----:B0-----:R-:W0:Y:S01]  /*47f50*/  S2R R9, SR_TID.X ;  /* 0x0000000000097919 */ /* 0x001e220000002100 */
[----:B------:R-:W-:Y:S02]  /*47f60*/  STS.U16 [R0+0x1bc00], R22 ;  /* 0x01bc001600007388 */ /* 0x000fe40000000400 */
[----:B------:R-:W-:Y:S02]  /*47f70*/  STS.U16 [R0+0x1c400], R25 ;  /* 0x01c4001900007388 */ /* 0x000fe40000000400 */
[----:B------:R-:W-:Y:S01]  /*47f80*/  STS.U16 [R0+0x1cc00], R27 ;  /* 0x01cc001b00007388 */ /* 0x000fe20000000400 */
[----:B------:R-:W-:Y:S01]  /*47f90*/  STS.U16 [R0+0x1d400], R28 ;  /* 0x01d4001c00007388 */ /* 0x000fe20000000400 */
[----:B----4-:R-:W-:Y:S02]  /*47fa0*/  STS.U16 [R0+0x1dc00], R11 ;  /* 0x01dc000b00007388 */ /* 0x010fe40000000400 */
[----:B------:R1:W-:Y:S01]  /*47fb0*/  STS.U16 [R0+0x1e400], R10 ;  /* 0x01e4000a00007388 */ /* 0x0003e20000000400 */
[----:B0-----:R-:W-:-:S05]  /*47fc0*/  LOP3.LUT R12, R9, 0x7f, RZ, 0xc0, !PT ;  /* 0x0000007f090c7812 */ /* 0x001fca00078ec0ff */
[----:B-1----:R-:W-:Y:S01]  /*47fd0*/  IMAD.SHL.U32 R10, R12, 0x2, RZ ;  /* 0x000000020c0a7824 */ /* 0x002fe200078e00ff */
[----:B---3--:R0:W-:Y:S01]  /*47fe0*/  STL [R1+0x2098], R5 ;  /* 0x0020980501007387 */ /* 0x0081e20000100800 */
[----:B------:R-:W3:Y:S02]  /*47ff0*/  LDL.LU R4, [R1+0x544] ;  /* 0x0005440001047983 */ /* 0x000ee40000300800 */
[----:B------:R-:W4:Y:S02]  /*48000*/  LDL.LU R16, [R1+0x530] ;  /* 0x0005300001107983 */ /* 0x000f240000300800 */
[----:B------:R-:W3:Y:S01]  /*48010*/  LDL.LU R3, [R1+0x51c] ;  /* 0x00051c0001037983 */ /* 0x000ee20000300800 */
[----:B------:R-:W3:Y:S01]  /*48020*/  LDL.LU R2, [R1+0x508] ;  /* 0x0005080001027983 */ /* 0x000ee20000300800 */
[----:B------:R-:W3:Y:S02]  /*48030*/  LDL.LU R29, [R1+0x4f4] ;  /* 0x0004f400011d7983 */ /* 0x000ee40000300800 */
[----:B------:R-:W3:Y:S02]  /*48040*/  LDL.LU R14, [R1+0x4e0] ;  /* 0x0004e000010e7983 */ /* 0x000ee40000300800 */
[----:B------:R-:W3:Y:S01]  /*48050*/  LDL.LU R15, [R1+0x4c8] ;  /* 0x0004c800010f7983 */ /* 0x000ee20000300800 */
[----:B------:R-:W3:Y:S01]  /*48060*/  LDL.LU R0, [R1+0x4b4] ;  /* 0x0004b40001007983 */ /* 0x000ee20000300800 */
[----:B------:R-:W3:Y:S02]  /*48070*/  LDL.LU R26, [R1+0x4a0] ;  /* 0x0004a000011a7983 */ /* 0x000ee40000300800 */
[----:B------:R-:W3:Y:S01]  /*48080*/  LDL.LU R24, [R1+0x48c] ;  /* 0x00048c0001187983 */ /* 0x000ee20000300800 */
[----:B0-----:R-:W-:Y:S01]  /*48090*/  LOP3.LUT R5, R9, 0x7f, RZ, 0xc0, !PT ;  /* 0x0000007f09057812 */ /* 0x001fe200078ec0ff */
[----:B------:R-:W3:Y:S01]  /*480a0*/  LDL.LU R23, [R1+0x478] ;  /* 0x0004780001177983 */ /* 0x000ee20000300800 */
[----:B------:R-:W3:Y:S02]  /*480b0*/  LDL.LU R21, [R1+0x464] ;  /* 0x0004640001157983 */ /* 0x000ee40000300800 */
[----:B------:R-:W3:Y:S02]  /*480c0*/  LDL.LU R19, [R1+0x450] ;  /* 0x0004500001137983 */ /* 0x000ee40000300800 */
[----:B------:R-:W3:Y:S01]  /*480d0*/  LDL.LU R17, [R1+0x43c] ;  /* 0x00043c0001117983 */ /* 0x000ee20000300800 */
[----:B------:R-:W3:Y:S01]  /*480e0*/  LDL.LU R13, [R1+0x428] ;  /* 0x00042800010d7983 */ /* 0x000ee20000300800 */
[----:B------:R-:W-:-:S02]  /*480f0*/  IMAD.SHL.U32 R5, R5, 0x2, RZ ;  /* 0x0000000205057824 */ /* 0x000fc400078e00ff */
[----:B------:R-:W3:Y:S02]  /*48100*/  LDL.LU R18, [R1+0x414] ;  /* 0x0004140001127983 */ /* 0x000ee40000300800 */
[----:B------:R-:W3:Y:S01]  /*48110*/  LDL.LU R20, [R1+0x340] ;  /* 0x0003400001147983 */ /* 0x000ee20000300800 */
[----:B------:R-:W3:Y:S01]  /*48120*/  LDL.LU R22, [R1+0x32c] ;  /* 0x00032c0001167983 */ /* 0x000ee20000300800 */
[----:B------:R-:W3:Y:S02]  /*48130*/  LDL.LU R25, [R1+0x318] ;  /* 0x0003180001197983 */ /* 0x000ee40000300800 */
[----:B------:R-:W3:Y:S01]  /*48140*/  LDL.LU R28, [R1+0x304] ;  /* 0x00030400011c7983 */ /* 0x000ee20000300800 */
[----:B------:R-:W-:Y:S01]  /*48150*/  LOP3.LUT R5, R5, 0x40, RZ, 0x3c, !PT ;  /* 0x0000004005057812 */ /* 0x000fe200078e3cff */
[----:B------:R-:W3:Y:S01]  /*48160*/  LDL.LU R27, [R1+0x2f0] ;  /* 0x0002f000011b7983 */ /* 0x000ee20000300800 */
[----:B------:R-:W3:Y:S02]  /*48170*/  LDL.LU R11, [R1+0x2dc] ;  /* 0x0002dc00010b7983 */ /* 0x000ee40000300800 */
[----:B------:R-:W3:Y:S02]  /*48180*/  LDL.LU R9, [R1+0x2c8] ;  /* 0x0002c80001097983 */ /* 0x000ee40000300800 */
[----:B------:R0:W-:Y:S01]  /*48190*/  STL [R1+0x2088], R12 ;  /* 0x0020880c01007387 */ /* 0x0001e20000100800 */
[----:B--2---:R1:W-:Y:S01]  /*481a0*/  STS.U16 [R5+0x1ec00], R6 ;  /* 0x01ec000605007388 */ /* 0x0043e20000000400 */
[----:B------:R2:W-:Y:S02]  /*481b0*/  STS.U16 [R5+0x1f400], R7 ;  /* 0x01f4000705007388 */ /* 0x0005e40000000400 */
[----:B------:R2:W-:Y:S01]  /*481c0*/  STS.U16 [R5+0x1fc00], R8 ;  /* 0x01fc000805007388 */ /* 0x0005e20000000400 */
[----:B0-----:R-:W3:Y:S01]  /*481d0*/  LDL.LU R12, [R1+0x56c] ;  /* 0x00056c00010c7983 */ /* 0x001ee20000300800 */
[----:B-1----:R-:W3:Y:S02]  /*481e0*/  LDL.LU R6, [R1+0x580] ;  /* 0x0005800001067983 */ /* 0x002ee40000300800 */
[----:B--2---:R-:W2:Y:S02]  /*481f0*/  LDL.LU R7, [R1+0x594] ;  /* 0x0005940001077983 */ /* 0x004ea40000300800 */
[----:B------:R-:W2:Y:S01]  /*48200*/  LDL.LU R5, [R1+0x2098] ;  /* 0x0020980001057983 */ /* 0x000ea20000300800 */
[----:B------:R-:W-:Y:S01]  /*48210*/  LOP3.LUT R10, R10, 0x50, RZ, 0x3c, !PT ;  /* 0x000000500a0a7812 */ /* 0x000fe200078e3cff */
[----:B------:R-:W3:Y:S04]  /*48220*/  LDL.LU R8, [R1+0x5a8] ;  /* 0x0005a80001087983 */ /* 0x000ee80000300800 */
[----:B--2---:R0:W-:Y:S04]  /*48230*/  STS.U16 [R10+0x500], R5 ;  /* 0x000500050a007388 */ /* 0x0041e80000000400 */
[----:B0-----:R-:W2:Y:S01]  /*48240*/  LDL.LU R5, [R1+0x2094] ;  /* 0x0020940001057983 */ /* 0x001ea20000300800 */
[----:B---3--:R-:W-:Y:S02]  /*48250*/  STS.U16 [R10+0xd00], R8 ;  /* 0x000d00080a007388 */ /* 0x008fe40000000400 */
[----:B------:R-:W-:Y:S02]  /*48260*/  STS.U16 [R10+0x1500], R7 ;  /* 0x001500070a007388 */ /* 0x000fe40000000400 */
[----:B------:R-:W-:Y:S01]  /*48270*/  STS.U16 [R10+0x1d00], R6 ;  /* 0x001d00060a007388 */ /* 0x000fe20000000400 */
[----:B------:R-:W-:Y:S04]  /*48280*/  STS.U16 [R10+0x2500], R12 ;  /* 0x0025000c0a007388 */ /* 0x000fe80000000400 */
[----:B--2---:R-:W-:Y:S01]  /*48290*/  STS.U16 [R10+0x2d00], R5 ;  /* 0x002d00050a007388 */ /* 0x004fe20000000400 */
        /* <DEDUP_REMOVED lines=19> */
[----:B------:R0:W-:Y:S04]  /*483d0*/  STS.U16 [R10+0xcd00], R28 ;  /* 0x00cd001c0a007388 */ /* 0x0001e80000000400 */
[----:B0-----:R-:W2:Y:S01]  /*483e0*/  LDL.LU R28, [R1+0x2ac] ;  /* 0x0002ac00011c7983 */ /* 0x001ea20000300800 */
[----:B------:R-:W3:Y:S03]  /*483f0*/  LDL.LU R12, [R1+0x270] ;  /* 0x00027000010c7983 */ /* 0x000ee60000300800 */
[----:B---3--:R0:W-:Y:S04]  /*48400*/  STL [R1+0x208c], R12 ;  /* 0x00208c0c01007387 */ /* 0x0081e80000100800 */
[----:B0-----:R-:W3:Y:S01]  /*48410*/  LDL.LU R12, [R1+0x284] ;  /* 0x00028400010c7983 */ /* 0x001ee20000300800 */
[----:B------:R-:W-:Y:S02]  /*48420*/  STS.U16 [R10+0xd500], R27 ;  /* 0x00d5001b0a007388 */ /* 0x000fe40000000400 */
[----:B------:R-:W-:Y:S02]  /*48430*/  STS.U16 [R10+0xdd00], R11 ;  /* 0x00dd000b0a007388 */ /* 0x000fe40000000400 */
[----:B------:R-:W-:Y:S01]  /*48440*/  STS.U16 [R10+0xe500], R9 ;  /* 0x00e500090a007388 */ /* 0x000fe20000000400 */
[----:B---3--:R0:W-:Y:S04]  /*48450*/  STL [R1+0x2090], R12 ;  /* 0x0020900c01007387 */ /* 0x0081e80000100800 */
[----:B0-----:R-:W3:Y:S01]  /*48460*/  LDL.LU R12, [R1+0x298] ;  /* 0x00029800010c7983 */ /* 0x001ee20000300800 */
        /* <DEDUP_REMOVED lines=25> */
[----:B--2---:R0:W-:Y:S01]  /*48600*/  STS.U16 [R10+0xed00], R28 ;  /* 0x00ed001c0a007388 */ /* 0x0041e20000000400 */
[----:B------:R-:W2:Y:S03]  /*48610*/  LDL.LU R27, [R1+0x1c] ;  /* 0x00001c00011b7983 */ /* 0x000ea60000300800 */
[----:B0-----:R-:W2:Y:S04]  /*48620*/  LDL.LU R28, [R1+0x18] ;  /* 0x00001800011c7983 */ /* 0x001ea80000300800 */
[----:B---3--:R0:W-:Y:S04]  /*48630*/  STS.U16 [R10+0xf500], R12 ;  /* 0x00f5000c0a007388 */ /* 0x0081e80000000400 */
[----:B0-----:R-:W3:Y:S04]  /*48640*/  LDL.LU R12, [R1+0x2090] ;  /* 0x00209000010c7983 */ /* 0x001ee80000300800 */
[----:B---3--:R0:W-:Y:S04]  /*48650*/  STS.U16 [R10+0xfd00], R12 ;  /* 0x00fd000c0a007388 */ /* 0x0081e80000000400 */
[----:B0-----:R-:W3:Y:S04]  /*48660*/  LDL.LU R12, [R1+0x208c] ;  /* 0x00208c00010c7983 */ /* 0x001ee80000300800 */
[----:B---3--:R0:W-:Y:S01]  /*48670*/  STS.U16 [R10+0x10500], R12 ;  /* 0x0105000c0a007388 */ /* 0x0081e20000000400 */
[----:B----4-:R1:W-:Y:S02]  /*48680*/  STS.U16 [R10+0x10d00], R11 ;  /* 0x010d000b0a007388 */ /* 0x0103e40000000400 */
        /* <DEDUP_REMOVED lines=19> */
[----:B0-----:R-:W3:Y:S01]  /*487c0*/  LDL.LU R12, [R1+0x2088] ;  /* 0x00208800010c7983 */ /* 0x001ee20000300800 */
[----:B------:R-:W-:Y:S02]  /*487d0*/  STS.U16 [R10+0x1ad00], R18 ;  /* 0x01ad00120a007388 */ /* 0x000fe40000000400 */
[----:B-1----:R-:W4:Y:S02]  /*487e0*/  LDL.LU R11, [R1+0x2084] ;  /* 0x00208400010b7983 */ /* 0x002f240000300800 */
[----:B------:R0:W-:Y:S02]  /*487f0*/  STS.U16 [R10+0x1b500], R9 ;  /* 0x01b500090a007388 */ /* 0x0001e40000000400 */
        /* <DEDUP_REMOVED lines=21> */
[----:B------:R-:W4:Y:S01]  /*48950*/  LDL.LU R18, [R1+0x438] ;  /* 0x0004380001127983 */ /* 0x000f220000300800 */
[----:B------:R1:W-:Y:S02]  /*48960*/  STS.U16 [R10+0x1c500], R22 ;  /* 0x01c500160a007388 */ /* 0x0003e40000000400 */
[----:B------:R1:W-:Y:S02]  /*48970*/  STS.U16 [R10+0x1cd00], R25 ;  /* 0x01cd00190a007388 */ /* 0x0003e40000000400 */
[----:B--2---:R2:W-:Y:S01]  /*48980*/  STS.U16 [R10+0x1d500], R27 ;  /* 0x01d5001b0a007388 */ /* 0x0045e20000000400 */
[----:B------:R2:W-:Y:S04]  /*48990*/  STS.U16 [R10+0x1dd00], R28 ;  /* 0x01dd001c0a007388 */ /* 0x0005e80000000400 */
[----:B0-----:R-:W4:Y:S01]  /*489a0*/  LDL.LU R20, [R1+0x424] ;  /* 0x0004240001147983 */ /* 0x001f220000300800 */
[----:B-1----:R-:W4:Y:S02]  /*489b0*/  LDL.LU R22, [R1+0x410] ;  /* 0x0004100001167983 */ /* 0x002f240000300800 */
[----:B------:R-:W4:Y:S01]  /*489c0*/  LDL.LU R25, [R1+0x33c] ;  /* 0x00033c0001197983 */ /* 0x000f220000300800 */
[----:B--2---:R-:W2:Y:S01]  /*489d0*/  LDL.LU R27, [R1+0x328] ;  /* 0x00032800011b7983 */ /* 0x004ea20000300800 */
[----:B------:R-:W2:Y:S03]  /*489e0*/  LDL.LU R28, [R1+0x314] ;  /* 0x00031400011c7983 */ /* 0x000ea60000300800 */
[----:B---3--:R0:W-:Y:S04]  /*489f0*/  STS.U16 [R10+0x1e500], R9 ;  /* 0x01e500090a007388 */ /* 0x0081e80000000400 */
[----:B0-----:R-:W3:Y:S01]  /*48a00*/  LDL.LU R9, [R1+0x2080] ;  /* 0x0020800001097983 */ /* 0x001ee20000300800 */
[----:B------:R-:W-:-:S03]  /*48a10*/  IMAD.SHL.U32 R12, R12, 0x2, RZ ;  /* 0x000000020c0c7824 */ /* 0x000fc600078e00ff */
[----:B---3--:R0:W-:Y:S04]  /*48a20*/  STS.U16 [R10+0x1ed00], R9 ;  /* 0x01ed00090a007388 */ /* 0x0081e80000000400 */
[----:B0-----:R-:W3:Y:S04]  /*48a30*/  LDL.LU R10, [R1+0x207c] ;  /* 0x00207c00010a7983 */ /* 0x001ee80000300800 */
[----:B------:R-:W0:Y:S01]  /*48a40*/  S2R R9, SR_TID.X ;  /* 0x0000000000097919 */ /* 0x000e220000002100 */
[----:B------:R-:W-:Y:S02]  /*48a50*/  LOP3.LUT R12, R12, 0x60, RZ, 0x3c, !PT ;  /* 0x000000600c0c7812 */ /* 0x000fe400078e3cff */
[----:B0-----:R-:W-:-:S05]  /*48a60*/  LOP3.LUT R9, R9, 0x7f, RZ, 0xc0, !PT ;  /* 0x0000007f09097812 */ /* 0x001fca00078ec0ff */
[----:B------:R-:W-:-:S05]  /*48a70*/  IMAD.SHL.U32 R9, R9, 0x2, RZ ;  /* 0x0000000209097824 */ /* 0x000fca00078e00ff */
[----:B------:R-:W-:-:S05]  /*48a80*/  LOP3.LUT R9, R9, 0x50, RZ, 0x3c, !PT ;  /* 0x0000005009097812 */ /* 0x000fca00078e3cff */
[----:B---3--:R-:W-:Y:S01]  /*48a90*/  STS.U16 [R9+0x1f500], R10 ;  /* 0x01f5000a09007388 */ /* 0x008fe20000000400 */
[----:B----4-:R-:W-:Y:S02]  /*48aa0*/  STS.U16 [R9+0x1fd00], R11 ;  /* 0x01fd000b09007388 */ /* 0x010fe40000000400 */
        /* <DEDUP_REMOVED lines=17> */
[----:B------:R0:W-:Y:S02]  /*48bc0*/  STS.U16 [R12+0x8e00], R17 ;  /* 0x008e00110c007388 */ /* 0x0001e40000000400 */
[----:B0-----:R-:W3:Y:S04]  /*48bd0*/  LDL.LU R17, [R1+0x2c4] ;  /* 0x0002c40001117983 */ /* 0x001ee80000300800 */
[----:B---3--:R0:W-:Y:S04]  /*48be0*/  STL [R1+0x2070], R17 ;  /* 0x0020701101007387 */ /* 0x0081e80000100800 */
[----:B0-----:R-:W3:Y:S04]  /*48bf0*/  LDL.LU R17, [R1+0x2d8] ;  /* 0x0002d80001117983 */ /* 0x001ee80000300800 */
[----:B---3--:R0:W-:Y:S04]  /*48c00*/  STL [R1+0x2074], R17 ;  /* 0x0020741101007387 */ /* 0x0081e80000100800 */
[----:B0-----:R-:W3:Y:S04]  /*48c10*/  LDL.LU R17, [R1+0x2ec] ;  /* 0x0002ec0001117983 */ /* 0x001ee80000300800 */
[----:B------:R-:W-:Y:S01]  /*48c20*/  STS.U16 [R12+0x9600], R13 ;  /* 0x0096000d0c007388 */ /* 0x000fe20000000400 */
[----:B------:R-:W-:Y:S02]  /*48c30*/  STS.U16 [R12+0x9e00], R18 ;  /* 0x009e00120c007388 */ /* 0x000fe40000000400 */
[----:B------:R-:W-:Y:S02]  /*48c40*/  STS.U16 [R12+0xa600], R20 ;  /* 0x00a600140c007388 */ /* 0x000fe40000000400 */
[----:B------:R-:W-:Y:S01]  /*48c50*/  STS.U16 [R12+0xae00], R22 ;  /* 0x00ae00160c007388 */ /* 0x000fe20000000400 */
[----:B------:R-:W-:Y:S01]  /*48c60*/  STS.U16 [R12+0xb600], R25 ;  /* 0x00b600190c007388 */ /* 0x000fe20000000400 */
[----:B--2---:R-:W-:Y:S02]  /*48c70*/  STS.U16 [R12+0xbe00], R27 ;  /* 0x00be001b0c007388 */ /* 0x004fe40000000400 */
[----:B------:R-:W-:Y:S01]  /*48c80*/  STS.U16 [R12+0xc600], R28 ;  /* 0x00c6001c0c007388 */ /* 0x000fe20000000400 */
[----:B---3--:R0:W-:Y:S04]  /*48c90*/  STL [R1+0x2078], R17 ;  /* 0x0020781101007387 */ /* 0x0081e80000100800 */
[----:B0-----:R-:W2:Y:S01]  /*48ca0*/  LDL.LU R17, [R1+0x300] ;  /* 0x0003000001117983 */ /* 0x001ea20000300800 */
        /* <DEDUP_REMOVED lines=45> */
[----:B------:R0:W-:Y:S04]  /*48f80*/  STS.U16 [R12+0x11600], R28 ;  /* 0x0116001c0c007388 */ /* 0x0001e80000000400 */
[----:B0-----:R-:W2:Y:S01]  /*48f90*/  LDL.LU R28, [R1+0x2054] ;  /* 0x00205400011c7983 */ /* 0x001ea20000300800 */
        /* <DEDUP_REMOVED lines=20> */
[----:B------:R-:W-:Y:S03]  /*490e0*/  STS.U16 [R12+0x1be00], R27 ;  /* 0x01be001b0c007388 */ /* 0x000fe60000000400 */
        /* <DEDUP_REMOVED lines=22> */
[----:B------:R0:W-:Y:S01]  /*49250*/  STS.U16 [R12+0x1ce00], R25 ;  /* 0x01ce00190c007388 */ /* 0x0001e20000000400 */
[----:B------:R1:W-:Y:S02]  /*49260*/  STS.U16 [R12+0x1d600], R22 ;  /* 0x01d600160c007388 */ /* 0x0003e40000000400 */
[----:B---3--:R3:W-:Y:S02]  /*49270*/  STS.U16 [R12+0x1de00], R20 ;  /* 0x01de00140c007388 */ /* 0x0087e40000000400 */
[----:B------:R4:W-:Y:S01]  /*49280*/  STS.U16 [R12+0x1e600], R18 ;  /* 0x01e600120c007388 */ /* 0x0009e20000000400 */
[----:B0-----:R-:W2:Y:S01]  /*49290*/  LDL.LU R25, [R1+0x58c] ;  /* 0x00058c0001197983 */ /* 0x001ea20000300800 */
[----:B-1----:R-:W2:Y:S02]  /*492a0*/  LDL.LU R22, [R1+0x5a0] ;  /* 0x0005a00001167983 */ /* 0x002ea40000300800 */
[----:B---3--:R-:W3:Y:S02]  /*492b0*/  LDL.LU R20, [R1+0x5b4] ;  /* 0x0005b40001147983 */ /* 0x008ee40000300800 */
[----:B----4-:R-:W4:Y:S01]  /*492c0*/  LDL.LU R12, [R1+0x2050] ;  /* 0x00205000010c7983 */ /* 0x010f220000300800 */
[----:B------:R-:W0:Y:S02]  /*492d0*/  S2R R2, SR_TID.X ;  /* 0x0000000000027919 */ /* 0x000e240000002100 */
[----:B0-----:R-:W-:-:S05]  /*492e0*/  LOP3.LUT R2, R2, 0x7f, RZ, 0xc0, !PT ;  /* 0x0000007f02027812 */ /* 0x001fca00078ec0ff */
[C---:B------:R-:W-:Y:S02]  /*492f0*/  IMAD.SHL.U32 R18, R2.reuse, 0x2, RZ ;  /* 0x0000000202127824 */ /* 0x040fe400078e00ff */
[----:B------:R-:W-:-:S03]  /*49300*/  IMAD.SHL.U32 R2, R2, 0x2, RZ ;  /* 0x0000000202027824 */ /* 0x000fc600078e00ff */
[----:B------:R-:W-:Y:S02]  /*49310*/  LOP3.LUT R18, R18, 0x60, RZ, 0x3c, !PT ;  /* 0x0000006012127812 */ /* 0x000fe400078e3cff */
[----:B------:R-:W-:-:S03]  /*49320*/  LOP3.LUT R2, R2, 0x70, RZ, 0x3c, !PT ;  /* 0x0000007002027812 */ /* 0x000fc600078e3cff */
[----:B----4-:R-:W-:Y:S01]  /*49330*/  STS.U16 [R18+0x1ee00], R12 ;  /* 0x01ee000c12007388 */ /* 0x010fe20000000400 */
[----:B------:R-:W-:Y:S02]  /*49340*/  STS.U16 [R18+0x1f600], R13 ;  /* 0x01f6000d12007388 */ /* 0x000fe40000000400 */
[----:B------:R-:W-:Y:S02]  /*49350*/  STS.U16 [R18+0x1fe00], R17 ;  /* 0x01fe001112007388 */ /* 0x000fe40000000400 */
[----:B---3--:R-:W-:Y:S01]  /*49360*/  STS.U16 [R2+0x700], R20 ;  /* 0x0007001402007388 */ /* 0x008fe20000000400 */
[----:B--2---:R-:W-:Y:S01]  /*49370*/  STS.U16 [R2+0xf00], R22 ;  /* 0x000f001602007388 */ /* 0x004fe20000000400 */
[----:B------:R-:W-:Y:S02]  /*49380*/  STS.U16 [R2+0x1700], R25 ;  /* 0x0017001902007388 */ /* 0x000fe40000000400 */
[----:B------:R0:W-:Y:S02]  /*49390*/  STS.U16 [R2+0x1f00], R28 ;  /* 0x001f001c02007388 */ /* 0x0001e40000000400 */
        /* <DEDUP_REMOVED lines=11> */
[----:B------:R-:W-:Y:S01]  /*49450*/  STS.U16 [R2+0x7f00], R14 ;  /* 0x007f000e02007388 */ /* 0x000fe20000000400 */
[----:B0-----:R-:W2:Y:S01]  /*49460*/  LDL.LU R28, [R1+0x310] ;  /* 0x00031000011c7983 */ /* 0x001ea20000300800 */
[----:B------:R0:W-:Y:S03]  /*49470*/  STS.U16 [R2+0x8700], R15 ;  /* 0x0087000f02007388 */ /* 0x0001e60000000400 */
[----:B0-----:R-:W3:Y:S01]  /*49480*/  LDL.LU R15, [R1+0x2fc] ;  /* 0x0002fc00010f7983 */ /* 0x001ee20000300800 */
[----:B------:R-:W4:Y:S02]  /*49490*/  LDL.LU R29, [R1+0x2d4] ;  /* 0x0002d400011d7983 */ /* 0x000f240000300800 */
[----:B------:R-:W-:Y:S02]  /*494a0*/  STS.U16 [R2+0x8f00], R0 ;  /* 0x008f000002007388 */ /* 0x000fe40000000400 */
[----:B------:R-:W-:Y:S01]  /*494b0*/  STS.U16 [R2+0x9700], R26 ;  /* 0x0097001a02007388 */ /* 0x000fe20000000400 */
[----:B------:R-:W-:Y:S01]  /*494c0*/  STS.U16 [R2+0x9f00], R24 ;  /* 0x009f001802007388 */ /* 0x000fe20000000400 */
[----:B------:R-:W-:Y:S02]  /*494d0*/  STS.U16 [R2+0xa700], R23 ;  /* 0x00a7001702007388 */ /* 0x000fe40000000400 */
[----:B------:R-:W-:Y:S02]  /*494e0*/  STS.U16 [R2+0xaf00], R21 ;  /* 0x00af001502007388 */ /* 0x000fe40000000400 */
[----:B------:R-:W-:Y:S01]  /*494f0*/  STS.U16 [R2+0xb700], R19 ;  /* 0x00b7001302007388 */ /* 0x000fe20000000400 */
[----:B------:R-:W-:Y:S04]  /*49500*/  STS.U16 [R2+0xbf00], R27 ;  /* 0x00bf001b02007388 */ /* 0x000fe80000000400 */
[----:B----4-:R0:W-:Y:S04]  /*49510*/  STL [R1+0x204c], R29 ;  /* 0x00204c1d01007387 */ /* 0x0101e80000100800 */
[----:B0-----:R-:W4:Y:S01]  /*49520*/  LDL.LU R29, [R1+0x2e8] ;  /* 0x0002e800011d7983 */ /* 0x001f220000300800 */
[----:B------:R-:W4:Y:S02]  /*49530*/  LDL.LU R26, [R1+0x2c0] ;  /* 0x0002c000011a7983 */ /* 0x000f240000300800 */
[----:B------:R-:W4:Y:S02]  /*49540*/  LDL.LU R24, [R1+0x2a4] ;  /* 0x0002a40001187983 */ /* 0x000f240000300800 */
[----:B------:R-:W4:Y:S01]  /*49550*/  LDL.LU R23, [R1+0x290] ;  /* 0x0002900001177983 */ /* 0x000f220000300800 */
[----:B------:R-:W4:Y:S01]  /*49560*/  LDL.LU R21, [R1+0x27c] ;  /* 0x00027c0001157983 */ /* 0x000f220000300800 */
[----:B------:R-:W4:Y:S02]  /*49570*/  LDL.LU R19, [R1+0x268] ;  /* 0x0002680001137983 */ /* 0x000f240000300800 */
[----:B------:R-:W4:Y:S01]  /*49580*/  LDL.LU R0, [R1+0x254] ;  /* 0x0002540001007983 */ /* 0x000f220000300800 */
[----:B--2---:R0:W-:Y:S01]  /*49590*/  STS.U16 [R2+0xc700], R28 ;  /* 0x00c7001c02007388 */ /* 0x0041e20000000400 */
[----:B------:R-:W2:Y:S03]  /*495a0*/  LDL.LU R27, [R1+0x240] ;  /* 0x00024000011b7983 */ /* 0x000ea60000300800 */
        /* <DEDUP_REMOVED lines=18> */
[----:B---3--:R0:W-:Y:S01]  /*496d0*/  STS.U16 [R2+0xcf00], R15 ;  /* 0x00cf000f02007388 */ /* 0x0081e20000000400 */
[----:B------:R-:W2:Y:S03]  /*496e0*/  LDL.LU R14, [R1+0x84] ;  /* 0x00008400010e7983 */ /* 0x000ea60000300800 */
[----:B0-----:R-:W2:Y:S04]  /*496f0*/  LDL.LU R15, [R1+0x2c] ;  /* 0x00002c00010f7983 */ /* 0x001ea80000300800 */
[----:B----4-:R0:W-:Y:S04]  /*49700*/  STS.U16 [R2+0xd700], R29 ;  /* 0x00d7001d02007388 */ /* 0x0101e80000000400 */
[----:B0-----:R-:W4:Y:S04]  /*49710*/  LDL.LU R29, [R1+0x204c] ;  /* 0x00204c00011d7983 */ /* 0x001f280000300800 */
[----:B----4-:R0:W-:Y:S01]  /*49720*/  STS.U16 [R2+0xdf00], R29 ;  /* 0x00df001d02007388 */ /* 0x0101e20000000400 */
[----:B------:R1:W-:Y:S02]  /*49730*/  STS.U16 [R2+0xe700], R26 ;  /* 0x00e7001a02007388 */ /* 0x0003e40000000400 */
[----:B------:R4:W-:Y:S02]  /*49740*/  STS.U16 [R2+0xef00], R24 ;  /* 0x00ef001802007388 */ /* 0x0009e40000000400 */
[----:B------:R2:W-:Y:S01]  /*49750*/  STS.U16 [R2+0xf700], R23 ;  /* 0x00f7001702007388 */ /* 0x0005e20000000400 */
[----:B------:R2:W-:Y:S01]  /*49760*/  STS.U16 [R2+0xff00], R21 ;  /* 0x00ff001502007388 */ /* 0x0005e20000000400 */
[----:B------:R2:W-:Y:S03]  /*49770*/  STS.U16 [R2+0x10700], R19 ;  /* 0x0107001302007388 */ /* 0x0005e60000000400 */
[----:B0-----:R-:W3:Y:S01]  /*49780*/  LDL.LU R29, [R1+0x2048] ;  /* 0x00204800011d7983 */ /* 0x001ee20000300800 */
[----:B-1----:R-:W3:Y:S02]  /*49790*/  LDL.LU R26, [R1+0x2044] ;  /* 0x00204400011a7983 */ /* 0x002ee40000300800 */
[----:B----4-:R-:W4:Y:S02]  /*497a0*/  LDL.LU R24, [R1+0x2040] ;  /* 0x0020400001187983 */ /* 0x010f240000300800 */
[----:B--2---:R-:W2:Y:S01]  /*497b0*/  LDL.LU R23, [R1+0x203c] ;  /* 0x00203c0001177983 */ /* 0x004ea20000300800 */
[----:B------:R-:W2:Y:S01]  /*497c0*/  LDL.LU R21, [R1+0x2038] ;  /* 0x0020380001157983 */ /* 0x000ea20000300800 */
[----:B------:R-:W2:Y:S03]  /*497d0*/  LDL.LU R19, [R1+0x2034] ;  /* 0x0020340001137983 */ /* 0x000ea60000300800 */
[----:B------:R0:W-:Y:S01]  /*497e0*/  STS.U16 [R2+0x10f00], R0 ;  /* 0x010f000002007388 */ /* 0x0001e20000000400 */
[----:B------:R1:W-:Y:S02]  /*497f0*/  STS.U16 [R2+0x11700], R27 ;  /* 0x0117001b02007388 */ /* 0x0003e40000000400 */
[----:B------:R1:W-:Y:S01]  /*49800*/  STS.U16 [R2+0x11f00], R28 ;  /* 0x011f001c02007388 */ /* 0x0003e20000000400 */
[----:B0-----:R-:W2:Y:S01]  /*49810*/  LDL.LU R0, [R1+0x5c8] ;  /* 0x0005c80001007983 */ /* 0x001ea20000300800 */
[----:B-1----:R-:W2:Y:S02]  /*49820*/  LDL.LU R27, [R1+0x2030] ;  /* 0x00203000011b7983 */ /* 0x002ea40000300800 */
[----:B------:R-:W2:Y:S02]  /*49830*/  LDL.LU R28, [R1+0x202c] ;  /* 0x00202c00011c7983 */ /* 0x000ea40000300800 */
        /* <DEDUP_REMOVED lines=10> */
[----:B------:R0:W-:Y:S02]  /*498e0*/  STS.U16 [R2+0x17700], R8 ;  /* 0x0177000802007388 */ /* 0x0001e40000000400 */
        /* <DEDUP_REMOVED lines=8> */
[----:B0-----:R-:W3:Y:S04]  /*49970*/  LDL R8, [R1+0x4d0] ;  /* 0x0004d00001087983 */ /* 0x001ee80000100800 */
[----:B--2---:R0:W-:Y:S04]  /*49980*/  STS.U16 [R2+0x1bf00], R28 ;  /* 0x01bf001c02007388 */ /* 0x0041e80000000400 */
[----:B0-----:R-:W2:Y:S01]  /*49990*/  LDL.LU R28, [R1+0x2028] ;  /* 0x00202800011c7983 */ /* 0x001ea20000300800 */
[----:B------:R-:W-:Y:S02]  /*499a0*/  STS.U16 [R2+0x1c700], R27 ;  /* 0x01c7001b02007388 */ /* 0x000fe40000000400 */
[----:B------:R-:W-:Y:S02]  /*499b0*/  STS.U16 [R2+0x1cf00], R19 ;  /* 0x01cf001302007388 */ /* 0x000fe40000000400 */
[----:B------:R-:W-:Y:S01]  /*499c0*/  STS.U16 [R2+0x1d700], R21 ;  /* 0x01d7001502007388 */ /* 0x000fe20000000400 */
[----:B------:R-:W-:Y:S01]  /*499d0*/  STS.U16 [R2+0x1df00], R23 ;  /* 0x01df001702007388 */ /* 0x000fe20000000400 */
[----:B----4-:R-:W-:Y:S02]  /*499e0*/  STS.U16 [R2+0x1e700], R24 ;  /* 0x01e7001802007388 */ /* 0x010fe40000000400 */
[----:B---3--:R-:W-:Y:S02]  /*499f0*/  STS.U16 [R2+0x1ef00], R26 ;  /* 0x01ef001a02007388 */ /* 0x008fe40000000400 */
[----:B------:R-:W-:Y:S01]  /*49a00*/  STS.U16 [R2+0x1f700], R29 ;  /* 0x01f7001d02007388 */ /* 0x000fe20000000400 */
[----:B------:R-:W-:Y:S01]  /*49a10*/  STS.U16 [R2+0x1ff00], R0 ;  /* 0x01ff000002007388 */ /* 0x000fe20000000400 */
[----:B------:R-:W-:Y:S06]  /*49a20*/  BAR.SYNC.DEFER_BLOCKING 0x0 ;  /* 0x0000000000007b1d */ /* 0x000fec0000010000 */
[----:B------:R-:W-:Y:S04]  /*49a30*/  LDSM.16.MT88.4 R4, [R8+0x20000] ;  /* 0x020000000804783b */ /* 0x000fe80000004200 */
[----:B--2---:R-:W0:Y:S04]  /*49a40*/  LDSM.16.M88.4 R12, [R28] ;  /* 0x000000001c0c783b */ /* 0x004e280000000200 */
[----:B------:R-:W-:Y:S04]  /*49a50*/  LDSM.16.M88.4 R20, [R28+0x8000] ;  /* 0x008000001c14783b */ /* 0x000fe80000000200 */
[----:B------:R-:W-:Y:S04]  /*49a60*/  LDSM.16.M88.4 R16, [R28+0x6000] ;  /* 0x006000001c10783b */ /* 0x000fe80000000200 */
[----:B------:R-:W-:Y:S01]  /*49a70*/  LDSM.16.M88.4 R24, [R28+0xa000] ;  /* 0x00a000001c18783b */ /* 0x000fe20000000200 */
[----:B0-----:R-:W-:-:S03]  /*49a80*/  IMAD.MOV.U32 R10, RZ, RZ, R12 ;  /* 0x000000ffff0a7224 */ /* 0x001fc600078e000c */
[----:B------:R-:W-:Y:S01]  /*49a90*/  STL.64 [R1+0x78], R14 ;  /* 0x0000780e01007387 */ /* 0x000fe20000100a00 */
[----:B------:R-:W-:Y:S02]  /*49aa0*/  IMAD.MOV.U32 R9, RZ, RZ, R13 ;  /* 0x000000ffff097224 */ /* 0x000fe400078e000d */
[----:B------:R-:W0:Y:S04]  /*49ab0*/  LDSM.16.M88.4 R12, [R28+0x2000] ;  /* 0x002000001c0c783b */ /* 0x000e280000000200 */
[----:B0-----:R-:W-:Y:S01]  /*49ac0*/  IMAD.MOV.U32 R3, RZ, RZ, R12 ;  /* 0x000000ffff037224 */ /* 0x001fe200078e000c */
[----:B------:R-:W-:Y:S01]  /*49ad0*/  STL.64 [R1+0x68], R14 ;  /* 0x0000680e01007387 */ /* 0x000fe20000100a00 */
[----:B------:R-:W-:Y:S02]  /*49ae0*/  IMAD.MOV.U32 R11, RZ, RZ, R13 ;  /* 0x000000ffff0b7224 */ /* 0x000fe400078e000d */
[----:B------:R-:W0:Y:S04]  /*49af0*/  LDSM.16.M88.4 R12, [R28+0x4000] ;  /* 0x004000001c0c783b */ /* 0x000e280000000200 */
[----:B------:R-:W-:-:S02]  /*49b00*/  IMAD.MOV.U32 R0, RZ, RZ, R23 ;  /* 0x000000ffff007224 */ /* 0x000fc400078e0017 */
[----:B------:R-:W-:Y:S01]  /*49b10*/  IMAD.MOV.U32 R2, RZ, RZ, R22 ;  /* 0x000000ffff027224 */ /* 0x000fe200078e0016 */
[----:B0-----:R-:W-:Y:S01]  /*49b20*/  STL.64 [R1+0x58], R14 ;  /* 0x0000580e01007387 */ /* 0x001fe20000100a00 */
[----:B------:R-:W-:Y:S02]  /*49b30*/  STL.64 [R1+0x2010], R12 ;  /* 0x0020100c01007387 */ /* 0x000fe40000100a00 */
[----:B------:R-:W0:Y:S04]  /*49b40*/  LDSM.16.M88.4 R12, [R28+0xc000] ;  /* 0x00c000001c0c783b */ /* 0x000e280000000200 */
[----:B------:R-:W-:Y:S01]  /*49b50*/  STL.64 [R1+0x2000], R20 ;  /* 0x0020001401007387 */ /* 0x000fe20000100a00 */
[----:B------:R-:W-:Y:S01]  /*49b60*/  STL.64 [R1+0x48], R18 ;  /* 0x0000481201007387 */ /* 0x000fe20000100a00 */
[----:B------:R-:W-:Y:S02]  /*49b70*/  STL.64 [R1+0x2008], R16 ;  /* 0x0020081001007387 */ /* 0x000fe40000100a00 */
[----:B------:R-:W-:Y:S02]  /*49b80*/  STL [R1+0x1fcc], R0 ;  /* 0x001fcc0001007387 */ /* 0x000fe40000100800 */
[----:B------:R-:W-:Y:S01]  /*49b90*/  IMAD.MOV.U32 R22, RZ, RZ, R3 ;  /* 0x000000ffff167224 */ /* 0x000fe200078e0003 */
[----:B------:R-:W-:Y:S04]  /*49ba0*/  STL [R1+0x1fc8], R2 ;  /* 0x001fc80201007387 */ /* 0x000fe80000100800 */
[----:B------:R-:W1:Y:S01]  /*49bb0*/  LDSM.16.M88.4 R16, [R28+0xe000] ;  /* 0x00e000001c10783b */ /* 0x000e620000000200 */
[----:B0-----:R-:W-:-:S03]  /*49bc0*/  IMAD.MOV.U32 R29, RZ, RZ, R12 ;  /* 0x000000ffff1d7224 */ /* 0x001fc600078e000c */
[----:B------:R-:W-:Y:S01]  /*49bd0*/  STL.64 [R1+0x98], R14 ;  /* 0x0000980e01007387 */ /* 0x000fe20000100a00 */
[----:B------:R-:W-:Y:S02]  /*49be0*/  IMAD.MOV.U32 R3, RZ, RZ, R13 ;  /* 0x000000ffff037224 */ /* 0x000fe400078e000d */
[----:B------:R-:W0:Y:S04]  /*49bf0*/  LDSM.16.M88.4 R12, [R28+0x10000] ;  /* 0x010000001c0c783b */ /* 0x000e280000000200 */
[----:B------:R-:W-:Y:S01]  /*49c00*/  STL.64 [R1+0x28], R26 ;  /* 0x0000281a01007387 */ /* 0x000fe20000100a00 */
[----:B------:R-:W-:Y:S01]  /*49c10*/  STL.64 [R1+0x2018], R24 ;  /* 0x0020181801007387 */ /* 0x000fe20000100a00 */
[----:B------:R-:W-:Y:S02]  /*49c20*/  STL [R1+0x1fd4], R3 ;  /* 0x001fd40301007387 */ /* 0x000fe40000100800 */
[----:B------:R-:W-:Y:S02]  /*49c30*/  STL [R1+0x1fd0], R29 ;  /* 0x001fd01d01007387 */ /* 0x000fe40000100800 */
[----:B-1----:R-:W-:Y:S01]  /*49c40*/  STL.64 [R1+0xb0], R16 ;  /* 0x0000b01001007387 */ /* 0x002fe20000100a00 */
[----:B------:R-:W-:Y:S02]  /*49c50*/  STL.64 [R1+0xb8], R18 ;  /* 0x0000b81201007387 */ /* 0x000fe40000100a00 */
[----:B------:R-:W-:Y:S04]  /*49c60*/  LDSM.16.M88.4 R16, [R28+0x16000] ;  /* 0x016000001c10783b */ /* 0x000fe80000000200 */
[----:B0-----:R-:W-:Y:S01]  /*49c70*/  IMAD.MOV.U32 R0, RZ, RZ, R12 ;  /* 0x000000ffff007224 */ /* 0x001fe200078e000c */
[----:B------:R-:W-:Y:S01]  /*49c80*/  STL.64 [R1+0xd8], R14 ;  /* 0x0000d80e01007387 */ /* 0x000fe20000100a00 */
[----:B------:R-:W-:-:S02]  /*49c90*/  IMAD.MOV.U32 R2, RZ, RZ, R13 ;  /* 0x000000ffff027224 */ /* 0x000fc400078e000d */
[----:B------:R-:W0:Y:S01]  /*49ca0*/  LDSM.16.M88.4 R12, [R28+0x12000] ;  /* 0x012000001c0c783b */ /* 0x000e220000000200 */
[----:B------:R1:W-:Y:S03]  /*49cb0*/  STL [R1+0x1fdc], R0 ;  /* 0x001fdc0001007387 */ /* 0x0003e60000100800 */
[----:B------:R-:W-:Y:S02]  /*49cc0*/  STL [R1+0x1fd8], R2 ;  /* 0x001fd80201007387 */ /* 0x000fe40000100800 */
[----:B0-----:R-:W-:Y:S01]  /*49cd0*/  IMAD.MOV.U32 R3, RZ, RZ, R12 ;  /* 0x000000ffff037224 */ /* 0x001fe200078e000c */
[----:B------:R-:W-:Y:S01]  /*49ce0*/  STL.64 [R1+0x108], R14 ;  /* 0x0001080e01007387 */ /* 0x000fe20000100a00 */
[----:B------:R-:W-:Y:S02]  /*49cf0*/  IMAD.MOV.U32 R29, RZ, RZ, R13 ;  /* 0x000000ffff1d7224 */ /* 0x000fe400078e000d */
[----:B------:R-:W0:Y:S03]  /*49d00*/  LDSM.16.M88.4 R12, [R28+0x14000] ;  /* 0x014000001c0c783b */ /* 0x000e260000000200 */
[----:B------:R-:W-:Y:S01]  /*49d10*/  STL [R1+0x1fe4], R29 ;  /* 0x001fe41d01007387 */ /* 0x000fe20000100800 */
[----:B------:R2:W-:Y:S02]  /*49d20*/  STL [R1+0x1fe0], R3 ;  /* 0x001fe00301007387 */ /* 0x0005e40000100800 */
[----:B-1----:R-:W-:-:S02]  /*49d30*/  IMAD.MOV.U32 R0, RZ, RZ, R17 ;  /* 0x000000ffff007224 */ /* 0x002fc400078e0011 */
[----:B--2---:R-:W-:Y:S01]  /*49d40*/  IMAD.MOV.U32 R3, RZ, RZ, R16 ;  /* 0x000000ffff037224 */ /* 0x004fe200078e0010 */
[----:B0-----:R0:W-:Y:S01]  /*49d50*/  STL [R1+0x134], R13 ;  /* 0x0001340d01007387 */ /* 0x0011e20000100800 */
[----:B------:R-:W-:Y:S02]  /*49d60*/  IMAD.MOV.U32 R2, RZ, RZ, R12 ;  /* 0x000000ffff027224 */ /* 0x000fe400078e000c */
[----:B------:R-:W-:Y:S02]  /*49d70*/  IMAD.MOV.U32 R12, RZ, RZ, R22 ;  /* 0x000000ffff0c7224 */ /* 0x000fe400078e0016 */
[----:B------:R-:W-:Y:S01]  /*49d80*/  STL.64 [R1+0x138], R14 ;  /* 0x0001380e01007387 */ /* 0x000fe20000100a00 */
[----:B------:R-:W-:Y:S01]  /*49d90*/  LDSM.16.M88.4 R20, [R28+0x1e000] ;  /* 0x01e000001c14783b */ /* 0x000fe20000000200 */
[----:B0-----:R-:W-:-:S05]  /*49da0*/  IMAD.MOV.U32 R13, RZ, RZ, R11 ;  /* 0x000000ffff0d7224 */ /* 0x001fca00078e000b */
[----:B------:R-:W-:Y:S01]  /*49db0*/  STL.64 [R1+0x2020], R12 ;  /* 0x0020200c01007387 */ /* 0x000fe20000100a00 */
[----:B------:R-:W-:Y:S02]  /*49dc0*/  STL [R1+0x1fe8], R2 ;  /* 0x001fe80201007387 */ /* 0x000fe40000100800 */
[----:B------:R-:W-:Y:S02]  /*49dd0*/  STL.64 [R1+0x168], R18 ;  /* 0x0001681201007387 */ /* 0x000fe40000100a00 */
[----:B------:R-:W0:Y:S04]  /*49de0*/  LDSM.16.M88.4 R16, [R28+0x18000] ;  /* 0x018000001c10783b */ /* 0x000e280000000200 */
[----:B------:R-:W-:Y:S01]  /*49df0*/  STL [R1+0x1ff0], R0 ;  /* 0x001ff00001007387 */ /* 0x000fe20000100800 */
[----:B------:R-:W-:Y:S03]  /*49e00*/  STL [R1+0x1fec], R3 ;  /* 0x001fec0301007387 */ /* 0x000fe60000100800 */
[----:B0-----:R-:W-:Y:S01]  /*49e10*/  STL [R1+0x190], R16 ;  /* 0x0001901001007387 */ /* 0x001fe20000100800 */
[----:B------:R-:W-:Y:S02]  /*49e20*/  STL.64 [R1+0x198], R18 ;  /* 0x0001981201007387 */ /* 0x000fe40000100a00 */
[----:B------:R-:W-:-:S02]  /*49e30*/  IMAD.MOV.U32 R2, RZ, RZ, R17 ;  /* 0x000000ffff027224 */ /* 0x000fc400078e0011 */
[----:B------:R-:W0:Y:S04]  /*49e40*/  LDSM.16.M88.4 R16, [R28+0x1a000] ;  /* 0x01a000001c10783b */ /* 0x000e280000000200 */
[----:B------:R-:W-:Y:S01]  /*49e50*/  STL [R1+0x1ff4], R2 ;  /* 0x001ff40201007387 */ /* 0x000fe20000100800 */
[----:B------:R-:W-:Y:S02]  /*49e60*/  IMAD.MOV.U32 R12, RZ, RZ, R10 ;  /* 0x000000ffff0c7224 */ /* 0x000fe400078e000a */
[----:B------:R-:W-:Y:S02]  /*49e70*/  IMAD.MOV.U32 R13, RZ, RZ, R9 ;  /* 0x000000ffff0d7224 */ /* 0x000fe400078e0009 */
[----:B------:R-:W-:Y:S01]  /*49e80*/  LDSM.16.MT88.4 R8, [R8+0x20200] ;  /* 0x020200000808783b */ /* 0x000fe20000004200 */
[----:B0-----:R-:W-:-:S03]  /*49e90*/  IMAD.MOV.U32 R0, RZ, RZ, R16 ;  /* 0x000000ffff007224 */ /* 0x001fc600078e0010 */
[----:B------:R-:W-:Y:S01]  /*49ea0*/  STL.64 [R1+0x1b8], R18 ;  /* 0x0001b81201007387 */ /* 0x000fe20000100a00 */
[----:B------:R-:W-:Y:S02]  /*49eb0*/  IMAD.MOV.U32 R3, RZ, RZ, R17 ;  /* 0x000000ffff037224 */ /* 0x000fe400078e0011 */
[----:B------:R-:W0:Y:S03]  /*49ec0*/  LDSM.16.M88.4 R16, [R28+0x1c000] ;  /* 0x01c000001c10783b */ /* 0x000e260000000200 */
[----:B------:R1:W-:Y:S01]  /*49ed0*/  STL [R1+0x1ffc], R3 ;  /* 0x001ffc0301007387 */ /* 0x0003e20000100800 */
[----:B------:R2:W-:Y:S02]  /*49ee0*/  STL [R1+0x1ff8], R0 ;  /* 0x001ff80001007387 */ /* 0x0005e40000100800 */
[----:B------:R-:W3:Y:S02]  /*49ef0*/  LDL.LU.64 R24, [R1+0x3f0] ;  /* 0x0003f00001187983 */ /* 0x000ee40000300a00 */
[----:B------:R-:W3:Y:S02]  /*49f00*/  LDL.LU.64 R26, [R1+0x3f8] ;  /* 0x0003f800011a7983 */ /* 0x000ee40000300a00 */
[----:B-1----:R-:W-:-:S02]  /*49f10*/  IMAD.MOV.U32 R3, RZ, RZ, R20 ;  /* 0x000000ffff037224 */ /* 0x002fc400078e0014 */
[----:B--2---:R-:W-:Y:S01]  /*49f20*/  IMAD.MOV.U32 R0, RZ, RZ, R21 ;  /* 0x000000ffff007224 */ /* 0x004fe200078e0015 */
[----:B0-----:R0:W-:Y:S01]  /*49f30*/  STL.64 [R1+0x1e0], R16 ;  /* 0x0001e01001007387 */ /* 0x0011e20000100a00 */
[----:B------:R1:W-:Y:S03]  /*49f40*/  STL.64 [R1+0x1e8], R18 ;  /* 0x0001e81201007387 */ /* 0x0003e60000100a00 */
[----:B0-----:R-:W2:Y:S01]  /*49f50*/  LDL.LU.64 R16, [R1+0x3e0] ;  /* 0x0003e00001107983 */ /* 0x001ea20000300a00 */
[----:B-1----:R-:W2:Y:S02]  /*49f60*/  LDL.LU.64 R18, [R1+0x3e8] ;  /* 0x0003e80001127983 */ /* 0x002ea40000300a00 */
[----:B------:R0:W-:Y:S02]  /*49f70*/  STL.64 [R1+0x208], R22 ;  /* 0x0002081601007387 */ /* 0x0001e40000100a00 */
[----:B------:R-:W4:Y:S01]  /*49f80*/  LDL.LU.64 R20, [R1+0x3d0] ;  /* 0x0003d00001147983 */ /* 0x000f220000300a00 */
[----:B0-----:R-:W4:Y:S01]  /*49f90*/  LDL.LU.64 R22, [R1+0x3d8] ;  /* 0x0003d80001167983 */ /* 0x001f220000300a00 */
[----:B------:R-:W-:Y:S02]  /*49fa0*/  STL [R1+0x1e90], R28 ;  /* 0x001e901c01007387 */ /* 0x000fe40000100800 */
[----:B------:R-:W-:Y:S02]  /*49fb0*/  STL.64 [R1+0x1ef0], R10 ;  /* 0x001ef00a01007387 */ /* 0x000fe40000100a00 */
[----:B------:R0:W-:Y:S02]  /*49fc0*/  STL.64 [R1+0x1ee8], R8 ;  /* 0x001ee80801007387 */ /* 0x0001e40000100a00 */
[----:B0-----:R-:W2:Y:S01]  /*49fd0*/  LDL.LU.64 R8, [R1+0x400] ;  /* 0x0004000001087983 */ /* 0x001ea20000300a00 */
[----:B------:R-:W2:Y:S02]  /*49fe0*/  LDL.LU.64 R10, [R1+0x408] ;  /* 0x00040800010a7983 */ /* 0x000ea40000300a00 */
[C---:B--2---:R-:W-:Y:S11]  /*49ff0*/  HMMA.16816.F32 R12, R4.reuse, R12, R8 ;  /* 0x0000000c040c723c */ /* 0x044ff60000001808 */
[----:B------:R-:W-:Y:S11]  /*4a000*/  @!UPT UIADD3 URZ, URZ, URZ, URZ ;  /* 0x0000003f3f3ff290 */ /* 0x000ff6000fffe03f */
[----:B------:R-:W-:Y:S02]  /*4a010*/  @!UPT UIADD3 URZ, URZ, URZ, URZ ;  /* 0x0000003f3f3ff290 */ /* 0x000fe4000fffe03f */
[----:B------:R-:W-:Y:S02]  /*4a020*/  IMAD.MOV.U32 R29, RZ, RZ, R12 ;  /* 0x000000ffff1d7224 */ /* 0x000fe400078e000c */
[----:B------:R-:W-:Y:S02]  /*4a030*/  IMAD.MOV.U32 R28, RZ, RZ, R13 ;  /* 0x000000ffff1c7224 */ /* 0x000fe400078e000d */
[----:B------:R-:W3:Y:S01]  /*4a040*/  LDL.LU.64 R12, [R1+0x2020] ;  /* 0x00202000010c7983 */ /* 0x000ee20000300a00 */
[----:B------:R-:W-:Y:S02]  /*4a050*/  IMAD.MOV.U32 R11, RZ, RZ, R14 ;  /* 0x000000ffff0b7224 */ /* 0x000fe400078e000e */
[----:B------:R-:W-:Y:S02]  /*4a060*/  IMAD.MOV.U32 R10, RZ, RZ, R15 ;  /* 0x000000ffff0a7224 */ /* 0x000fe400078e000f */
[C---:B---3--:R-:W-:Y:S01]  /*4a070*/  HMMA.16816.F32 R12, R4.reuse, R12, R24 ;  /* 0x0000000c040c723c */ /* 0x048fe20000001818 */
[----:B------:R-:W2:Y:S11]  /*4a080*/  LDL.LU.64 R24, [R1+0x2018] ;  /* 0x0020180001187983 */ /* 0x000eb60000300a00 */
[----:B------:R-:W-:Y:S11]  /*4a090*/  @!UPT UIADD3 URZ, URZ, URZ, URZ ;  /* 0x0000003f3f3ff290 */ /* 0x000ff6000fffe03f */
[----:B------:R0:W-:Y:S01]  /*4a0a0*/  STL [R1], R12 ;  /* 0x0000000c01007387 */ /* 0x0001e20000100800 */
[----:B------:R1:W-:Y:S02]  /*4a0b0*/  STL.64 [R1+0x8], R14 ;  /* 0x0000080e01007387 */ /* 0x0003e40000100a00 */
[----:B------:R-:W-:Y:S02]  /*4a0c0*/  IMAD.MOV.U32 R2, RZ, RZ, R13 ;  /* 0x000000ffff027224 */ /* 0x000fe400078e000d */
[----:B0-----:R-:W1:Y:S02]  /*4a0d0*/  LDL.LU.64 R12, [R1+0x2010] ;  /* 0x00201000010c7983 */ /* 0x001e640000300a00 */
[C---:B-1----:R-:W-:Y:S02]  /*4a0e0*/  HMMA.16816.F32 R12, R4.reuse, R12, R16 ;  /* 0x0000000c040c723c */ /* 0x042fe40000001810 */
[----:B------:R-:W4:Y:S11]  /*4a0f0*/  LDL.LU.64 R16, [R1+0x2008] ;  /* 0x0020080001107983 */ /* 0x000f360000300a00 */
[----:B------:R-:W-:Y:S10]  /*4a100*/  @!UPT UIADD3 URZ, URZ, URZ, URZ ;  /* 0x0000003f3f3ff290 */ /* 0x000ff4000fffe03f */
[----:B------:R-:W-:Y:S01]  /*4a110*/  STL.64 [R1+0x1ec0], R14 ;  /* 0x001ec00e01007387 */ /* 0x000fe20000100a00 */
[----:B------:R0:W-:Y:S03]  /*4a120*/  STL.64 [R1+0x1eb8], R12 ;  /* 0x001eb80c01007387 */ /* 0x0001e60000100a00 */
[----:B0-----:R-:W2:Y:S01]  /*4a130*/  LDL.LU.64 R12, [R1+0x3b0] ;  /* 0x0003b000010c7983 */ /* 0x001ea20000300a00 */
[----:B------:R-:W2:Y:S01]  /*4a140*/  LDL.LU.64 R14, [R1+0x3b8] ;  /* 0x0003b800010e7983 */ /* 0x000ea20000300a00 */
[C---:B----4-:R-:W-:Y:S02]  /*4a150*/  HMMA.16816.F32 R16, R4.reuse, R16, R20 ;  /* 0x000000100410723c */ /* 0x050fe40000001814 */
[----:B------:R-:W3:Y:S11]  /*4a160*/  LDL.LU.64 R20, [R1+0x2000] ;  /* 0x0020000001147983 */ /* 0x000ef60000300a00 */
[----:B------:R-:W-:Y:S10]  /*4a170*/  @!UPT UIADD3 URZ, URZ, URZ, URZ ;  /* 0x0000003f3f3ff290 */ /* 0x000ff4000fffe03f */
[----:B------:R-:W-:Y:S01]  /*4a180*/  STL.64 [R1+0x1eb0], R18 ;  /* 0x001eb01201007387 */ /* 0x000fe20000100a00 */
[----:B------:R0:W-:Y:S03]  /*4a190*/  STL.64 [R1+0x1ea8], R16 ;  /* 0x001ea81001007387 */ /* 0x0001e60000100a00 */
[----:B0-----:R-:W3:Y:S01]  /*4a1a0*/  LDL.LU.64 R16, [R1+0x3c0] ;  /* 0x0003c00001107983 */ /* 0x001ee20000300a00 */
[----:B------:R-:W3:Y:S01]  /*4a1b0*/  LDL.LU.64 R18, [R1+0x3c8] ;  /* 0x0003c80001127983 */ /* 0x000ee20000300a00 */
[C---:B--2---:R-:W-:Y:S08]  /*4a1c0*/  HMMA.16816.F32 R24, R4.reuse, R24, R12 ;  /* 0x000000180418723c */ /* 0x044ff0000000180c */
[----:B---3--:R-:W-:Y:S11]  /*4a1d0*/  HMMA.16816.F32 R20, R4, R20, R16 ;  /* 0x000000140414723c */ /* 0x008ff60000001810 */
[----:B------:R-:W-:Y:S11]  /*4a1e0*/  @!UPT UIADD3 URZ, URZ, URZ, URZ ;  /* 0x0000003f3f3ff290 */ /* 0x000ff6000fffe03f */
[----:B------:R-:W-:Y:S01]  /*4a1f0*/  @!UPT UIADD3 URZ, URZ, URZ, URZ ;  /* 0x0000003f3f3ff290 */ /* 0x000fe2000fffe03f */
[----:B------:R-:W-:Y:S01]  /*4a200*/  STL.64 [R1+0x1ea0], R22 ;  /* 0x001ea01601007387 */ /* 0x000fe20000100a00 */
[----:B------:R-:W-:Y:S02]  /*4a210*/  STL.64 [R1+0x1e98], R20 ;  /* 0x001e981401007387 */ /* 0x000fe40000100a00 */
[----:B------:R-:W2:Y:S02]  /*4a220*/  LDL.LU R14, [R1+0x68] ;  /* 0x00006800010e7983 */ /* 0x000ea40000300800 */
[----:B------:R-:W2:Y:S02]  /*4a230*/  LDL.LU R15, [R1+0x6c] ;  /* 0x00006c00010f7983 */ /* 0x000ea40000300800 */
[----:B--2---:R0:W-:Y:S01]  /*4a240*/  STL.64 [R1+0x1ed0], R14 ;  /* 0x001ed00e01007387 */ /* 0x0041e20000100a00 */
[----:B------:R-:W2:Y:S02]  /*4a250*/  LDL.LU R18, [R1+0x58] ;  /* 0x0000580001127983 */ /* 0x000ea40000300800 */
[----:B------:R-:W2:Y:S01]  /*4a260*/  LDL.LU R19, [R1+0x5c] ;  /* 0x00005c0001137983 */ /* 0x000ea20000300800 */
[----:B0-----:R-:W3:Y:S01]  /*4a270*/  LDL.LU R14, [R1+0x78] ;  /* 0x00007800010e7983 */ /* 0x001ee20000300800 */
[----:B------:R-:W3:Y:S02]  /*4a280*/  LDL.LU R15, [R1+0x7c] ;  /* 0x00007c00010f7983 */ /* 0x000ee40000300800 */
[----:B------:R-:W-:-:S02]  /*4a290*/  IMAD.MOV.U32 R8, RZ, RZ, R3 ;  /* 0x000000ffff087224 */ /* 0x000fc400078e0003 */
[----:B------:R-:W-:Y:S01]  /*4a2a0*/  IMAD.MOV.U32 R9, RZ, RZ, R0 ;  /* 0x000000ffff097224 */ /* 0x000fe200078e0000 */
[----:B---3--:R-:W-:Y:S01]  /*4a2b0*/  STL.64 [R1+0x1ef8], R14 ;  /* 0x001ef80e01007387 */ /* 0x008fe20000100a00 */
[----:B------:R-:W3:Y:S02]  /*4a2c0*/  LDL.LU R3, [R1+0x1ffc] ;  /* 0x001ffc0001037983 */ /* 0x000ee40000300800 */
[----:B------:R-:W4:Y:S02]  /*4a2d0*/  LDL.LU R0, [R1+0x1ff8] ;  /* 0x001ff80001007983 */ /* 0x000f240000300800 */
[----:B------:R0:W-:Y:S02]  /*4a2e0*/  STL.64 [R1+0x1f00], R8 ;  /* 0x001f000801007387 */ /* 0x0001e40000100a00 */
[----:B0-----:R-:W2:Y:S01]  /*4a2f0*/  LDL.LU R8, [R1+0x1e0] ;  /* 0x0001e00001087983 */ /* 0x001ea20000300800 */
[----:B------:R-:W2:Y:S02]  /*4a300*/  LDL.LU R9, [R1+0x1e4] ;  /* 0x0001e40001097983 */ /* 0x000ea40000300800 */
[----:B------:R-:W-:Y:S01]  /*4a310*/  IMAD.MOV.U32 R17, RZ, RZ, R2 ;  /* 0x000000ffff117224 */ /* 0x000fe200078e0002 */
[----:B--2---:R4:W-:Y:S01]  /*4a320*/  STL.64 [R1+0x1f18], R8 ;  /* 0x001f180801007387 */ /* 0x0049e20000100a00 */
[----:B------:R0:W-:Y:S02]  /*4a330*/  STL.64 [R1+0x1ec8], R18 ;  /* 0x001ec81201007387 */ /* 0x0001e40000100a00 */
[----:B------:R-:W2:Y:S02]  /*4a340*/  LDL.LU R16, [R1] ;  /* 0x0000000001107983 */ /* 0x000ea40000300800 */
[----:B------:R-:W2:Y:S02]  /*4a350*/  LDL.LU R2, [R1+0x1ff4] ;  /* 0x001ff40001027983 */ /* 0x000ea40000300800 */
[----:B----4-:R-:W-:-:S02]  /*4a360*/  IMAD.MOV.U32 R8, RZ, RZ, R0 ;  /* 0x000000ffff087224 */ /* 0x010fc400078e0000 */
[----:B---3--:R-:W-:Y:S01]  /*4a370*/  IMAD.MOV.U32 R9, RZ, RZ, R3 ;  /* 0x000000ffff097224 */ /* 0x008fe200078e0003 */
[----:B0-----:R-:W3:Y:S01]  /*4a380*/  LDL.LU R18, [R1+0x8] ;  /* 0x0000080001127983 */ /* 0x001ee20000300800 */
[----:B------:R-:W3:Y:S02]  /*4a390*/  LDL.LU R19, [R1+0xc] ;  /* 0x00000c0001137983 */ /* 0x000ee40000300800 */
[----:B------:R-:W4:Y:S02]  /*4a3a0*/  LDL.LU R0, [R1+0x1ff0] ;  /* 0x001ff00001007983 */ /* 0x000f240000300800 */
[----:B------:R-:W3:Y:S01]  /*4a3b0*/  LDL.LU R3, [R1+0x1fec] ;  /* 0x001fec0001037983 */ /* 0x000ee20000300800 */
[----:B------:R0:W-:Y:S04]  /*4a3c0*/  STL.64 [R1+0x1f28], R8 ;  /* 0x001f280801007387 */ /* 0x0001e80000100a00 */
[----:B0-----:R-:W3:Y:S01]  /*4a3d0*/  LDL.LU R8, [R1+0x190] ;  /* 0x0001900001087983 */ /* 0x001ee20000300800 */
[----:B--2---:R-:W-:-:S03]  /*4a3e0*/  IMAD.MOV.U32 R9, RZ, RZ, R2 ;  /* 0x000000ffff097224 */ /* 0x004fc600078e0002 */
[----:B------:R-:W2:Y:S04]  /*4a3f0*/  LDL.LU R2, [R1+0x1fe8] ;  /* 0x001fe80001027983 */ /* 0x000ea80000300800 */
[----:B---3--:R0:W-:Y:S01]  /*4a400*/  STL.64 [R1+0x1f40], R8 ;  /* 0x001f400801007387 */ /* 0x0081e20000100a00 */
[----:B------:R-:W-:Y:S02]  /*4a410*/  STL.64 [R1+0x1ee0], R18 ;  /* 0x001ee01201007387 */ /* 0x000fe40000100a00 */
[----:B------:R1:W-:Y:S02]  /*4a420*/  STL.64 [R1+0x1ed8], R16 ;  /* 0x001ed81001007387 */ /* 0x0003e40000100a00 */
[----:B0-----:R-:W-:Y:S02]  /*4a430*/  IMAD.MOV.U32 R8, RZ, RZ, R3 ;  /* 0x000000ffff087224 */ /* 0x001fe400078e0003 */
[----:B----4-:R-:W-:-:S02]  /*4a440*/  IMAD.MOV.U32 R9, RZ, RZ, R0 ;  /* 0x000000ffff097224 */ /* 0x010fc400078e0000 */
[----:B-1----:R-:W-:Y:S02]  /*4a450*/  IMAD.MOV.U32 R16, RZ, RZ, R29 ;  /* 0x000000ffff107224 */ /* 0x002fe400078e001d */
[----:B------:R-:W-:Y:S02]  /*4a460*/  IMAD.MOV.U32 R18, RZ, RZ, R11 ;  /* 0x000000ffff127224 */ /* 0x000fe400078e000b */
[----:B------:R-:W-:Y:S01]  /*4a470*/  IMAD.MOV.U32 R19, RZ, RZ, R10 ;  /* 0x000000ffff137224 */ /* 0x000fe200078e000a */
[----:B------:R-:W3:Y:S01]  /*4a480*/  LDL.LU R29, [R1+0x1fe4] ;  /* 0x001fe400011d7983 */ /* 0x000ee20000300800 */
[----:B------:R-:W-:Y:S02]  /*4a490*/  IMAD.MOV.U32 R17, RZ, RZ, R28 ;  /* 0x000000ffff117224 */ /* 0x000fe400078e001c */
[----:B------:R-:W4:Y:S02]  /*4a4a0*/  LDL.LU R3, [R1+0x1fe0] ;  /* 0x001fe00001037983 */ /* 0x000f240000300800 */
[----:B------:R-:W3:Y:S01]  /*4a4b0*/  LDL.LU R0, [R1+0x1fdc] ;  /* 0x001fdc0001007983 */ /* 0x000ee20000300800 */
[----:B------:R2:W-:Y:S01]  /*4a4c0*/  STL.64 [R1+0x1f58], R8 ;  /* 0x001f580801007387 */ /* 0x0005e20000100a00 */
[----:B------:R-:W-:Y:S02]  /*4a4d0*/  STL.64 [R1+0x1f10], R18 ;  /* 0x001f101201007387 */ /* 0x000fe40000100a00 */
[----:B------:R-:W-:Y:S02]  /*4a4e0*/  STL.64 [R1+0x1f08], R16 ;  /* 0x001f081001007387 */ /* 0x000fe40000100a00 */
[----:B------:R-:W3:Y:S01]  /*4a4f0*/  LDL.LU R22, [R1+0x48] ;  /* 0x0000480001167983 */ /* 0x000ee20000300800 */
[----:B------:R-:W3:Y:S01]  /*4a500*/  LDL.LU R23, [R1+0x4c] ;  /* 0x00004c0001177983 */ /* 0x000ee20000300800 */
[----:B--2---:R-:W-:-:S03]  /*4a510*/  IMAD.MOV.U32 R8, RZ, RZ, R2 ;  /* 0x000000ffff087224 */ /* 0x004fc600078e0002 */
[----:B------:R-:W2:Y:S01]  /*4a520*/  LDL.LU R2, [R1+0x1fd8] ;  /* 0x001fd80001027983 */ /* 0x000ea20000300800 */
[----:B------:R-:W2:Y:S03]  /*4a530*/  LDL.LU R9, [R1+0x134] ;  /* 0x0001340001097983 */ /* 0x000ea60000300800 */
[----:B--2---:R4:W-:Y:S02]  /*4a540*/  STL.64 [R1+0x1f70], R8 ;  /* 0x001f700801007387 */ /* 0x0049e40000100a00 */
[----:B----4-:R-:W-:Y:S02]  /*4a550*/  IMAD.MOV.U32 R8, RZ, RZ, R3 ;  /* 0x000000ffff087224 */ /* 0x010fe400078e0003 */
[----:B---3--:R-:W-:Y:S01]  /*4a560*/  IMAD.MOV.U32 R9, RZ, RZ, R29 ;  /* 0x000000ffff097224 */ /* 0x008fe200078e001d */
[----:B------:R-:W2:Y:S01]  /*4a570*/  LDL.LU R3, [R1+0x1fd4] ;  /* 0x001fd40001037983 */ /* 0x000ea20000300800 */
[----:B------:R-:W3:Y:S03]  /*4a580*/  LDL.LU R29, [R1+0x1fd0] ;  /* 0x001fd000011d7983 */ /* 0x000ee60000300800 */
[----:B------:R0:W-:Y:S02]  /*4a590*/  STL.64 [R1+0x1f88], R8 ;  /* 0x001f880801007387 */ /* 0x0001e40000100a00 */
[----:B0-----:R-:W-:-:S02]  /*4a5a0*/  IMAD.MOV.U32 R8, RZ, RZ, R0 ;  /* 0x000000ffff087224 */ /* 0x001fc400078e0000 */
[----:B------:R-:W-:Y:S01]  /*4a5b0*/  IMAD.MOV.U32 R9, RZ, RZ, R2 ;  /* 0x000000ffff097224 */ /* 0x000fe200078e0002 */
[----:B------:R-:W4:Y:S01]  /*4a5c0*/  LDL.LU R0, [R1+0x1fcc] ;  /* 0x001fcc0001007983 */ /* 0x000f220000300800 */
[----:B------:R-:W2:Y:S03]  /*4a5d0*/  LDL.LU R2, [R1+0x1fc8] ;  /* 0x001fc80001027983 */ /* 0x000ea60000300800 */
[----:B------:R0:W-:Y:S04]  /*4a5e0*/  STL.64 [R1+0x1fa0], R8 ;  /* 0x001fa00801007387 */ /* 0x0001e80000100a00 */
[----:B0-----:R-:W2:Y:S01]  /*4a5f0*/  LDL.LU R8, [R1+0xb0] ;  /* 0x0000b00001087983 */ /* 0x001ea20000300800 */
[----:B------:R-:W2:Y:S03]  /*4a600*/  LDL.LU R9, [R1+0xb4] ;  /* 0x0000b40001097983 */ /* 0x000ea60000300800 */
[----:B--2---:R-:W-:Y:S01]  /*4a610*/  STL.64 [R1+0x1fb0], R8 ;  /* 0x001fb00801007387 */ /* 0x004fe20000100a00 */
[----:B------:R-:W-:Y:S02]  /*4a620*/  STL.64 [R1+0x1f20], R22 ;  /* 0x001f201601007387 */ /* 0x000fe40000100a00 */
[----:B------:R0:W-:Y:S02]  /*4a630*/  STL.64 [R1+0x1e88], R26 ;  /* 0x001e881a01007387 */ /* 0x0001e40000100a00 */
[----:B------:R1:W-:Y:S02]  /*4a640*/  STL.64 [R1+0x1e80], R24 ;  /* 0x001e801801007387 */ /* 0x0003e40000100a00 */
[----:B0-----:R-:W-:-:S02]  /*4a650*/  IMAD.MOV.U32 R26, RZ, RZ, R2 ;  /* 0x000000ffff1a7224 */ /* 0x001fc400078e0002 */
[----:B----4-:R-:W-:-:S05]  /*4a660*/  IMAD.MOV.U32 R27, RZ, RZ, R0 ;  /* 0x000000ffff1b7224 */ /* 0x010fca00078e0000 */
[----:B------:R0:W-:Y:S01]  /*4a670*/  STL.64 [R1+0x1fa8], R26 ;  /* 0x001fa81a01007387 */ /* 0x0001e20000100a00 */
[----:B-1----:R-:W2:Y:S03]  /*4a680*/  LDL.LU.64 R24, [R1+0x390] ;  /* 0x0003900001187983 */ /* 0x002ea60000300a00 */
[----:B0-----:R-:W4:Y:S04]  /*4a690*/  LDL.LU.64 R26, [R1+0x398] ;  /* 0x00039800011a7983 */ /* 0x001f280000300a00 */
[----:B----4-:R-:W-:Y:S01]  /*4a6a0*/  STL.64 [R1+0x1fc0], R26 ;  /* 0x001fc01a01007387 */ /* 0x010fe20000100a00 */
[----:B--2---:R0:W-:Y:S03]  /*4a6b0*/  STL.64 [R1+0x1fb8], R24 ;  /* 0x001fb81801007387 */ /* 0x0041e60000100a00 */
[----:B0-----:R-:W2:Y:S01]  /*4a6c0*/  LDL.LU.64 R24, [R1+0x3a0] ;  /* 0x0003a00001187983 */ /* 0x001ea20000300a00 */
[----:B------:R-:W2:Y:S02]  /*4a6d0*/  LDL.LU.64 R26, [R1+0x3a8] ;  /* 0x0003a800011a7983 */ /* 0x000ea40000300a00 */
[----:B------:R-:W4:Y:S02]  /*4a6e0*/  LDL.LU.64 R20, [R1+0x140] ;  /* 0x0001400001147983 */ /* 0x000f240000300a00 */
[----:B------:R-:W2:Y:S02]  /*4a6f0*/  LDL.LU.64 R22, [R1+0x148] ;  /* 0x0001480001167983 */ /* 0x000ea40000300a00 */
[----:B--2---:R-:W-:Y:S01]  /*4a700*/  STL.64 [R1+0x1f38], R22 ;  /* 0x001f381601007387 */ /* 0x004fe20000100a00 */
[----:B----4-:R0:W-:Y:S03]  /*4a710*/  STL.64 [R1+0x1f30], R20 ;  /* 0x001f301401007387 */ /* 0x0101e60000100a00 */
[----:B0-----:R-:W2:Y:S01]  /*4a720*/  LDL.LU.64 R20, [R1+0x170] ;  /* 0x0001700001147983 */ /* 0x001ea20000300a00 */
[----:B------:R-:W4:Y:S03]  /*4a730*/  LDL.LU.64 R22, [R1+0x178] ;  /* 0x0001780001167983 */ /* 0x000f260000300a00 */
[----:B----4-:R-:W-:Y:S01]  /*4a740*/  STL.64 [R1+0x1f50], R22 ;  /* 0x001f501601007387 */ /* 0x010fe20000100a00 */
[----:B--2---:R0:W-:Y:S03]  /*4a750*/  STL.64 [R1+0x1f48], R20 ;  /* 0x001f481401007387 */ /* 0x0041e60000100a00 */
[----:B0-----:R-:W2:Y:S01]  /*4a760*/  LDL.LU.64 R20, [R1+0x350] ;  /* 0x0003500001147983 */ /* 0x001ea20000300a00 */
[----:B------:R-:W4:Y:S03]  /*4a770*/  LDL.LU.64 R22, [R1+0x358] ;  /* 0x0003580001167983 */ /* 0x000f260000300a00 */
[----:B----4-:R-:W-:Y:S01]  /*4a780*/  STL.64 [R1+0x1f68], R22 ;  /* 0x001f681601007387 */ /* 0x010fe20000100a00 */
[----:B--2---:R0:W-:Y:S03]  /*4a790*/  STL.64 [R1+0x1f60], R20 ;  /* 0x001f601401007387 */ /* 0x0041e60000100a00 */
[----:B0-----:R-:W2:Y:S01]  /*4a7a0*/  LDL.LU.64 R20, [R1+0x360] ;  /* 0x0003600001147983 */ /* 0x001ea20000300a00 */
[----:B------:R-:W4:Y:S02]  /*4a7b0*/  LDL.LU.64 R22, [R1+0x368] ;  /* 0x0003680001167983 */ /* 0x000f240000300a00 */
[----:B---3--:R-:W-:-:S02]  /*4a7c0*/  IMAD.MOV.U32 R8, RZ, RZ, R29 ;  /* 0x000000ffff087224 */ /* 0x008fc400078e001d */
[----:B------:R-:W-:-:S07]  /*4a7d0*/  IMAD.MOV.U32 R9, RZ, RZ, R3 ;  /* 0x000000ffff097224 */ /* 0x000fce00078e0003 */
[----:B------:R-:W-:Y:S01]  /*4a7e0*/  HMMA.16816.F32 R8, R4, R8, R24 ;  /* 0x000000080408723c */ /* 0x000fe20000001818 */
[----:B----4-:R-:W-:Y:S01]  /*4a7f0*/  STL.64 [R1+0x1f80], R22 ;  /* 0x001f801601007387 */ /* 0x010fe20000100a00 */
[----:B--2---:R0:W-:Y:S03]  /*4a800*/  STL.64 [R1+0x1f78], R20 ;  /* 0x001f781401007387 */ /* 0x0041e60000100a00 */
[----:B0-----:R-:W2:Y:S01]  /*4a810*/  LDL.LU.64 R20, [R1+0x370] ;  /* 0x0003700001147983 */ /* 0x001ea20000300a00 */
[----:B------:R-:W3:Y:S03]  /*4a820*/  LDL.LU.64 R22, [R1+0x378] ;  /* 0x0003780001167983 */ /* 0x000ee60000300a00 */
[----:B---3--:R-:W-:Y:S01]  /*4a830*/  STL.64 [R1+0x1f98], R22 ;  /* 0x001f981601007387 */ /* 0x008fe20000100a00 */
[----:B--2---:R0:W-:Y:S03]  /*4a840*/  STL.64 [R1+0x1f90], R20 ;  /* 0x001f901401007387 */ /* 0x0041e60000100a00 */
[----:B0-----:R-:W2:Y:S01]  /*4a850*/  LDL.LU.64 R20, [R1+0x380] ;  /* 0x0003800001147983 */ /* 0x001ea20000300a00 */
[----:B------:R-:W2:Y:S02]  /*4a860*/  LDL.LU.64 R22, [R1+0x388] ;  /* 0x0003880001167983 */ /* 0x000ea40000300a00 */
[----:B------:R-:W3:Y:S02]  /*4a870*/  LDL.LU.64 R16, [R1+0x110] ;  /* 0x0001100001107983 */ /* 0x000ee40000300a00 */
[----:B------:R-:W3:Y:S01]  /*4a880*/  LDL.LU.64 R18, [R1+0x118] ;  /* 0x0001180001127983 */ /* 0x000ee20000300a00 */
[----:B------:R-:W4:Y:S01]  /*4a890*/  LDL.LU.64 R12, [R1+0xe0] ;  /* 0x0000e000010c7983 */ /* 0x000f220000300a00 */
[----:B------:R-:W4:Y:S02]  /*4a8a0*/  LDL.LU.64 R14, [R1+0xe8] ;  /* 0x0000e800010e7983 */ /* 0x000f240000300a00 */
[----:B------:R-:W2:Y:S02]  /*4a8b0*/  LDL.LU.64 R26, [R1+0x1fc0] ;  /* 0x001fc000011a7983 */ /* 0x000ea40000300a00 */
[----:B------:R-:W2:Y:S01]  /*4a8c0*/  LDL.LU.64 R24, [R1+0x1fb8] ;  /* 0x001fb80001187983 */ /* 0x000ea20000300a00 */
[----:B------:R0:W-:Y:S01]  /*4a8d0*/  STL.64 [R1+0x80], R8 ;  /* 0x0000800801007387 */ /* 0x0001e20000100a00 */
[----:B------:R2:W-:Y:S03]  /*4a8e0*/  STL [R1+0x88], R10 ;  /* 0x0000880a01007387 */ /* 0x0005e60000100800 */
[----:B0-----:R-:W2:Y:S01]  /*4a8f0*/  LDL.LU.64 R8, [R1+0x1fb0] ;  /* 0x001fb00001087983 */ /* 0x001ea20000300a00 */
[----:B------:R-:W-:-:S02]  /*4a900*/  IMAD.MOV.U32 R0, RZ, RZ, R11 ;  /* 0x000000ffff007224 */ /* 0x000fc400078e000b */
[----:B--2---:R-:W-:Y:S01]  /*4a910*/  HMMA.16816.F32 R8, R4, R8, R24 ;  /* 0x000000080408723c */ /* 0x004fe20000001818 */
[----:B------:R-:W2:Y:S11]  /*4a920*/  LDL.LU.64 R26, [R1+0x1fa8] ;  /* 0x001fa800011a7983 */ /* 0x000eb60000300a00 */
[----:B------:R-:W-:Y:S11]  /*4a930*/  @!UPT UIADD3 URZ, URZ, URZ, URZ ;  /* 0x0000003f3f3ff290 */ /* 0x000ff6000fffe03f */
[----:B------:R0:W-:Y:S01]  /*4a940*/  STL [R1+0xa0], R8 ;  /* 0x0000a00801007387 */ /* 0x0001e20000100800 */
[----:B------:R-:W-:-:S03]  /*4a950*/  IMAD.MOV.U32 R28, RZ, RZ, R9 ;  /* 0x000000ffff1c7224 */ /* 0x000fc600078e0009 */
[----:B0-----:R-:W2:Y:S01]  /*4a960*/  LDL.LU.64 R8, [R1+0x1fa0] ;  /* 0x001fa00001087983 */ /* 0x001ea20000300a00 */
[----:B------:R-:W-:Y:S02]  /*4a970*/  IMAD.MOV.U32 R25, RZ, RZ, R10 ;  /* 0x000000ffff197224 */ /* 0x000fe400078e000a */
[----:B------:R-:W-:Y:S02]  /*4a980*/  IMAD.MOV.U32 R24, RZ, RZ, R11 ;  /* 0x000000ffff187224 */ /* 0x000fe400078e000b */
[----:B--2---:R-:W-:Y:S01]  /*4a990*/  HMMA.16816.F32 R8, R4, R8, R20 ;  /* 0x000000080408723c */ /* 0x004fe20000001814 */
[----:B------:R-:W2:Y:S01]  /*4a9a0*/  LDL.LU.64 R22, [R1+0x1f98] ;  /* 0x001f980001167983 */ /* 0x000ea20000300a00 */
[----:B------:R-:W2:Y:S11]  /*4a9b0*/  LDL.LU.64 R20, [R1+0x1f90] ;  /* 0x001f900001147983 */ /* 0x000eb60000300a00 */
[----:B------:R-:W-:Y:S10]  /*4a9c0*/  @!UPT UIADD3 URZ, URZ, URZ, URZ ;  /* 0x0000003f3f3ff290 */ /* 0x000ff4000fffe03f */
[----:B------:R0:W-:Y:S01]  /*4a9d0*/  STL [R1+0xc0], R8 ;  /* 0x0000c00801007387 */ /* 0x0001e20000100800 */
[----:B------:R-:W-:-:S03]  /*4a9e0*/  IMAD.MOV.U32 R29, RZ, RZ, R9 ;  /* 0x000000ffff1d7224 */ /* 0x000fc600078e0009 */
[----:B0-----:R-:W2:Y:S01]  /*4a9f0*/  LDL.LU.64 R8, [R1+0x1f88] ;  /* 0x001f880001087983 */ /* 0x001ea20000300a00 */
[----:B------:R-:W-:Y:S02]  /*4aa00*/  IMAD.MOV.U32 R3, RZ, RZ, R10 ;  /* 0x000000ffff037224 */ /* 0x000fe400078e000a */
[----:B------:R-:W-:Y:S02]  /*4aa10*/  IMAD.MOV.U32 R2, RZ, RZ, R11 ;  /* 0x000000ffff027224 */ /* 0x000fe400078e000b */
[C---:B--2---:R-:W-:Y:S01]  /*4aa20*/  HMMA.16816.F32 R8, R4.reuse, R8, R20 ;  /* 0x000000080408723c */ /* 0x044fe20000001814 */
[----:B------:R-:W2:Y:S01]  /*4aa30*/  LDL.LU.64 R22, [R1+0x1f80] ;  /* 0x001f800001167983 */ /* 0x000ea20000300a00 */
[----:B------:R-:W2:Y:S11]  /*4aa40*/  LDL.LU.64 R20, [R1+0x1f78] ;  /* 0x001f780001147983 */ /* 0x000eb60000300a00 */
[----:B------:R-:W-:Y:S10]  /*4aa50*/  @!UPT UIADD3 URZ, URZ, URZ, URZ ;  /* 0x0000003f3f3ff290 */ /* 0x000ff4000fffe03f */
[----:B------:R0:W-:Y:S01]  /*4aa60*/  STL.64 [R1+0xf0], R8 ;  /* 0x0000f00801007387 */ /* 0x0001e20000100a00 */
[----:B------:R2:W-:Y:S03]  /*4aa70*/  STL.64 [R1+0xf8], R10 ;  /* 0x0000f80a01007387 */ /* 0x0005e60000100a00 */
[----:B0-----:R-:W2:Y:S02]  /*4aa80*/  LDL.LU.64 R8, [R1+0x1f70] ;  /* 0x001f700001087983 */ /* 0x001ea40000300a00 */
[C---:B--2---:R-:W-:Y:S02]  /*4aa90*/  HMMA.16816.F32 R8, R4.reuse, R8, R20 ;  /* 0x000000080408723c */ /* 0x044fe40000001814 */
[----:B------:R-:W2:Y:S01]  /*4aaa0*/  LDL.LU.64 R22, [R1+0x1f68] ;  /* 0x001f680001167983 */ /* 0x000ea20000300a00 */
[----:B------:R-:W2:Y:S11]  /*4aab0*/  LDL.LU.64 R20, [R1+0x1f60] ;  /* 0x001f600001147983 */ /* 0x000eb60000300a00 */
[----:B------:R-:W-:Y:S09]  /*4aac0*/  @!UPT UIADD3 URZ, URZ, URZ, URZ ;  /* 0x0000003f3f3ff290 */ /* 0x000ff2000fffe03f */
        /* <DEDUP_REMOVED lines=18> */
[----:B------:R-:W2:Y:S11]  /*4abf0*/  LDL.LU.64 R22, [R1+0x1f20] ;  /* 0x001f200001167983 */ /* 0x000eb60000300a00 */
[----:B------:R-:W-:Y:S10]  /*4ac00*/  @!UPT UIADD3 URZ, URZ, URZ, URZ ;  /* 0x0000003f3f3ff290 */ /* 0x000ff4000fffe03f */
[----:B------:R0:W-:Y:S01]  /*4ac10*/  STL.64 [R1+0x1a0], R8 ;  /* 0x0001a00801007387 */ /* 0x0001e20000100a00 */
[----:B------:R3:W-:Y:S03]  /*4ac20*/  STL.64 [R1+0x1a8], R10 ;  /* 0x0001a80a01007387 */ /* 0x0007e60000100a00 */
[----:B0-----:R-:W3:Y:S02]  /*4ac30*/  LDL.LU.64 R8, [R1+0x1f18] ;  /* 0x001f180001087983 */ /* 0x001ee40000300a00 */
[C---:B---3--:R-:W-:Y:S02]  /*4ac40*/  HMMA.16816.F32 R8, R4.reuse, R8, R16 ;  /* 0x000000080408723c */ /* 0x048fe40000001810 */
[----:B------:R-:W3:Y:S01]  /*4ac50*/  LDL.LU.64 R18, [R1+0x1f10] ;  /* 0x001f100001127983 */ /* 0x000ee20000300a00 */
[----:B------:R-:W3:Y:S11]  /*4ac60*/  LDL.LU.64 R16, [R1+0x1f08] ;  /* 0x001f080001107983 */ /* 0x000ef60000300a00 */
[----:B------:R-:W-:Y:S09]  /*4ac70*/  @!UPT UIADD3 URZ, URZ, URZ, URZ ;  /* 0x0000003f3f3ff290 */ /* 0x000ff2000fffe03f */
[----:B------:R0:W-:Y:S01]  /*4ac80*/  STL.64 [R1+0x1d0], R8 ;  /* 0x0001d00801007387 */ /* 0x0001e20000100a00 */
[----:B------:R1:W-:Y:S03]  /*4ac90*/  STL.64 [R1+0x1d8], R10 ;  /* 0x0001d80a01007387 */ /* 0x0003e60000100a00 */
[----:B0-----:R-:W4:Y:S02]  /*4aca0*/  LDL.LU.64 R8, [R1+0x1f00] ;  /* 0x001f000001087983 */ /* 0x001f240000300a00 */
[----:B----4-:R-:W-:Y:S02]  /*4acb0*/  HMMA.16816.F32 R4, R4, R8, R12 ;  /* 0x000000080404723c */ /* 0x010fe4000000180c */
[----:B------:R-:W3:Y:S01]  /*4acc0*/  LDL.LU.64 R14, [R1+0x1ef8] ;  /* 0x001ef800010e7983 */ /* 0x000ee20000300a00 */
[----:B-1----:R-:W3:Y:S02]  /*4acd0*/  LDL.LU.64 R10, [R1+0x1ef0] ;  /* 0x001ef000010a7983 */ /* 0x002ee40000300a00 */
[----:B------:R-:W3:Y:S11]  /*4ace0*/  LDL.LU.64 R8, [R1+0x1ee8] ;  /* 0x001ee80001087983 */ /* 0x000ef60000300a00 */
[----:B------:R-:W-:Y:S07]  /*4acf0*/  @!UPT UIADD3 URZ, URZ, URZ, URZ ;  /* 0x0000003f3f3ff290 */ /* 0x000fee000fffe03f */
[----:B------:R-:W-:Y:S01]  /*4ad00*/  STL.64 [R1+0x1c0], R4 ;  /* 0x0001c00401007387 */ /* 0x000fe20000100a00 */
[----:B------:R0:W-:Y:S03]  /*4ad10*/  STL.64 [R1+0x1c8], R6 ;  /* 0x0001c80601007387 */ /* 0x0001e60000100a00 */
[----:B0-----:R-:W4:Y:S01]  /*4ad20*/  LDL.LU R6, [R1+0xb8] ;  /* 0x0000b80001067983 */ /* 0x001f220000300800 */
[----:B------:R-:W4:Y:S01]  /*4ad30*/  LDL.LU R7, [R1+0xbc] ;  /* 0x0000bc0001077983 */ /* 0x000f220000300800 */
[C---:B---3--:R-:W-:Y:S02]  /*4ad40*/  HMMA.16816.F32 R12, R8.reuse, R14, R16 ;  /* 0x0000000e080c723c */ /* 0x048fe40000001810 */
[----:B----4-:R0:W-:Y:S04]  /*4ad50*/  STL.64 [R1+0x1e78], R6 ;  /* 0x001e780601007387 */ /* 0x0101e80000100a00 */
[----:B0-----:R-:W3:Y:S01]  /*4ad60*/  LDL.LU R6, [R1+0x28] ;  /* 0x0000280001067983 */ /* 0x001ee20000300800 */
[----:B------:R-:W3:Y:S02]  /*4ad70*/  LDL.LU R7, [R1+0x2c] ;  /* 0x00002c0001077983 */ /* 0x000ee40000300800 */
[----:B------:R-:W4:Y:S02]  /*4ad80*/  LDL.LU.64 R18, [R1+0x1ee0] ;  /* 0x001ee00001127983 */ /* 0x000f240000300a00 */
[----:B------:R-:W4:Y:S11]  /*4ad90*/  LDL.LU.64 R16, [R1+0x1ed8] ;  /* 0x001ed80001107983 */ /* 0x000f360000300a00 */
[----:B------:R-:W-:Y:S01]  /*4ada0*/  @!UPT UIADD3 URZ, URZ, URZ, URZ ;  /* 0x0000003f3f3ff290 */ /* 0x000fe2000fffe03f */
[----:B------:R-:W-:Y:S01]  /*4adb0*/  STL.64 [R1+0x70], R12 ;  /* 0x0000700c01007387 */ /* 0x000fe20000100a00 */
[----:B------:R0:W-:Y:S03]  /*4adc0*/  STL.64 [R1+0x78], R14 ;  /* 0x0000780e01007387 */ /* 0x0001e60000100a00 */
[----:B0-----:R-:W4:Y:S02]  /*4add0*/  LDL.LU.64 R14, [R1+0x1ed0] ;  /* 0x001ed000010e7983 */ /* 0x001f240000300a00 */
[C---:B----4-:R-:W-:Y:S02]  /*4ade0*/  HMMA.16816.F32 R12, R8.reuse, R14, R16 ;  /* 0x0000000e080c723c */ /* 0x050fe40000001810 */
[----:B------:R-:W4:Y:S11]  /*4adf0*/  LDL.LU.64 R18, [R1+0x1ec8] ;  /* 0x001ec80001127983 */ /* 0x000f360000300a00 */
[----:B------:R-:W-:Y:S10]  /*4ae00*/  @!UPT UIADD3 URZ, URZ, URZ, URZ ;  /* 0x0000003f3f3ff290 */ /* 0x000ff4000fffe03f */
[----:B------:R-:W-:Y:S01]  /*4ae10*/  STL.64 [R1+0x170], R12 ;  /* 0x0001700c01007387 */ /* 0x000fe20000100a00 */
[----:B------:R0:W-:Y:S03]  /*4ae20*/  STL.64 [R1+0x178], R14 ;  /* 0x0001780e01007387 */ /* 0x0001e60000100a00 */
[----:B0-----:R-:W4:Y:S01]  /*4ae30*/  LDL.LU.64 R14, [R1+0x1ec0] ;  /* 0x001ec000010e7983 */ /* 0x001f220000300a00 */
[----:B------:R-:W4:Y:S02]  /*4ae40*/  LDL.LU.64 R12, [R1+0x1eb8] ;  /* 0x001eb800010c7983 */ /* 0x000f240000300a00 */
[C---:B----4-:R-:W-:Y:S01]  /*4ae50*/  HMMA.16816.F32 R12, R8.reuse, R18, R12 ;  /* 0x00000012080c723c */ /* 0x050fe2000000180c */
[----:B------:R-:W2:Y:S01]  /*4ae60*/  LDL.LU.64 R18, [R1+0x1eb0] ;  /* 0x001eb00001127983 */ /* 0x000ea20000300a00 */
[----:B------:R-:W2:Y:S11]  /*4ae70*/  LDL.LU.64 R16, [R1+0x1ea8] ;  /* 0x001ea80001107983 */ /* 0x000eb60000300a00 */
[----:B------:R-:W-:Y:S10]  /*4ae80*/  @!UPT UIADD3 URZ, URZ, URZ, URZ ;  /* 0x0000003f3f3ff290 */ /* 0x000ff4000fffe03f */
[----:B------:R-:W-:Y:S01]  /*4ae90*/  STL.64 [R1+0x140], R12 ;  /* 0x0001400c01007387 */ /* 0x000fe20000100a00 */
[----:B------:R0:W-:Y:S03]  /*4aea0*/  STL.64 [R1+0x148], R14 ;  /* 0x0001480e01007387 */ /* 0x0001e60000100a00 */
[----:B0-----:R-:W4:Y:S01]  /*4aeb0*/  LDL R15, [R1+0x4d0] ;  /* 0x0004d000010f7983 */ /* 0x001f220000100800 */
[C---:B--2---:R-:W-:Y:S03]  /*4aec0*/  HMMA.16816.F32 R16, R8.reuse, R22, R16 ;  /* 0x000000160810723c */ /* 0x044fe60000001810 */
[----:B------:R-:W2:Y:S01]  /*4aed0*/  LDL.LU.64 R22, [R1+0x1ea0] ;  /* 0x001ea00001167983 */ /* 0x000ea20000300a00 */
[----:B------:R-:W2:Y:S11]  /*4aee0*/  LDL.LU.64 R20, [R1+0x1e98] ;  /* 0x001e980001147983 */ /* 0x000eb60000300a00 */
[----:B------:R-:W-:Y:S08]  /*4aef0*/  @!UPT UIADD3 URZ, URZ, URZ, URZ ;  /* 0x0000003f3f3ff290 */ /* 0x000ff0000fffe03f */
[----:B------:R0:W-:Y:S01]  /*4af00*/  STL.64 [R1+0x110], R16 ;  /* 0x0001101001007387 */ /* 0x0001e20000100a00 */
[----:B------:R1:W-:Y:S03]  /*4af10*/  STL.64 [R1+0x118], R18 ;  /* 0x0001181201007387 */ /* 0x0003e60000100a00 */
[----:B0-----:R-:W3:Y:S01]  /*4af20*/  LDL.LU R16, [R1+0xa0] ;  /* 0x0000a00001107983 */ /* 0x001ee20000300800 */
[----:B------:R-:W-:Y:S02]  /*4af30*/  IMAD.MOV.U32 R17, RZ, RZ, R28 ;  /* 0x000000ffff117224 */ /* 0x000fe400078e001c */
[----:B------:R-:W3:Y:S02]  /*4af40*/  LDL.LU R28, [R1+0x1e90] ;  /* 0x001e9000011c7983 */ /* 0x000ee40000300800 */
[----:B-1----:R-:W-:Y:S02]  /*4af50*/  IMAD.MOV.U32 R18, RZ, RZ, R25 ;  /* 0x000000ffff127224 */ /* 0x002fe400078e0019 */
[----:B------:R-:W-:Y:S01]  /*4af60*/  IMAD.MOV.U32 R19, RZ, RZ, R24 ;  /* 0x000000ffff137224 */ /* 0x000fe200078e0018 */
[C---:B--2---:R-:W-:Y:S01]  /*4af70*/  HMMA.16816.F32 R20, R8.reuse, R26, R20 ;  /* 0x0000001a0814723c */ /* 0x044fe20000001814 */
[----:B------:R-:W3:Y:S01]  /*4af80*/  LDL.LU.64 R26, [R1+0x1e88] ;  /* 0x001e8800011a7983 */ /* 0x000ee20000300a00 */
[----:B------:R-:W3:Y:S11]  /*4af90*/  LDL.LU.64 R24, [R1+0x1e80] ;  /* 0x001e800001187983 */ /* 0x000ef60000300a00 */
[----:B------:R-:W-:Y:S10]  /*4afa0*/  @!UPT UIADD3 URZ, URZ, URZ, URZ ;  /* 0x0000003f3f3ff290 */ /* 0x000ff4000fffe03f */
[----:B------:R-:W-:Y:S01]  /*4afb0*/  STL.64 [R1+0xe0], R20 ;  /* 0x0000e01401007387 */ /* 0x000fe20000100a00 */
[----:B------:R0:W-:Y:S03]  /*4afc0*/  STL.64 [R1+0xe8], R22 ;  /* 0x0000e81601007387 */ /* 0x0001e60000100a00 */
[----:B0-----:R-:W2:Y:S01]  /*4afd0*/  LDL.LU R22, [R1+0x98] ;  /* 0x0000980001167983 */ /* 0x001ea20000300800 */
[----:B------:R-:W2:Y:S01]  /*4afe0*/  LDL.LU R23, [R1+0x9c] ;  /* 0x00009c0001177983 */ /* 0x000ea20000300800 */
[C---:B---3--:R-:W-:Y:S02]  /*4aff0*/  HMMA.16816.F32 R24, R8.reuse, R6, R24 ;  /* 0x000000060818723c */ /* 0x048fe40000001818 */
[----:B------:R-:W3:Y:S11]  /*4b000*/  LDL.LU.64 R6, [R1+0x1e78] ;  /* 0x001e780001067983 */ /* 0x000ef60000300a00 */
[----:B------:R-:W-:Y:S10]  /*4b010*/  @!UPT UIADD3 URZ, URZ, URZ, URZ ;  /* 0x0000003f3f3ff290 */ /* 0x000ff4000fffe03f */
[----:B------:R0:W-:Y:S01]  /*4b020*/  STL.64 [R1+0x50], R24 ;  /* 0x0000501801007387 */ /* 0x0001e20000100a00 */
[----:B------:R1:W-:Y:S03]  /*4b030*/  STL.64 [R1+0x58], R26 ;  /* 0x0000581a01007387 */ /* 0x0003e60000100a00 */
[----:B0-----:R-:W2:Y:S01]  /*4b040*/  LDL.LU R24, [R1+0x80] ;  /* 0x0000800001187983 */ /* 0x001ea20000300800 */
[----:B------:R-:W2:Y:S02]  /*4b050*/  LDL.LU R25, [R1+0x84] ;  /* 0x0000840001197983 */ /* 0x000ea40000300800 */
[----:B-1----:R-:W2:Y:S02]  /*4b060*/  LDL.LU R26, [R1+0x88] ;  /* 0x00008800011a7983 */ /* 0x002ea40000300800 */
[----:B------:R-:W-:Y:S01]  /*4b070*/  IMAD.MOV.U32 R27, RZ, RZ, R0 ;  /* 0x000000ffff1b7224 */ /* 0x000fe200078e0000 */
[----:B------:R-:W-:Y:S01]  /*4b080*/  STL [R1+0x1c50], R28 ;  /* 0x001c501c01007387 */ /* 0x000fe20000100800 */
[----:B------:R-:W-:Y:S01]  /*4b090*/  LOP3.LUT R0, R28, 0x40, RZ, 0x3c, !PT ;  /* 0x000000401c007812 */ /* 0x000fe200078e3cff */
[C---:B---3--:R-:W-:Y:S02]  /*4b0a0*/  HMMA.16816.F32 R4, R8.reuse, R6, R16 ;  /* 0x000000060804723c */ /* 0x048fe40000001810 */
[----:B------:R-:W3:Y:S06]  /*4b0b0*/  LDL.LU R18, [R1+0xd8] ;  /* 0x0000d80001127983 */ /* 0x000eec0000300800 */
[----:B--2---:R-:W-:Y:S01]  /*4b0c0*/  HMMA.16816.F32 R20, R8, R22, R24 ;  /* 0x000000160814723c */ /* 0x004fe20000001818 */
[----:B------:R-:W-:Y:S11]  /*4b0d0*/  LDSM.16.M88.4 R24, [R0+0x2000] ;  /* 0x002000000018783b */ /* 0x000ff60000000200 */
[----:B------:R-:W-:Y:S11]  /*4b0e0*/  @!UPT UIADD3 URZ, URZ, URZ, URZ ;  /* 0x0000003f3f3ff290 */ /* 0x000ff6000fffe03f */
[----:B------:R0:W-:Y:S01]  /*4b0f0*/  STL.64 [R1+0x40], R20 ;  /* 0x0000401401007387 */ /* 0x0001e20000100a00 */
[----:B------:R-:W-:Y:S02]  /*4b100*/  STL.64 [R1+0x48], R22 ;  /* 0x0000481601007387 */ /* 0x000fe40000100a00 */
[----:B------:R-:W-:Y:S02]  /*4b110*/  STL.64 [R1+0x30], R4 ;  /* 0x0000300401007387 */ /* 0x000fe40000100a00 */
[----:B------:R-:W-:Y:S02]  /*4b120*/  STL.64 [R1+0x38], R6 ;  /* 0x0000380601007387 */ /* 0x000fe40000100a00 */
[----:B----4-:R-:W1:Y:S04]  /*4b130*/  LDSM.16.MT88.4 R4, [R15+0x20400] ;  /* 0x020400000f04783b */ /* 0x010e680000004200 */
[----:B------:R-:W3:Y:S01]  /*4b140*/  LDL.LU R19, [R1+0xdc] ;  /* 0x0000dc0001137983 */ /* 0x000ee20000300800 */
[----:B------:R-:W-:Y:S03]  /*4b150*/  LDSM.16.MT88.4 R12, [R15+0x20600] ;  /* 0x020600000f0c783b */ /* 0x000fe60000004200 */
[----:B0-----:R-:W3:Y:S04]  /*4b160*/  LDL.LU R20, [R1+0xc0] ;  /* 0x0000c00001147983 */ /* 0x001ee80000300800 */
[----:B-1----:R-:W-:Y:S01]  /*4b170*/  STL [R1+0x1df4], R4 ;  /* 0x001df40401007387 */ /* 0x002fe20000100800 */
[----:B------:R-:W-:Y:S02]  /*4b180*/  STL [R1+0x1df0], R5 ;  /* 0x001df00501007387 */ /* 0x000fe40000100800 */
[----:B------:R-:W-:Y:S02]  /*4b190*/  STL [R1+0x1dec], R6 ;  /* 0x001dec0601007387 */ /* 0x000fe40000100800 */
[----:B------:R-:W-:Y:S02]  /*4b1a0*/  STL [R1+0x1de8], R7 ;  /* 0x001de80701007387 */ /* 0x000fe40000100800 */
[----:B------:R-:W0:Y:S04]  /*4b1b0*/  LDSM.16.M88.4 R4, [R0] ;  /* 0x000000000004783b */ /* 0x000e280000000200 */
[----:B0-----:R-:W-:Y:S01]  /*4b1c0*/  STL.64 [R1+0x1f0], R4 ;  /* 0x0001f00401007387 */ /* 0x001fe20000100a00 */
[----:B------:R0:W-:Y:S02]  /*4b1d0*/  STL.64 [R1+0x1f8], R6 ;  /* 0x0001f80601007387 */ /* 0x0001e40000100a00 */
[----:B------:R-:W-:Y:S02]  /*4b1e0*/  STL.64 [R1+0x218], R26 ;  /* 0x0002181a01007387 */ /* 0x000fe40000100a00 */
[----:B0-----:R-:W-:-:S02]  /*4b1f0*/  IMAD.MOV.U32 R6, RZ, RZ, R24 ;  /* 0x000000ffff067224 */ /* 0x001fc400078e0018 */
[----:B------:R-:W-:Y:S02]  /*4b200*/  IMAD.MOV.U32 R7, RZ, RZ, R25 ;  /* 0x000000ffff077224 */ /* 0x000fe400078e0019 */
[----:B------:R-:W0:Y:S04]  /*4b210*/  LDSM.16.M88.4 R24, [R0+0x4000] ;  /* 0x004000000018783b */ /* 0x000e280000000200 */
[----:B------:R-:W-:Y:S01]  /*4b220*/  STL [R1+0x1dfc], R7 ;  /* 0x001dfc0701007387 */ /* 0x000fe20000100800 */
[----:B------:R-:W-:Y:S02]  /*4b230*/  STL [R1+0x1df8], R6 ;  /* 0x001df80601007387 */ /* 0x000fe40000100800 */
[----:B0-----:R-:W-:Y:S01]  /*4b240*/  IMAD.MOV.U32 R4, RZ, RZ, R24 ;  /* 0x000000ffff047224 */ /* 0x001fe200078e0018 */
[----:B------:R-:W-:Y:S01]  /*4b250*/  STL.64 [R1+0x228], R26 ;  /* 0x0002281a01007387 */ /* 0x000fe20000100a00 */
[----:B------:R-:W-:-:S02]  /*4b260*/  IMAD.MOV.U32 R5, RZ, RZ, R25 ;  /* 0x000000ffff057224 */ /* 0x000fc400078e0019 */
[----:B------:R-:W0:Y:S03]  /*4b270*/  LDSM.16.M88.4 R24, [R0+0x6000] ;  /* 0x006000000018783b */ /* 0x000e260000000200 */
[----:B------:R-:W-:Y:S01]  /*4b280*/  STL [R1+0x1e04], R5 ;  /* 0x001e040501007387 */ /* 0x000fe20000100800 */
[----:B------:R-:W-:Y:S02]  /*4b290*/  STL [R1+0x1e00], R4 ;  /* 0x001e000401007387 */ /* 0x000fe40000100800 */
[----:B0-----:R-:W-:Y:S01]  /*4b2a0*/  IMAD.MOV.U32 R7, RZ, RZ, R24 ;  /* 0x000000ffff077224 */ /* 0x001fe200078e0018 */
[----:B------:R-:W-:Y:S01]  /*4b2b0*/  STL.64 [R1+0x238], R26 ;  /* 0x0002381a01007387 */ /* 0x000fe20000100a00 */
[----:B------:R-:W-:Y:S02]  /*4b2c0*/  IMAD.MOV.U32 R6, RZ, RZ, R25 ;  /* 0x000000ffff067224 */ /* 0x000fe400078e0019 */
[----:B------:R-:W0:Y:S03]  /*4b2d0*/  LDSM.16.M88.4 R24, [R0+0x8000] ;  /* 0x008000000018783b */ /* 0x000e260000000200 */
        /* <DEDUP_REMOVED lines=8> */
[----:B0-----:R-:W-:Y:S02]  /*4b360*/  IMAD.MOV.U32 R7, RZ, RZ, R25 ;  /* 0x000000ffff077224 */ /* 0x001fe400078e0019 */
[----:B------:R-:W-:Y:S01]  /*4b370*/  IMAD.MOV.U32 R6, RZ, RZ, R24 ;  /* 0x000000ffff067224 */ /* 0x000fe200078e0018 */
[----:B------:R-:W-:Y:S02]  /*4b380*/  STL.64 [R1+0x258], R26 ;  /* 0x0002581a01007387 */ /* 0x000fe40000100a00 */
[----:B------:R-:W-:Y:S02]  /*4b390*/  STL [R1+0x1e1c], R7 ;  /* 0x001e1c0701007387 */ /* 0x000fe40000100800 */
[----:B------:R-:W-:Y:S01]  /*4b3a0*/  LDSM.16.M88.4 R24, [R0+0xe000] ;  /* 0x00e000000018783b */ /* 0x000fe20000000200 */
[----:B------:R-:W-:Y:S03]  /*4b3b0*/  STL [R1+0x1e18], R6 ;  /* 0x001e180601007387 */ /* 0x000fe60000100800 */
[----:B------:R-:W0:Y:S04]  /*4b3c0*/  LDSM.16.M88.4 R4, [R0+0xc000] ;  /* 0x00c000000004783b */ /* 0x000e280000000200 */
[----:B------:R-:W-:-:S02]  /*4b3d0*/  IMAD.MOV.U32 R21, RZ, RZ, R29 ;  /* 0x000000ffff157224 */ /* 0x000fc400078e001d */
[----:B------:R-:W-:Y:S02]  /*4b3e0*/  IMAD.MOV.U32 R22, RZ, RZ, R3 ;  /* 0x000000ffff167224 */ /* 0x000fe400078e0003 */
[----:B------:R-:W-:Y:S01]  /*4b3f0*/  IMAD.MOV.U32 R23, RZ, RZ, R2 ;  /* 0x000000ffff177224 */ /* 0x000fe200078e0002 */
[----:B0-----:R-:W-:Y:S01]  /*4b400*/  STL.64 [R1+0x260], R4 ;  /* 0x0002600401007387 */ /* 0x001fe20000100a00 */
[----:B------:R-:W-:Y:S02]  /*4b410*/  STL.64 [R1+0x268], R6 ;  /* 0x0002680601007387 */ /* 0x000fe40000100a00 */
[----:B------:R-:W0:Y:S04]  /*4b420*/  LDSM.16.M88.4 R4, [R0+0x10000] ;  /* 0x010000000004783b */ /* 0x000e280000000200 */
[----:B------:R-:W-:Y:S01]  /*4b430*/  STL.64 [R1+0x270], R24 ;  /* 0x0002701801007387 */ /* 0x000fe20000100a00 */
[----:B------:R-:W-:Y:S02]  /*4b440*/  STL.64 [R1+0x278], R26 ;  /* 0x0002781a01007387 */ /* 0x000fe40000100a00 */
[----:B------:R-:W1:Y:S01]  /*4b450*/  LDSM.16.M88.4 R24, [R0+0x12000] ;  /* 0x012000000018783b */ /* 0x000e620000000200 */
[----:B---3--:R-:W-:Y:S03]  /*4b460*/  HMMA.16816.F32 R16, R8, R18, R20 ;  /* 0x000000120810723c */ /* 0x008fe60000001814 */
[----:B------:R-:W-:Y:S01]  /*4b470*/  LDSM.16.M88.4 R20, [R0+0x1c000] ;  /* 0x01c000000014783b */ /* 0x000fe20000000200 */
[----:B0-----:R0:W-:Y:S03]  /*4b480*/  STL.64 [R1+0x280], R4 ;  /* 0x0002800401007387 */ /* 0x0011e60000100a00 */
[----:B------:R-:W-:Y:S02]  /*4b490*/  STL.64 [R1+0x288], R6 ;  /* 0x0002880601007387 */ /* 0x000fe40000100a00 */
[----:B-1----:R-:W-:Y:S02]  /*4b4a0*/  STL.64 [R1+0x290], R24 ;  /* 0x0002901801007387 */ /* 0x002fe40000100a00 */
[----:B------:R-:W-:Y:S11]  /*4b4b0*/  STL.64 [R1+0x298], R26 ;  /* 0x0002981a01007387 */ /* 0x000ff60000100a00 */
[----:B------:R-:W-:Y:S01]  /*4b4c0*/  @!UPT UIADD3 URZ, URZ, URZ, URZ ;  /* 0x0000003f3f3ff290 */ /* 0x000fe2000fffe03f */
[----:B------:R-:W-:Y:S01]  /*4b4d0*/  STL.64 [R1+0x20], R16 ;  /* 0x0000201001007387 */ /* 0x000fe20000100a00 */
[----:B0-----:R-:W-:Y:S02]  /*4b4e0*/  IMAD.MOV.U32 R4, RZ, RZ, R18 ;  /* 0x000000ffff047224 */ /* 0x001fe400078e0012 */
[----:B------:R-:W-:Y:S02]  /*4b4f0*/  IMAD.MOV.U32 R5, RZ, RZ, R19 ;  /* 0x000000ffff057224 */ /* 0x000fe400078e0013 */
[----:B------:R-:W0:Y:S04]  /*4b500*/  LDSM.16.M88.4 R16, [R0+0x14000] ;  /* 0x014000000010783b */ /* 0x000e280000000200 */
[----:B------:R-:W-:Y:S01]  /*4b510*/  STL [R1+0x1e24], R5 ;  /* 0x001e240501007387 */ /* 0x000fe20000100800 */
[----:B------:R-:W-:Y:S02]  /*4b520*/  STL [R1+0x1e20], R4 ;  /* 0x001e200401007387 */ /* 0x000fe40000100800 */
[----:B------:R-:W1:Y:S01]  /*4b530*/  LDSM.16.M88.4 R4, [R0+0x16000] ;  /* 0x016000000004783b */ /* 0x000e620000000200 */
[----:B0-----:R-:W-:Y:S03]  /*4b540*/  STL.64 [R1+0x2a0], R16 ;  /* 0x0002a01001007387 */ /* 0x001fe60000100a00 */
[----:B------:R-:W-:Y:S02]  /*4b550*/  STL.64 [R1+0x2a8], R18 ;  /* 0x0002a81201007387 */ /* 0x000fe40000100a00 */
[----:B------:R-:W0:Y:S04]  /*4b560*/  LDSM.16.M88.4 R16, [R0+0x18000] ;  /* 0x018000000010783b */ /* 0x000e280000000200 */
[----:B-1----:R-:W-:-:S02]  /*4b570*/  IMAD.MOV.U32 R28, RZ, RZ, R5 ;  /* 0x000000ffff1c7224 */ /* 0x002fc400078e0005 */
[----:B------:R-:W-:Y:S01]  /*4b580*/  IMAD.MOV.U32 R29, RZ, RZ, R4 ;  /* 0x000000ffff1d7224 */ /* 0x000fe200078e0004 */
[----:B------:R-:W-:Y:S02]  /*4b590*/  STL.64 [R1+0x2c8], R6 ;  /* 0x0002c80601007387 */ /* 0x000fe40000100a00 */
[----:B------:R-:W-:Y:S02]  /*4b5a0*/  STL [R1+0x1e2c], R28 ;  /* 0x001e2c1c01007387 */ /* 0x000fe40000100800 */
[----:B------:R-:W1:Y:S01]  /*4b5b0*/  LDSM.16.M88.4 R4, [R0+0x1a000] ;  /* 0x01a000000004783b */ /* 0x000e620000000200 */
[----:B------:R-:W-:Y:S04]  /*4b5c0*/  STL [R1+0x1e28], R29 ;  /* 0x001e281d01007387 */ /* 0x000fe80000100800 */
[----:B0-----:R-:W-:Y:S01]  /*4b5d0*/  STL.64 [R1+0x2d0], R16 ;  /* 0x0002d01001007387 */ /* 0x001fe20000100a00 */
[----:B------:R-:W-:Y:S02]  /*4b5e0*/  STL.64 [R1+0x2d8], R18 ;  /* 0x0002d81201007387 */ /* 0x000fe40000100a00 */
[----:B------:R-:W0:Y:S01]  /*4b5f0*/  LDSM.16.M88.4 R16, [R0+0x1e000] ;  /* 0x01e000000010783b */ /* 0x000e220000000200 */
[----:B-1----:R1:W-:Y:S04]  /*4b600*/  STL.64 [R1+0x2e8], R6 ;  /* 0x0002e80601007387 */ /* 0x0023e80000100a00 */
[----:B-1----:R-:W2:Y:S01]  /*4b610*/  LDL.LU R6, [R1+0x108] ;  /* 0x0001080001067983 */ /* 0x002ea20000300800 */
[----:B------:R-:W-:Y:S02]  /*4b620*/  STL.64 [R1+0x2f0], R20 ;  /* 0x0002f01401007387 */ /* 0x000fe40000100a00 */
[----:B------:R-:W-:Y:S01]  /*4b630*/  STL.64 [R1+0x2f8], R22 ;  /* 0x0002f81601007387 */ /* 0x000fe20000100a00 */
[----:B0-----:R-:W-:Y:S01]  /*4b640*/  STL.64 [R1+0x300], R16 ;  /* 0x0003001001007387 */ /* 0x001fe20000100a00 */
[----:B------:R0:W-:Y:S02]  /*4b650*/  STL.64 [R1+0x308], R18 ;  /* 0x0003081201007387 */ /* 0x0001e40000100a00 */
[----:B------:R-:W2:Y:S02]  /*4b660*/  LDL.LU R7, [R1+0x10c] ;  /* 0x00010c0001077983 */ /* 0x000ea40000300800 */
[----:B------:R-:W-:Y:S01]  /*4b670*/  STL [R1+0x1998], R0 ;  /* 0x0019980001007387 */ /* 0x000fe20000100800 */
[----:B0-----:R-:W3:Y:S01]  /*4b680*/  LDL.LU R18, [R1+0x168] ;  /* 0x0001680001127983 */ /* 0x001ee20000300800 */
[----:B------:R-:W3:Y:S03]  /*4b690*/  LDL.LU R19, [R1+0x16c] ;  /* 0x00016c0001137983 */ /* 0x000ee60000300800 */
[----:B---3--:R0:W-:Y:S04]  /*4b6a0*/  STL.64 [R1+0x1e58], R18 ;  /* 0x001e581201007387 */ /* 0x0081e80000100a00 */
[----:B0-----:R-:W3:Y:S01]  /*4b6b0*/  LDL.LU R18, [R1+0x138] ;  /* 0x0001380001127983 */ /* 0x001ee20000300800 */
[----:B------:R-:W3:Y:S03]  /*4b6c0*/  LDL.LU R19, [R1+0x13c] ;  /* 0x00013c0001137983 */ /* 0x000ee60000300800 */
[----:B---3--:R0:W-:Y:S01]  /*4b6d0*/  STL.64 [R1+0x1e70], R18 ;  /* 0x001e701201007387 */ /* 0x0081e20000100a00 */
[----:B------:R-:W2:Y:S02]  /*4b6e0*/  LDL.LU R16, [R1+0xf0] ;  /* 0x0000f00001107983 */ /* 0x000ea40000300800 */
[----:B------:R-:W2:Y:S01]  /*4b6f0*/  LDL.LU R17, [R1+0xf4] ;  /* 0x0000f40001117983 */ /* 0x000ea20000300800 */
[----:B0-----:R-:W2:Y:S01]  /*4b700*/  LDL.LU R18, [R1+0xf8] ;  /* 0x0000f80001127983 */ /* 0x001ea20000300800 */
[----:B------:R-:W2:Y:S02]  /*4b710*/  LDL.LU R19, [R1+0xfc] ;  /* 0x0000fc0001137983 */ /* 0x000ea40000300800 */
[----:B------:R-:W3:Y:S02]  /*4b720*/  LDL.LU R22, [R1+0x198] ;  /* 0x0001980001167983 */ /* 0x000ee40000300800 */
[----:B------:R-:W3:Y:S02]  /*4b730*/  LDL.LU R23, [R1+0x19c] ;  /* 0x00019c0001177983 */ /* 0x000ee40000300800 */
[----:B---3--:R0:W-:Y:S01]  /*4b740*/  STL.64 [R1+0x1e50], R22 ;  /* 0x001e501601007387 */ /* 0x0081e20000100a00 */
[----:B------:R-:W3:Y:S02]  /*4b750*/  LDL.LU R20, [R1+0x150] ;  /* 0x0001500001147983 */ /* 0x000ee40000300800 */
[----:B------:R-:W3:Y:S01]  /*4b760*/  LDL.LU R21, [R1+0x154] ;  /* 0x0001540001157983 */ /* 0x000ee20000300800 */
[----:B0-----:R-:W4:Y:S01]  /*4b770*/  LDL.LU R22, [R1+0x158] ;  /* 0x0001580001167983 */ /* 0x001f220000300800 */
[----:B------:R-:W4:Y:S01]  /*4b780*/  LDL.LU R23, [R1+0x15c] ;  /* 0x00015c0001177983 */ /* 0x000f220000300800 */
[----:B--2---:R-:W-:Y:S02]  /*4b790*/  HMMA.16816.F32 R16, R8, R6, R16 ;  /* 0x000000060810723c */ /* 0x004fe40000001810 */
[----:B----4-:R-:W-:Y:S01]  /*4b7a0*/  STL.64 [R1+0x1e68], R22 ;  /* 0x001e681601007387 */ /* 0x010fe20000100a00 */
[----:B---3--:R0:W-:Y:S03]  /*4b7b0*/  STL.64 [R1+0x1e60], R20 ;  /* 0x001e601401007387 */ /* 0x0081e60000100a00 */
[----:B0-----:R-:W2:Y:S01]  /*4b7c0*/  LDL.LU R20, [R1+0x120] ;  /* 0x0001200001147983 */ /* 0x001ea20000300800 */
[----:B------:R-:W2:Y:S02]  /*4b7d0*/  LDL.LU R21, [R1+0x124] ;  /* 0x0001240001157983 */ /* 0x000ea40000300800 */
[----:B------:R-:W2:Y:S02]  /*4b7e0*/  LDL.LU R22, [R1+0x128] ;  /* 0x0001280001167983 */ /* 0x000ea40000300800 */
[----:B------:R-:W2:Y:S01]  /*4b7f0*/  LDL.LU R23, [R1+0x12c] ;  /* 0x00012c0001177983 */ /* 0x000ea20000300800 */
[----:B------:R-:W3:Y:S01]  /*4b800*/  LDL.LU R26, [R1+0x1b8] ;  /* 0x0001b800011a7983 */ /* 0x000ee20000300800 */
[----:B------:R-:W3:Y:S03]  /*4b810*/  LDL.LU R27, [R1+0x1bc] ;  /* 0x0001bc00011b7983 */ /* 0x000ee60000300800 */
[----:B---3--:R0:W-:Y:S01]  /*4b820*/  STL.64 [R1+0x1e48], R26 ;  /* 0x001e481a01007387 */ /* 0x0081e20000100a00 */
[----:B------:R-:W3:Y:S02]  /*4b830*/  LDL.LU R24, [R1+0x180] ;  /* 0x0001800001187983 */ /* 0x000ee40000300800 */
[----:B------:R-:W3:Y:S01]  /*4b840*/  LDL.LU R25, [R1+0x184] ;  /* 0x0001840001197983 */ /* 0x000ee20000300800 */
[----:B0-----:R-:W3:Y:S01]  /*4b850*/  LDL.LU R26, [R1+0x188] ;  /* 0x00018800011a7983 */ /* 0x001ee20000300800 */
[----:B------:R-:W3:Y:S02]  /*4b860*/  LDL.LU R27, [R1+0x18c] ;  /* 0x00018c00011b7983 */ /* 0x000ee40000300800 */
[----:B------:R0:W-:Y:S02]  /*4b870*/  STL.64 [R1+0x1ca0], R14 ;  /* 0x001ca00e01007387 */ /* 0x0001e40000100a00 */
[----:B------:R-:W-:Y:S02]  /*4b880*/  STL.64 [R1+0x1c98], R12 ;  /* 0x001c980c01007387 */ /* 0x000fe40000100a00 */
[----:B0-----:R-:W-:-:S02]  /*4b890*/  IMAD.MOV.U32 R15, RZ, RZ, R18 ;  /* 0x000000ffff0f7224 */ /* 0x001fc400078e0012 */
[----:B------:R-:W-:Y:S02]  /*4b8a0*/  IMAD.MOV.U32 R14, RZ, RZ, R19 ;  /* 0x000000ffff0e7224 */ /* 0x000fe400078e0013 */
[----:B------:R-:W2:Y:S01]  /*4b8b0*/  LDL.LU.64 R18, [R1+0x1e70] ;  /* 0x001e700001127983 */ /* 0x000ea20000300a00 */
[----:B------:R-:W-:Y:S02]  /*4b8c0*/  IMAD.MOV.U32 R7, RZ, RZ, R16 ;  /* 0x000000ffff077224 */ /* 0x000fe400078e0010 */
[----:B------:R-:W-:Y:S02]  /*4b8d0*/  IMAD.MOV.U32 R6, RZ, RZ, R17 ;  /* 0x000000ffff067224 */ /* 0x000fe400078e0011 */
[----:B------:R0:W-:Y:S02]  /*4b8e0*/  STL.64 [R1+0x1e40], R14 ;  /* 0x001e400e01007387 */ /* 0x0001e40000100a00 */
[----:B------:R-:W-:Y:S02]  /*4b8f0*/  IMAD.MOV.U32 R3, RZ, RZ, R4 ;  /* 0x000000ffff037224 */ /* 0x000fe400078e0004 */
[----:B------:R-:W-:Y:S01]  /*4b900*/  IMAD.MOV.U32 R2, RZ, RZ, R5 ;  /* 0x000000ffff027224 */ /* 0x000fe200078e0005 */
[----:B0-----:R-:W4:Y:S01]  /*4b910*/  LDL.LU R14, [R1+0x1e8] ;  /* 0x0001e800010e7983 */ /* 0x001f220000300800 */
[----:B------:R-:W4:Y:S01]  /*4b920*/  LDL.LU R15, [R1+0x1ec] ;  /* 0x0001ec00010f7983 */ /* 0x000f220000300800 */
[C---:B--2---:R-:W-:Y:S02]  /*4b930*/  HMMA.16816.F32 R16, R8.reuse, R18, R20 ;  /* 0x000000120810723c */ /* 0x044fe40000001814 */
[----:B------:R-:W2:Y:S01]  /*4b940*/  LDL.LU.64 R22, [R1+0x1e68] ;  /* 0x001e680001167983 */ /* 0x000ea20000300a00 */
[----:B------:R-:W2:Y:S11]  /*4b950*/  LDL.LU.64 R20, [R1+0x1e60] ;  /* 0x001e600001147983 */ /* 0x000eb60000300a00 */
[----:B------:R-:W-:Y:S10]  /*4b960*/  @!UPT UIADD3 URZ, URZ, URZ, URZ ;  /* 0x0000003f3f3ff290 */ /* 0x000ff4000fffe03f */
[----:B------:R-:W-:Y:S02]  /*4b970*/  IMAD.MOV.U32 R5, RZ, RZ, R18 ;  /* 0x000000ffff057224 */ /* 0x000fe400078e0012 */
[----:B------:R-:W-:Y:S02]  /*4b980*/  IMAD.MOV.U32 R4, RZ, RZ, R19 ;  /* 0x000000ffff047224 */ /* 0x000fe400078e0013 */
[----:B------:R-:W2:Y:S01]  /*4b990*/  LDL.LU.64 R18, [R1+0x1e58] ;  /* 0x001e580001127983 */ /* 0x000ea20000300a00 */
[----:B------:R-:W-:Y:S02]  /*4b9a0*/  STL.64 [R1+0x1e38], R6 ;  /* 0x001e380601007387 */ /* 0x000fe40000100a00 */
[----:B------:R0:W-:Y:S02]  /*4b9b0*/  STL.64 [R1+0x1e30], R4 ;  /* 0x001e300401007387 */ /* 0x0001e40000100a00 */
[----:B------:R-:W-:Y:S02]  /*4b9c0*/  IMAD.MOV.U32 R28, RZ, RZ, R16 ;  /* 0x000000ffff1c7224 */ /* 0x000fe400078e0010 */
[----:B------:R-:W-:Y:S01]  /*4b9d0*/  IMAD.MOV.U32 R29, RZ, RZ, R17 ;  /* 0x000000ffff1d7224 */ /* 0x000fe200078e0011 */
[----:B0-----:R-:W3:Y:S01]  /*4b9e0*/  LDL.LU R4, [R1+0x1c0] ;  /* 0x0001c00001047983 */ /* 0x001ee20000300800 */
[----:B------:R-:W3:Y:S02]  /*4b9f0*/  LDL.LU R5, [R1+0x1c4] ;  /* 0x0001c40001057983 */ /* 0x000ee40000300800 */
[----:B------:R-:W3:Y:S02]  /*4ba00*/  LDL.LU R6, [R1+0x1c8] ;  /* 0x0001c80001067983 */ /* 0x000ee40000300800 */
[----:B------:R-:W3:Y:S01]  /*4ba10*/  LDL.LU R7, [R1+0x1cc] ;  /* 0x0001cc0001077983 */ /* 0x000ee20000300800 */
[C---:B--2---:R-:W-:Y:S01]  /*4ba20*/  HMMA.16816.F32 R16, R8.reuse, R18, R20 ;  /* 0x000000120810723c */ /* 0x044fe20000001814 */
[----:B------:R-:W3:Y:S11]  /*4ba30*/  LDL.LU.64 R22, [R1+0x1e50] ;  /* 0x001e500001167983 */ /* 0x000ef60000300a00 */
[----:B------:R-:W-:Y:S11]  /*4ba40*/  @!UPT UIADD3 URZ, URZ, URZ, URZ ;  /* 0x0000003f3f3ff290 */ /* 0x000ff6000fffe03f */
[----:B------:R-:W-:Y:S01]  /*4ba50*/  STL.64 [R1+0x1cf0], R18 ;  /* 0x001cf01201007387 */ /* 0x000fe20000100a00 */
[----:B------:R0:W-:Y:S03]  /*4ba60*/  STL.64 [R1+0x1ce8], R16 ;  /* 0x001ce81001007387 */ /* 0x0001e60000100a00 */
[----:B0-----:R-:W4:Y:S01]  /*4ba70*/  LDL.LU R16, [R1+0x1d0] ;  /* 0x0001d00001107983 */ /* 0x001f220000300800 */
[----:B------:R-:W4:Y:S02]  /*4ba80*/  LDL.LU R17, [R1+0x1d4] ;  /* 0x0001d40001117983 */ /* 0x000f240000300800 */
[----:B------:R-:W4:Y:S02]  /*4ba90*/  LDL.LU R18, [R1+0x1d8] ;  /* 0x0001d80001127983 */ /* 0x000f240000300800 */
[----:B------:R-:W4:Y:S01]  /*4baa0*/  LDL.LU R19, [R1+0x1dc] ;  /* 0x0001dc0001137983 */ /* 0x000f220000300800 */
[C---:B---3--:R-:W-:Y:S01]  /*4bab0*/  HMMA.16816.F32 R20, R8.reuse, R22, R24 ;  /* 0x000000160814723c */ /* 0x048fe20000001818 */
[----:B------:R-:W2:Y:S11]  /*4bac0*/  LDL.LU.64 R26, [R1+0x1e48] ;  /* 0x001e4800011a7983 */ /* 0x000eb60000300a00 */
[----:B------:R-:W-:Y:S11]  /*4bad0*/  @!UPT UIADD3 URZ, URZ, URZ, URZ ;  /* 0x0000003f3f3ff290 */ /* 0x000ff6000fffe03f */
[----:B------:R-:W-:Y:S01]  /*4bae0*/  STL.64 [R1+0x1ce0], R22 ;  /* 0x001ce01601007387 */ /* 0x000fe20000100a00 */
[----:B------:R0:W-:Y:S03]  /*4baf0*/  STL.64 [R1+0x1cd8], R20 ;  /* 0x001cd81401007387 */ /* 0x0001e60000100a00 */
[----:B0-----:R-:W2:Y:S01]  /*4bb00*/  LDL.LU R20, [R1+0x1a0] ;  /* 0x0001a00001147983 */ /* 0x001ea20000300800 */
[----:B------:R-:W2:Y:S02]  /*4bb10*/  LDL.LU R21, [R1+0x1a4] ;  /* 0x0001a40001157983 */ /* 0x000ea40000300800 */
[----:B------:R-:W2:Y:S02]  /*4bb20*/  LDL.LU R22, [R1+0x1a8] ;  /* 0x0001a80001167983 */ /* 0x000ea40000300800 */
[----:B------:R-:W2:Y:S01]  /*4bb30*/  LDL.LU R23, [R1+0x1ac] ;  /* 0x0001ac0001177983 */ /* 0x000ea20000300800 */
[C---:B----4-:R-:W-:Y:S11]  /*4bb40*/  HMMA.16816.F32 R12, R8.reuse, R14, R16 ;  /* 0x0000000e080c723c */ /* 0x050ff60000001810 */
[----:B------:R-:W-:Y:S11]  /*4bb50*/  @!UPT UIADD3 URZ, URZ, URZ, URZ ;  /* 0x0000003f3f3ff290 */ /* 0x000ff6000fffe03f */
[----:B------:R-:W-:Y:S02]  /*4bb60*/  @!UPT UIADD3 URZ, URZ, URZ, URZ ;  /* 0x0000003f3f3ff290 */ /* 0x000fe4000fffe03f */
[----:B------:R-:W-:Y:S02]  /*4bb70*/  IMAD.MOV.U32 R18, RZ, RZ, R14 ;  /* 0x000000ffff127224 */ /* 0x000fe400078e000e */
[----:B------:R-:W-:Y:S02]  /*4bb80*/  IMAD.MOV.U32 R0, RZ, RZ, R15 ;  /* 0x000000ffff007224 */ /* 0x000fe400078e000f */
[----:B------:R-:W-:Y:S01]  /*4bb90*/  IMAD.MOV.U32 R19, RZ, RZ, R13 ;  /* 0x000000ffff137224 */ /* 0x000fe200078e000d */
[C---:B--2---:R-:W-:Y:S07]  /*4bba0*/  HMMA.16816.F32 R24, R8.reuse, R26, R20 ;  /* 0x0000001a0818723c */ /* 0x044fee0000001814 */
[----:B------:R-:W-:Y:S11]  /*4bbb0*/  IMAD.MOV.U32 R22, RZ, RZ, R12 ;  /* 0x000000ffff167224 */ /* 0x000ff600078e000c */
[----:B------:R-:W-:Y:S05]  /*4bbc0*/  @!UPT UIADD3 URZ, URZ, URZ, URZ ;  /* 0x0000003f3f3ff290 */ /* 0x000fea000fffe03f */
[----:B------:R0:W-:Y:S01]  /*4bbd0*/  STL.64 [R1+0x1cd0], R26 ;  /* 0x001cd01a01007387 */ /* 0x0001e20000100a00 */
[----:B------:R1:W-:Y:S03]  /*4bbe0*/  STL.64 [R1+0x1cc8], R24 ;  /* 0x001cc81801007387 */ /* 0x0003e60000100a00 */
[----:B0-----:R-:W2:Y:S01]  /*4bbf0*/  LDL.LU R26, [R1+0x208] ;  /* 0x00020800011a7983 */ /* 0x001ea20000300800 */
[----:B------:R-:W2:Y:S02]  /*4bc00*/  LDL.LU R27, [R1+0x20c] ;  /* 0x00020c00011b7983 */ /* 0x000ea40000300800 */
[----:B------:R-:W3:Y:S02]  /*4bc10*/  LDL.LU.64 R14, [R1+0x1e40] ;  /* 0x001e4000010e7983 */ /* 0x000ee40000300a00 */
[----:B------:R-:W4:Y:S01]  /*4bc20*/  LDL.LU R12, [R1+0x2f0] ;  /* 0x0002f000010c7983 */ /* 0x000f220000300800 */
[----:B------:R-:W4:Y:S01]  /*4bc30*/  LDL.LU R13, [R1+0x2f4] ;  /* 0x0002f400010d7983 */ /* 0x000f220000300800 */
[----:B--2---:R-:W-:Y:S03]  /*4bc40*/  HMMA.16816.F32 R8, R8, R26, R4 ;  /* 0x0000001a0808723c */ /* 0x004fe60000001804 */
[----:B----4-:R-:W-:Y:S01]  /*4bc50*/  STL.64 [R1+0x1de0], R12 ;  /* 0x001de00c01007387 */ /* 0x010fe20000100a00 */
[----:B------:R-:W2:Y:S02]  /*4bc60*/  LDL.LU.64 R6, [R1+0x1e38] ;  /* 0x001e380001067983 */ /* 0x000ea40000300a00 */
[----:B------:R-:W4:Y:S02]  /*4bc70*/  LDL.LU.64 R4, [R1+0x1e30] ;  /* 0x001e300001047983 */ /* 0x000f240000300a00 */
[----:B-1----:R-:W2:Y:S01]  /*4bc80*/  LDL.LU R24, [R1+0x2d0] ;  /* 0x0002d00001187983 */ /* 0x002ea20000300800 */
[----:B------:R-:W2:Y:S04]  /*4bc90*/  LDL.LU R25, [R1+0x2d4] ;  /* 0x0002d40001197983 */ /* 0x000ea80000300800 */
[----:B--2---:R-:W-:Y:S01]  /*4bca0*/  STL.64 [R1+0x1cf8], R24 ;  /* 0x001cf81801007387 */ /* 0x004fe20000100a00 */
[----:B------:R-:W2:Y:S02]  /*4bcb0*/  LDL.LU R16, [R1+0x2a0] ;  /* 0x0002a00001107983 */ /* 0x000ea40000300800 */
[----:B------:R-:W2:Y:S02]  /*4bcc0*/  LDL.LU R17, [R1+0x2a4] ;  /* 0x0002a40001117983 */ /* 0x000ea40000300800 */
[----:B--2---:R0:W-:Y:S04]  /*4bcd0*/  STL.64 [R1+0x1d00], R16 ;  /* 0x001d001001007387 */ /* 0x0041e80000100a00 */
[----:B0-----:R-:W2:Y:S01]  /*4bce0*/  LDL.LU R16, [R1+0x290] ;  /* 0x0002900001107983 */ /* 0x001ea20000300800 */
[----:B------:R-:W2:Y:S02]  /*4bcf0*/  LDL.LU R17, [R1+0x294] ;  /* 0x0002940001117983 */ /* 0x000ea40000300800 */
[----:B------:R-:W-:-:S02]  /*4bd00*/  IMAD.MOV.U32 R24, RZ, RZ, R28 ;  /* 0x000000ffff187224 */ /* 0x000fc400078e001c */
[----:B------:R-:W-:Y:S02]  /*4bd10*/  IMAD.MOV.U32 R25, RZ, RZ, R29 ;  /* 0x000000ffff197224 */ /* 0x000fe400078e001d */
[----:B----4-:R-:W-:Y:S02]  /*4bd20*/  IMAD.MOV.U32 R26, RZ, RZ, R5 ;  /* 0x000000ffff1a7224 */ /* 0x010fe400078e0005 */
[----:B------:R-:W-:Y:S01]  /*4bd30*/  IMAD.MOV.U32 R27, RZ, RZ, R4 ;  /* 0x000000ffff1b7224 */ /* 0x000fe200078e0004 */
[----:B--2---:R0:W-:Y:S01]  /*4bd40*/  STL.64 [R1+0x1d18], R16 ;  /* 0x001d181001007387 */ /* 0x0041e20000100a00 */
[----:B------:R-:W2:Y:S02]  /*4bd50*/  LDL.LU R28, [R1+0x1e2c] ;  /* 0x001e2c00011c7983 */ /* 0x000ea40000300800 */
[----:B------:R-:W4:Y:S02]  /*4bd60*/  LDL.LU R29, [R1+0x1e28] ;  /* 0x001e2800011d7983 */ /* 0x000f240000300800 */
[----:B------:R-:W2:Y:S01]  /*4bd70*/  LDL.LU R5, [R1+0x1e24] ;  /* 0x001e240001057983 */ /* 0x000ea20000300800 */
[----:B------:R-:W2:Y:S04]  /*4bd80*/  LDL.LU R4, [R1+0x1e20] ;  /* 0x001e200001047983 */ /* 0x000ea80000300800 */
[----:B0-----:R-:W2:Y:S01]  /*4bd90*/  LDL.LU R16, [R1+0x280] ;  /* 0x0002800001107983 */ /* 0x001ea20000300800 */
[----:B------:R-:W2:Y:S03]  /*4bda0*/  LDL.LU R17, [R1+0x284] ;  /* 0x0002840001117983 */ /* 0x000ea60000300800 */
[----:B--2---:R0:W-:Y:S04]  /*4bdb0*/  STL.64 [R1+0x1d30], R16 ;  /* 0x001d301001007387 */ /* 0x0041e80000100a00 */
[----:B0-----:R-:W2:Y:S01]  /*4bdc0*/  LDL.LU R16, [R1+0x270] ;  /* 0x0002700001107983 */ /* 0x001ea20000300800 */
[----:B------:R-:W2:Y:S03]  /*4bdd0*/  LDL.LU R17, [R1+0x274] ;  /* 0x0002740001117983 */ /* 0x000ea60000300800 */
[----:B--2---:R-:W-:Y:S01]  /*4bde0*/  STL.64 [R1+0x1d48], R16 ;  /* 0x001d481001007387 */ /* 0x004fe20000100a00 */
[----:B------:R-:W-:Y:S02]  /*4bdf0*/  STL.64 [R1+0x1d10], R26 ;  /* 0x001d101a01007387 */ /* 0x000fe40000100a00 */
[----:B------:R0:W-:Y:S02]  /*4be00*/  STL.64 [R1+0x1d08], R24 ;  /* 0x001d081801007387 */ /* 0x0001e40000100a00 */
[----:B0-----:R-:W-:-:S02]  /*4be10*/  IMAD.MOV.U32 R24, RZ, RZ, R7 ;  /* 0x000000ffff187224 */ /* 0x001fc400078e0007 */
[----:B------:R-:W-:Y:S01]  /*4be20*/  IMAD.MOV.U32 R25, RZ, RZ, R6 ;  /* 0x000000ffff197224 */ /* 0x000fe200078e0006 */
[----:B------:R-:W2:Y:S01]  /*4be30*/  LDL.LU R7, [R1+0x1e1c] ;  /* 0x001e1c0001077983 */ /* 0x000ea20000300800 */
[----:B------:R-:W2:Y:S02]  /*4be40*/  LDL.LU R6, [R1+0x1e18] ;  /* 0x001e180001067983 */ /* 0x000ea40000300800 */
[----:B------:R-:W2:Y:S02]  /*4be50*/  LDL.LU R16, [R1+0x260] ;  /* 0x0002600001107983 */ /* 0x000ea40000300800 */
[----:B------:R-:W2:Y:S02]  /*4be60*/  LDL.LU R17, [R1+0x264] ;  /* 0x0002640001117983 */ /* 0x000ea40000300800 */
[----:B---3--:R-:W-:Y:S02]  /*4be70*/  IMAD.MOV.U32 R26, RZ, RZ, R15 ;  /* 0x000000ffff1a7224 */ /* 0x008fe400078e000f */
[----:B------:R-:W-:Y:S01]  /*4be80*/  IMAD.MOV.U32 R27, RZ, RZ, R14 ;  /* 0x000000ffff1b7224 */ /* 0x000fe200078e000e */
[----:B--2---:R-:W-:Y:S04]  /*4be90*/  STL.64 [R1+0x1d60], R16 ;  /* 0x001d601001007387 */ /* 0x004fe80000100a00 */
[----:B------:R-:W-:Y:S02]  /*4bea0*/  STL.64 [R1+0x1d28], R26 ;  /* 0x001d281a01007387 */ /* 0x000fe40000100a00 */
[----:B------:R0:W-:Y:S02]  /*4beb0*/  STL.64 [R1+0x1d20], R24 ;  /* 0x001d201801007387 */ /* 0x0001e40000100a00 */
[----:B0-----:R-:W2:Y:S01]  /*4bec0*/  LDL.LU R24, [R1+0x20] ;  /* 0x0000200001187983 */ /* 0x001ea20000300800 */
[----:B------:R-:W2:Y:S02]  /*4bed0*/  LDL.LU R25, [R1+0x24] ;  /* 0x0000240001197983 */ /* 0x000ea40000300800 */
[----:B------:R-:W-:-:S02]  /*4bee0*/  IMAD.MOV.U32 R26, RZ, RZ, R4 ;  /* 0x000000ffff1a7224 */ /* 0x000fc400078e0004 */
[----:B------:R-:W-:Y:S01]  /*4bef0*/  IMAD.MOV.U32 R27, RZ, RZ, R5 ;  /* 0x000000ffff1b7224 */ /* 0x000fe200078e0005 */
[----:B------:R-:W3:Y:S01]  /*4bf00*/  LDL.LU R4, [R1+0x1e14] ;  /* 0x001e140001047983 */ /* 0x000ee20000300800 */
[----:B------:R-:W3:Y:S02]  /*4bf10*/  LDL.LU R5, [R1+0x1e10] ;  /* 0x001e100001057983 */ /* 0x000ee40000300800 */
[----:B------:R-:W-:Y:S02]  /*4bf20*/  IMAD.MOV.U32 R16, RZ, RZ, R6 ;  /* 0x000000ffff107224 */ /* 0x000fe400078e0006 */
[----:B------:R-:W-:Y:S01]  /*4bf30*/  IMAD.MOV.U32 R17, RZ, RZ, R7 ;  /* 0x000000ffff117224 */ /* 0x000fe200078e0007 */
[----:B------:R-:W3:Y:S01]  /*4bf40*/  LDL.LU R6, [R1+0x1e0c] ;  /* 0x001e0c0001067983 */ /* 0x000ee20000300800 */
[----:B------:R-:W3:Y:S03]  /*4bf50*/  LDL.LU R7, [R1+0x1e08] ;  /* 0x001e080001077983 */ /* 0x000ee60000300800 */
[----:B------:R-:W-:Y:S01]  /*4bf60*/  STL.64 [R1+0x1d78], R16 ;  /* 0x001d781001007387 */ /* 0x000fe20000100a00 */
[----:B------:R-:W-:Y:S03]  /*4bf70*/  STL.64 [R1+0x1d40], R26 ;  /* 0x001d401a01007387 */ /* 0x000fe60000100a00 */
[----:B--2---:R0:W-:Y:S04]  /*4bf80*/  STL.64 [R1+0x1d38], R24 ;  /* 0x001d381801007387 */ /* 0x0041e80000100a00 */
[----:B0-----:R-:W2:Y:S01]  /*4bf90*/  LDL.LU R24, [R1+0x30] ;  /* 0x0000300001187983 */ /* 0x001ea20000300800 */
[----:B------:R-:W2:Y:S02]  /*4bfa0*/  LDL.LU R25, [R1+0x34] ;  /* 0x0000340001197983 */ /* 0x000ea40000300800 */
[----:B------:R-:W2:Y:S02]  /*4bfb0*/  LDL.LU R26, [R1+0x38] ;  /* 0x00003800011a7983 */ /* 0x000ea40000300800 */
[----:B------:R-:W2:Y:S02]  /*4bfc0*/  LDL.LU R27, [R1+0x3c] ;  /* 0x00003c00011b7983 */ /* 0x000ea40000300800 */
[----:B---3--:R-:W-:-:S02]  /*4bfd0*/  IMAD.MOV.U32 R16, RZ, RZ, R5 ;  /* 0x000000ffff107224 */ /* 0x008fc400078e0005 */
[----:B------:R-:W-:Y:S01]  /*4bfe0*/  IMAD.MOV.U32 R17, RZ, RZ, R4 ;  /* 0x000000ffff117224 */ /* 0x000fe200078e0004 */
[----:B------:R-:W3:Y:S01]  /*4bff0*/  LDL.LU R5, [R1+0x1e04] ;  /* 0x001e040001057983 */ /* 0x000ee20000300800 */
[----:B------:R-:W3:Y:S03]  /*4c000*/  LDL.LU R4, [R1+0x1e00] ;  /* 0x001e000001047983 */ /* 0x000ee60000300800 */
[----:B------:R0:W-:Y:S02]  /*4c010*/  STL.64 [R1+0x1d90], R16 ;  /* 0x001d901001007387 */ /* 0x0001e40000100a00 */
[----:B0-----:R-:W-:Y:S02]  /*4c020*/  IMAD.MOV.U32 R16, RZ, RZ, R7 ;  /* 0x000000ffff107224 */ /* 0x001fe400078e0007 */
[----:B------:R-:W-:Y:S01]  /*4c030*/  IMAD.MOV.U32 R17, RZ, RZ, R6 ;  /* 0x000000ffff117224 */ /* 0x000fe200078e0006 */
[----:B------:R-:W4:Y:S01]  /*4c040*/  LDL.LU R7, [R1+0x1dfc] ;  /* 0x001dfc0001077983 */ /* 0x000f220000300800 */
[----:B------:R-:W4:Y:S03]  /*4c050*/  LDL.LU R6, [R1+0x1df8] ;  /* 0x001df80001067983 */ /* 0x000f260000300800 */
[----:B------:R-:W-:Y:S04]  /*4c060*/  STL.64 [R1+0x1da8], R16 ;  /* 0x001da81001007387 */ /* 0x000fe80000100a00 */
[----:B--2---:R-:W-:Y:S01]  /*4c070*/  STL.64 [R1+0x1d58], R26 ;  /* 0x001d581a01007387 */ /* 0x004fe20000100a00 */
[----:B------:R0:W-:Y:S03]  /*4c080*/  STL.64 [R1+0x1d50], R24 ;  /* 0x001d501801007387 */ /* 0x0001e60000100a00 */
        /* <DEDUP_REMOVED lines=8> */
[----:B------:R-:W-:Y:S04]  /*4c110*/  STL.64 [R1+0x1dc0], R16 ;  /* 0x001dc01001007387 */ /* 0x000fe80000100a00 */
[----:B--2---:R-:W-:Y:S01]  /*4c120*/  STL.64 [R1+0x1d70], R26 ;  /* 0x001d701a01007387 */ /* 0x004fe20000100a00 */
[----:B------:R0:W-:Y:S03]  /*4c130*/  STL.64 [R1+0x1d68], R24 ;  /* 0x001d681801007387 */ /* 0x0001e60000100a00 */
[----:B0-----:R-:W2:Y:S01]  /*4c140*/  LDL.LU R24, [R1+0x50] ;  /* 0x0000500001187983 */ /* 0x001ea20000300800 */
[----:B------:R-:W2:Y:S02]  /*4c150*/  LDL.LU R25, [R1+0x54] ;  /* 0x0000540001197983 */ /* 0x000ea40000300800 */
[----:B------:R-:W2:Y:S02]  /*4c160*/  LDL.LU R26, [R1+0x58] ;  /* 0x00005800011a7983 */ /* 0x000ea40000300800 */
[----:B------:R-:W2:Y:S02]  /*4c170*/  LDL.LU R27, [R1+0x5c] ;  /* 0x00005c00011b7983 */ /* 0x000ea40000300800 */
[----:B----4-:R-:W-:-:S02]  /*4c180*/  IMAD.MOV.U32 R16, RZ, RZ, R6 ;  /* 0x000000ffff107224 */ /* 0x010fc400078e0006 */
        /* <DEDUP_REMOVED lines=8> */
[----:B------:R-:W4:Y:S02]  /*4c210*/  LDL.LU R26, [R1+0xe8] ;  /* 0x0000e800011a7983 */ /* 0x000f240000300800 */
[----:B------:R-:W4:Y:S01]  /*4c220*/  LDL.LU R27, [R1+0xec] ;  /* 0x0000ec00011b7983 */ /* 0x000f220000300800 */
[----:B------:R-:W3:Y:S01]  /*4c230*/  LDL.LU R16, [R1+0x1f0] ;  /* 0x0001f00001107983 */ /* 0x000ee20000300800 */
[----:B------:R-:W3:Y:S02]  /*4c240*/  LDL.LU R17, [R1+0x1f4] ;  /* 0x0001f40001117983 */ /* 0x000ee40000300800 */
[----:B------:R-:W3:Y:S02]  /*4c250*/  LDL.LU R12, [R1+0x70] ;  /* 0x00007000010c7983 */ /* 0x000ee40000300800 */
[----:B------:R-:W3:Y:S01]  /*4c260*/  LDL.LU R13, [R1+0x74] ;  /* 0x00007400010d7983 */ /* 0x000ee20000300800 */
[----:B------:R-:W3:Y:S01]  /*4c270*/  LDL.LU R14, [R1+0x78] ;  /* 0x00007800010e7983 */ /* 0x000ee20000300800 */
[----:B------:R-:W3:Y:S03]  /*4c280*/  LDL.LU R15, [R1+0x7c] ;  /* 0x00007c00010f7983 */ /* 0x000ee60000300800 */
[----:B----4-:R-:W-:Y:S01]  /*4c290*/  STL.64 [R1+0x1da0], R26 ;  /* 0x001da01a01007387 */ /* 0x010fe20000100a00 */
[----:B--2---:R0:W-:Y:S03]  /*4c2a0*/  STL.64 [R1+0x1d98], R24 ;  /* 0x001d981801007387 */ /* 0x0041e60000100a00 */
[----:B0-----:R-:W2:Y:S01]  /*4c2b0*/  LDL.LU R24, [R1+0x110] ;  /* 0x0001100001187983 */ /* 0x001ea20000300800 */
[----:B------:R-:W2:Y:S02]  /*4c2c0*/  LDL.LU R25, [R1+0x114] ;  /* 0x0001140001197983 */ /* 0x000ea40000300800 */
[----:B------:R-:W4:Y:S02]  /*4c2d0*/  LDL.LU R26, [R1+0x118] ;  /* 0x00011800011a7983 */ /* 0x000f240000300800 */
[----:B------:R-:W4:Y:S02]  /*4c2e0*/  LDL.LU R27, [R1+0x11c] ;  /* 0x00011c00011b7983 */ /* 0x000f240000300800 */
        /* <DEDUP_REMOVED lines=10> */
[----:B------:R-:W2:Y:S02]  /*4c390*/  LDL.LU R26, [R1+0x178] ;  /* 0x00017800011a7983 */ /* 0x000ea40000300800 */
[----:B------:R-:W2:Y:S01]  /*4c3a0*/  LDL.LU R27, [R1+0x17c] ;  /* 0x00017c00011b7983 */ /* 0x000ea20000300800 */
[----:B------:R0:W-:Y:S01]  /*4c3b0*/  STL.64 [R1+0x1cb0], R10 ;  /* 0x001cb00a01007387 */ /* 0x0001e20000100a00 */
[----:B------:R1:W-:Y:S02]  /*4c3c0*/  STL.64 [R1+0x1ca8], R8 ;  /* 0x001ca80801007387 */ /* 0x0003e40000100a00 */
[----:B0-----:R-:W-:-:S02]  /*4c3d0*/  IMAD.MOV.U32 R10, RZ, RZ, R18 ;  /* 0x000000ffff0a7224 */ /* 0x001fc400078e0012 */
[----:B-1----:R-:W-:Y:S02]  /*4c3e0*/  IMAD.MOV.U32 R9, RZ, RZ, R19 ;  /* 0x000000ffff097224 */ /* 0x002fe400078e0013 */
[----:B---3--:R-:W-:Y:S01]  /*4c3f0*/  HMMA.16816.F32 R16, R4, R16, R12 ;  /* 0x000000100410723c */ /* 0x008fe2000000180c */
[----:B------:R-:W-:Y:S02]  /*4c400*/  IMAD.MOV.U32 R11, RZ, RZ, R0 ;  /* 0x000000ffff0b7224 */ /* 0x000fe400078e0000 */
[----:B------:R-:W-:-:S03]  /*4c410*/  IMAD.MOV.U32 R8, RZ, RZ, R22 ;  /* 0x000000ffff087224 */ /* 0x000fc600078e0016 */
[----:B------:R-:W-:Y:S02]  /*4c420*/  STL.64 [R1+0x1cc0], R10 ;  /* 0x001cc00a01007387 */ /* 0x000fe40000100a00 */
[----:B------:R-:W-:Y:S02]  /*4c430*/  STL.64 [R1+0x1cb8], R8 ;  /* 0x001cb80801007387 */ /* 0x000fe40000100a00 */
[----:B------:R-:W3:Y:S11]  /*4c440*/  LDL.LU.64 R12, [R1+0x1de0] ;  /* 0x001de000010c7983 */ /* 0x000ef60000300a00 */
[----:B------:R-:W-:Y:S02]  /*4c450*/  @!UPT UIADD3 URZ, URZ, URZ, URZ ;  /* 0x0000003f3f3ff290 */ /* 0x000fe4000fffe03f */
[----:B------:R0:W-:Y:S04]  /*4c460*/  STL.64 [R1+0x70], R16 ;  /* 0x0000701001007387 */ /* 0x0001e80000100a00 */
        /* <DEDUP_REMOVED lines=31> */
[----:B--2---:R-:W-:Y:S02]  /*4c660*/  HMMA.16816.F32 R16, R4, R16, R24 ;  /* 0x000000100410723c */ /* 0x004fe40000001818 */
[----:B------:R-:W2:Y:S01]  /*4c670*/  LDL.LU.64 R26, [R1+0x1d70] ;  /* 0x001d7000011a7983 */ /* 0x000ea20000300a00 */
[----:B------:R-:W2:Y:S11]  /*4c680*/  LDL.LU.64 R24, [R1+0x1d68] ;  /* 0x001d680001187983 */ /* 0x000eb60000300a00 */
[----:B------:R-:W-:Y:S09]  /*4c690*/  @!UPT UIADD3 URZ, URZ, URZ, URZ ;  /* 0x0000003f3f3ff290 */ /* 0x000ff2000fffe03f */
[----:B------:R0:W-:Y:S01]  /*4c6a0*/  STL.64 [R1+0xd0], R16 ;  /* 0x0000d01001007387 */ /* 0x0001e20000100a00 */
[----:B------:R2:W-:Y:S03]  /*4c6b0*/  STL [R1+0xd8], R18 ;  /* 0x0000d81201007387 */ /* 0x0005e60000100800 */
[----:B0-----:R-:W2:Y:S01]  /*4c6c0*/  LDL.LU.64 R16, [R1+0x1d60] ;  /* 0x001d600001107983 */ /* 0x001ea20000300a00 */
[----:B------:R-:W-:Y:S02]  /*4c6d0*/  IMAD.MOV.U32 R21, RZ, RZ, R28 ;  /* 0x000000ffff157224 */ /* 0x000fe400078e001c */
[----:B------:R-:W-:-:S05]  /*4c6e0*/  IMAD.MOV.U32 R28, RZ, RZ, R19 ;  /* 0x000000ffff1c7224 */ /* 0x000fca00078e0013 */
[----:B------:R-:W-:Y:S01]  /*4c6f0*/  STL [R1+0x1c90], R28 ;  /* 0x001c901c01007387 */ /* 0x000fe20000100800 */
[C---:B--2---:R-:W-:Y:S03]  /*4c700*/  HMMA.16816.F32 R16, R4.reuse, R16, R24 ;  /* 0x000000100410723c */ /* 0x044fe60000001818 */
[----:B------:R-:W2:Y:S01]  /*4c710*/  LDL.LU.64 R26, [R1+0x1d58] ;  /* 0x001d5800011a7983 */ /* 0x000ea20000300a00 */
[----:B------:R-:W2:Y:S11]  /*4c720*/  LDL.LU.64 R24, [R1+0x1d50] ;  /* 0x001d500001187983 */ /* 0x000eb60000300a00 */
[----:B------:R-:W-:Y:S08]  /*4c730*/  @!UPT UIADD3 URZ, URZ, URZ, URZ ;  /* 0x0000003f3f3ff290 */ /* 0x000ff0000fffe03f */
        /* <DEDUP_REMOVED lines=9> */
[----:B0-----:R-:W2:Y:S01]  /*4c7d0*/  LDL.LU.64 R16, [R1+0x1d30] ;  /* 0x001d300001107983 */ /* 0x001ea20000300a00 */
[----:B------:R-:W-:Y:S02]  /*4c7e0*/  IMAD.MOV.U32 R20, RZ, RZ, R29 ;  /* 0x000000ffff147224 */ /* 0x000fe400078e001d */
[----:B------:R-:W-:Y:S01]  /*4c7f0*/  IMAD.MOV.U32 R8, RZ, RZ, R3 ;  /* 0x000000ffff087224 */ /* 0x000fe200078e0003 */
[C---:B--2---:R-:W-:Y:S01]  /*4c800*/  HMMA.16816.F32 R16, R4.reuse, R16, R24 ;  /* 0x000000100410723c */ /* 0x044fe20000001818 */
[----:B------:R-:W2:Y:S01]  /*4c810*/  LDL.LU.64 R26, [R1+0x1d28] ;  /* 0x001d2800011a7983 */ /* 0x000ea20000300a00 */
[----:B------:R-:W2:Y:S11]  /*4c820*/  LDL.LU.64 R24, [R1+0x1d20] ;  /* 0x001d200001187983 */ /* 0x000eb60000300a00 */
[----:B------:R-:W-:Y:S11]  /*4c830*/  @!UPT UIADD3 URZ, URZ, URZ, URZ ;  /* 0x0000003f3f3ff290 */ /* 0x000ff6000fffe03f */
[----:B------:R-:W-:Y:S02]  /*4c840*/  IMAD.MOV.U32 R29, RZ, RZ, R16 ;  /* 0x000000ffff1d7224 */ /* 0x000fe400078e0010 */
[----:B------:R-:W-:Y:S02]  /*4c850*/  IMAD.MOV.U32 R3, RZ, RZ, R17 ;  /* 0x000000ffff037224 */ /* 0x000fe400078e0011 */
[----:B------:R-:W2:Y:S01]  /*4c860*/  LDL.LU.64 R16, [R1+0x1d18] ;  /* 0x001d180001107983 */ /* 0x000ea20000300a00 */
[----:B------:R-:W-:Y:S02]  /*4c870*/  IMAD.MOV.U32 R9, RZ, RZ, R2 ;  /* 0x000000ffff097224 */ /* 0x000fe400078e0002 */
[----:B------:R-:W-:Y:S02]  /*4c880*/  IMAD.MOV.U32 R2, RZ, RZ, R18 ;  /* 0x000000ffff027224 */ /* 0x000fe400078e0012 */
[----:B------:R-:W-:Y:S02]  /*4c890*/  IMAD.MOV.U32 R0, RZ, RZ, R19 ;  /* 0x000000ffff007224 */ /* 0x000fe400078e0013 */
[C---:B--2---:R-:W-:Y:S01]  /*4c8a0*/  HMMA.16816.F32 R16, R4.reuse, R16, R24 ;  /* 0x000000100410723c */ /* 0x044fe20000001818 */
[----:B------:R-:W2:Y:S01]  /*4c8b0*/  LDL.LU.64 R26, [R1+0x1d10] ;  /* 0x001d1000011a7983 */ /* 0x000ea20000300a00 */
[----:B------:R-:W2:Y:S11]  /*4c8c0*/  LDL.LU.64 R24, [R1+0x1d08] ;  /* 0x001d080001187983 */ /* 0x000eb60000300a00 */
[----:B------:R-:W-:Y:S10]  /*4c8d0*/  @!UPT UIADD3 URZ, URZ, URZ, URZ ;  /* 0x0000003f3f3ff290 */ /* 0x000ff4000fffe03f */
[----:B------:R0:W-:Y:S01]  /*4c8e0*/  STL.64 [R1+0x20], R16 ;  /* 0x0000201001007387 */ /* 0x0001e20000100a00 */
[----:B------:R2:W-:Y:S03]  /*4c8f0*/  STL [R1+0x28], R18 ;  /* 0x0000281201007387 */ /* 0x0005e60000100800 */
[----:B0-----:R-:W2:Y:S01]  /*4c900*/  LDL.LU.64 R16, [R1+0x1d00] ;  /* 0x001d000001107983 */ /* 0x001ea20000300a00 */
[----:B------:R-:W-:Y:S02]  /*4c910*/  IMAD.MOV.U32 R28, RZ, RZ, R19 ;  /* 0x000000ffff1c7224 */ /* 0x000fe400078e0013 */
[C---:B--2---:R-:W-:Y:S01]  /*4c920*/  HMMA.16816.F32 R16, R4.reuse, R16, R24 ;  /* 0x000000100410723c */ /* 0x044fe20000001818 */
[----:B------:R-:W2:Y:S11]  /*4c930*/  LDL.LU.64 R24, [R1+0x1cf8] ;  /* 0x001cf80001187983 */ /* 0x000eb60000300a00 */
[----:B------:R-:W-:Y:S11]  /*4c940*/  @!UPT UIADD3 URZ, URZ, URZ, URZ ;  /* 0x0000003f3f3ff290 */ /* 0x000ff6000fffe03f */
[----:B------:R-:W-:Y:S01]  /*4c950*/  STL.64 [R1+0x100], R16 ;  /* 0x0001001001007387 */ /* 0x000fe20000100a00 */
[----:B------:R0:W-:Y:S03]  /*4c960*/  STL.64 [R1+0x108], R18 ;  /* 0x0001081201007387 */ /* 0x0001e60000100a00 */
[----:B0-----:R-:W4:Y:S01]  /*4c970*/  LDL.LU.64 R18, [R1+0x1cf0] ;  /* 0x001cf00001127983 */ /* 0x001f220000300a00 */
[----:B------:R-:W4:Y:S02]  /*4c980*/  LDL.LU.64 R16, [R1+0x1ce8] ;  /* 0x001ce80001107983 */ /* 0x000f240000300a00 */
[----:B------:R-:W2:Y:S01]  /*4c990*/  LDL.LU.64 R22, [R1+0x1ce0] ;  /* 0x001ce00001167983 */ /* 0x000ea20000300a00 */
[C---:B----4-:R-:W-:Y:S01]  /*4c9a0*/  HMMA.16816.F32 R16, R4.reuse, R20, R16 ;  /* 0x000000140410723c */ /* 0x050fe20000001810 */
[----:B------:R-:W2:Y:S11]  /*4c9b0*/  LDL.LU.64 R20, [R1+0x1cd8] ;  /* 0x001cd80001147983 */ /* 0x000eb60000300a00 */
[----:B------:R-:W-:Y:S11]  /*4c9c0*/  @!UPT UIADD3 URZ, URZ, URZ, URZ ;  /* 0x0000003f3f3ff290 */ /* 0x000ff6000fffe03f */
[----:B------:R0:W-:Y:S01]  /*4c9d0*/  STL.64 [R1+0x120], R16 ;  /* 0x0001201001007387 */ /* 0x0001e20000100a00 */
[----:B------:R-:W-:Y:S03]  /*4c9e0*/  STL.64 [R1+0x128], R18 ;  /* 0x0001281201007387 */ /* 0x000fe60000100a00 */
[----:B0-----:R-:W4:Y:S01]  /*4c9f0*/  LDL.LU R16, [R1+0x300] ;  /* 0x0003000001107983 */ /* 0x001f220000300800 */
[----:B------:R-:W4:Y:S02]  /*4ca00*/  LDL.LU R17, [R1+0x304] ;  /* 0x0003040001117983 */ /* 0x000f240000300800 */
[----:B------:R-:W3:Y:S01]  /*4ca10*/  LDL.LU.64 R26, [R1+0x1cd0] ;  /* 0x001cd000011a7983 */ /* 0x000ee20000300a00 */
[C---:B--2---:R-:W-:Y:S01]  /*4ca20*/  HMMA.16816.F32 R20, R4.reuse, R24, R20 ;  /* 0x000000180414723c */ /* 0x044fe20000001814 */
[----:B------:R-:W3:Y:S11]  /*4ca30*/  LDL.LU.64 R24, [R1+0x1cc8] ;  /* 0x001cc80001187983 */ /* 0x000ef60000300a00 */
[----:B------:R-:W-:Y:S11]  /*4ca40*/  @!UPT UIADD3 URZ, URZ, URZ, URZ ;  /* 0x0000003f3f3ff290 */ /* 0x000ff6000fffe03f */
[----:B------:R-:W-:Y:S01]  /*4ca50*/  STL.64 [R1+0x110], R20 ;  /* 0x0001101401007387 */ /* 0x000fe20000100a00 */
[----:B------:R0:W-:Y:S03]  /*4ca60*/  STL.64 [R1+0x118], R22 ;  /* 0x0001181601007387 */ /* 0x0001e60000100a00 */
[----:B0-----:R-:W2:Y:S01]  /*4ca70*/  LDL.LU R22, [R1+0x1f8] ;  /* 0x0001f80001167983 */ /* 0x001ea20000300800 */
[----:B------:R-:W2:Y:S02]  /*4ca80*/  LDL.LU R23, [R1+0x1fc] ;  /* 0x0001fc0001177983 */ /* 0x000ea40000300800 */
[----:B------:R-:W2:Y:S01]  /*4ca90*/  LDL.LU.64 R10, [R1+0x1cc0] ;  /* 0x001cc000010a7983 */ /* 0x000ea20000300a00 */
[C---:B---3--:R-:W-:Y:S01]  /*4caa0*/  HMMA.16816.F32 R24, R4.reuse, R8, R24 ;  /* 0x000000080418723c */ /* 0x048fe20000001818 */
[----:B------:R-:W2:Y:S11]  /*4cab0*/  LDL.LU.64 R8, [R1+0x1cb8] ;  /* 0x001cb80001087983 */ /* 0x000eb60000300a00 */
[----:B------:R-:W-:Y:S11]  /*4cac0*/  @!UPT UIADD3 URZ, URZ, URZ, URZ ;  /* 0x0000003f3f3ff290 */ /* 0x000ff6000fffe03f */
[----:B------:R0:W-:Y:S01]  /*4cad0*/  STL.64 [R1+0x10], R24 ;  /* 0x0000101801007387 */ /* 0x0001e20000100a00 */
[----:B------:R1:W-:Y:S03]  /*4cae0*/  STL.64 [R1+0x18], R26 ;  /* 0x0000181a01007387 */ /* 0x0003e60000100a00 */
[----:B0-----:R-:W3:Y:S01]  /*4caf0*/  LDL.LU R24, [R1+0x70] ;  /* 0x0000700001187983 */ /* 0x001ee20000300800 */
[----:B-1----:R-:W-:Y:S02]  /*4cb00*/  IMAD.MOV.U32 R26, RZ, RZ, R15 ;  /* 0x000000ffff1a7224 */ /* 0x002fe400078e000f */
[----:B------:R-:W-:Y:S02]  /*4cb10*/  IMAD.MOV.U32 R27, RZ, RZ, R14 ;  /* 0x000000ffff1b7224 */ /* 0x000fe400078e000e */
[----:B------:R-:W3:Y:S01]  /*4cb20*/  LDL.LU R25, [R1+0x74] ;  /* 0x0000740001197983 */ /* 0x000ee20000300800 */
[C---:B--2---:R-:W-:Y:S01]  /*4cb30*/  HMMA.16816.F32 R12, R4.reuse, R12, R8 ;  /* 0x0000000c040c723c */ /* 0x044fe20000001808 */
[----:B------:R-:W4:Y:S01]  /*4cb40*/  LDL.LU.64 R10, [R1+0x1cb0] ;  /* 0x001cb000010a7983 */ /* 0x000f220000300a00 */
[----:B------:R-:W4:Y:S11]  /*4cb50*/  LDL.LU.64 R8, [R1+0x1ca8] ;  /* 0x001ca80001087983 */ /* 0x000f360000300a00 */
[----:B------:R-:W-:Y:S10]  /*4cb60*/  @!UPT UIADD3 URZ, URZ, URZ, URZ ;  /* 0x0000003f3f3ff290 */ /* 0x000ff4000fffe03f */
[----:B------:R-:W-:Y:S01]  /*4cb70*/  STL.64 [R1], R12 ;  /* 0x0000000c01007387 */ /* 0x000fe20000100a00 */
[----:B------:R0:W-:Y:S03]  /*4cb80*/  STL.64 [R1+0x8], R14 ;  /* 0x0000080e01007387 */ /* 0x0001e60000100a00 */
[----:B0-----:R-:W3:Y:S01]  /*4cb90*/  LDL.LU.64 R14, [R1+0x1ca0] ;  /* 0x001ca000010e7983 */ /* 0x001ee20000300a00 */
[----:B------:R-:W3:Y:S01]  /*4cba0*/  LDL.LU.64 R12, [R1+0x1c98] ;  /* 0x001c9800010c7983 */ /* 0x000ee20000300a00 */
[----:B----4-:R-:W-:Y:S02]  /*4cbb0*/  HMMA.16816.F32 R16, R4, R16, R8 ;  /* 0x000000100410723c */ /* 0x010fe40000001808 */
[----:B------:R-:W2:Y:S01]  /*4cbc0*/  LDL.LU R10, [R1+0x298] ;  /* 0x00029800010a7983 */ /* 0x000ea20000300800 */
[----:B------:R-:W2:Y:S03]  /*4cbd0*/  LDL.LU R11, [R1+0x29c] ;  /* 0x00029c00010b7983 */ /* 0x000ea60000300800 */
[----:B--2---:R0:W-:Y:S01]  /*4cbe0*/  STL.64 [R1+0x1c20], R10 ;  /* 0x001c200a01007387 */ /* 0x0041e20000100a00 */
[----:B------:R-:W2:Y:S03]  /*4cbf0*/  LDL R7, [R1+0x4d0] ;  /* 0x0004d00001077983 */ /* 0x000ea60000100800 */
[----:B--2---:R-:W-:Y:S11]  /*4cc00*/  STL [R1+0x1c28], R7 ;  /* 0x001c280701007387 */ /* 0x004ff60000100800 */
[----:B------:R-:W-:Y:S02]  /*4cc10*/  @!UPT UIADD3 URZ, URZ, URZ, URZ ;  /* 0x0000003f3f3ff290 */ /* 0x000fe4000fffe03f */
[----:B------:R-:W-:Y:S02]  /*4cc20*/  STL [R1+0x1ba4], R16 ;  /* 0x001ba41001007387 */ /* 0x000fe40000100800 */
[----:B------:R-:W-:Y:S02]  /*4cc30*/  STL [R1+0x1ba0], R17 ;  /* 0x001ba01101007387 */ /* 0x000fe40000100800 */
[----:B------:R-:W-:Y:S01]  /*4cc40*/  STL [R1+0x1b9c], R18 ;  /* 0x001b9c1201007387 */ /* 0x000fe20000100800 */
[----:B------:R-:W-:Y:S01]  /*4cc50*/  STL [R1+0x1b98], R19 ;  /* 0x001b981301007387 */ /* 0x000fe20000100800 */
[----:B0-----:R-:W2:Y:S02]  /*4cc60*/  LDL.LU R10, [R1+0x278] ;  /* 0x00027800010a7983 */ /* 0x001ea40000300800 */
[----:B------:R-:W2:Y:S02]  /*4cc70*/  LDL.LU R11, [R1+0x27c] ;  /* 0x00027c00010b7983 */ /* 0x000ea40000300800 */
[----:B--2---:R0:W-:Y:S04]  /*4cc80*/  STL.64 [R1+0x1c30], R10 ;  /* 0x001c300a01007387 */ /* 0x0041e80000100a00 */
[----:B0-----:R-:W2:Y:S01]  /*4cc90*/  LDL.LU R10, [R1+0x268] ;  /* 0x00026800010a7983 */ /* 0x001ea20000300800 */
[----:B------:R-:W2:Y:S02]  /*4cca0*/  LDL.LU R11, [R1+0x26c] ;  /* 0x00026c00010b7983 */ /* 0x000ea40000300800 */
[----:B------:R-:W4:Y:S02]  /*4ccb0*/  LDL.LU R18, [R1+0x238] ;  /* 0x0002380001127983 */ /* 0x000f240000300800 */
[----:B------:R-:W4:Y:S02]  /*4ccc0*/  LDL.LU R19, [R1+0x23c] ;  /* 0x00023c0001137983 */ /* 0x000f240000300800 */
[----:B----4-:R-:W-:Y:S01]  /*4ccd0*/  STL.64 [R1+0x1c70], R18 ;  /* 0x001c701201007387 */ /* 0x010fe20000100a00 */
[----:B--2---:R0:W-:Y:S02]  /*4cce0*/  STL.64 [R1+0x1c48], R10 ;  /* 0x001c480a01007387 */ /* 0x0041e40000100a00 */
[----:B------:R-:W2:Y:S02]  /*4ccf0*/  LDL.LU R4, [R1+0xb0] ;  /* 0x0000b00001047983 */ /* 0x000ea40000300800 */
[----:B------:R-:W2:Y:S01]  /*4cd00*/  LDL.LU R5, [R1+0xb4] ;  /* 0x0000b40001057983 */ /* 0x000ea20000300800 */
[----:B------:R-:W4:Y:S01]  /*4cd10*/  LDL.LU R6, [R1+0xb8] ;  /* 0x0000b80001067983 */ /* 0x000f220000300800 */
[----:B------:R-:W4:Y:S03]  /*4cd20*/  LDL.LU R7, [R1+0xbc] ;  /* 0x0000bc0001077983 */ /* 0x000f260000300800 */
[----:B0-----:R-:W2:Y:S01]  /*4cd30*/  LDL.LU R10, [R1+0x258] ;  /* 0x00025800010a7983 */ /* 0x001ea20000300800 */
[----:B------:R-:W2:Y:S02]  /*4cd40*/  LDL.LU R11, [R1+0x25c] ;  /* 0x00025c00010b7983 */ /* 0x000ea40000300800 */
[----:B------:R-:W2:Y:S02]  /*4cd50*/  LDL.LU R18, [R1+0x228] ;  /* 0x0002280001127983 */ /* 0x000ea40000300800 */
[----:B------:R-:W2:Y:S01]  /*4cd60*/  LDL.LU R19, [R1+0x22c] ;  /* 0x00022c0001137983 */ /* 0x000ea20000300800 */
[C---:B---3--:R-:W-:Y:S01]  /*4cd70*/  HMMA.16816.F32 R20, R12.reuse, R22, R24 ;  /* 0x000000160c14723c */ /* 0x048fe20000001818 */
[----:B--2---:R0:W-:Y:S01]  /*4cd80*/  STL.64 [R1+0x1c88], R18 ;  /* 0x001c881201007387 */ /* 0x0041e20000100a00 */
[----:B------:R-:W2:Y:S02]  /*4cd90*/  LDL.LU R26, [R1+0x218] ;  /* 0x00021800011a7983 */ /* 0x000ea40000300800 */
[----:B------:R-:W2:Y:S02]  /*4cda0*/  LDL.LU R27, [R1+0x21c] ;  /* 0x00021c00011b7983 */ /* 0x000ea40000300800 */
[----:B------:R-:W2:Y:S01]  /*4cdb0*/  LDL.LU R16, [R1+0x80] ;  /* 0x0000800001107983 */ /* 0x000ea20000300800 */
[----:B------:R-:W2:Y:S04]  /*4cdc0*/  LDL.LU R17, [R1+0x84] ;  /* 0x0000840001117983 */ /* 0x000ea80000300800 */
[----:B0-----:R-:W2:Y:S01]  /*4cdd0*/  LDL.LU R18, [R1+0x88] ;  /* 0x0000880001127983 */ /* 0x001ea20000300800 */
[----:B------:R-:W2:Y:S02]  /*4cde0*/  LDL.LU R19, [R1+0x8c] ;  /* 0x00008c0001137983 */ /* 0x000ea40000300800 */
[----:B------:R0:W-:Y:S02]  /*4cdf0*/  STL.64 [R1+0x1c58], R10 ;  /* 0x001c580a01007387 */ /* 0x0001e40000100a00 */
[----:B------:R-:W3:Y:S01]  /*4ce00*/  LDL.LU R8, [R1+0xe0] ;  /* 0x0000e00001087983 */ /* 0x000ee20000300800 */
[----:B------:R-:W3:Y:S04]  /*4ce10*/  LDL.LU R9, [R1+0xe4] ;  /* 0x0000e40001097983 */ /* 0x000ee80000300800 */
[----:B0-----:R-:W2:Y:S01]  /*4ce20*/  LDL.LU R10, [R1+0xe8] ;  /* 0x0000e800010a7983 */ /* 0x001ea20000300800 */
[----:B------:R-:W2:Y:S03]  /*4ce30*/  LDL.LU R11, [R1+0xec] ;  /* 0x0000ec00010b7983 */ /* 0x000ea60000300800 */
[----:B--2---:R-:W-:Y:S01]  /*4ce40*/  STL.64 [R1+0x1c68], R10 ;  /* 0x001c680a01007387 */ /* 0x004fe20000100a00 */
[----:B---3--:R0:W-:Y:S03]  /*4ce50*/  STL.64 [R1+0x1c60], R8 ;  /* 0x001c600801007387 */ /* 0x0081e60000100a00 */
[----:B0-----:R-:W2:Y:S01]  /*4ce60*/  LDL.LU R8, [R1+0xf0] ;  /* 0x0000f00001087983 */ /* 0x001ea20000300800 */
[----:B------:R-:W2:Y:S02]  /*4ce70*/  LDL.LU R9, [R1+0xf4] ;  /* 0x0000f40001097983 */ /* 0x000ea40000300800 */
[----:B------:R-:W3:Y:S02]  /*4ce80*/  LDL.LU R10, [R1+0xf8] ;  /* 0x0000f800010a7983 */ /* 0x000ee40000300800 */
[----:B------:R-:W3:Y:S01]  /*4ce90*/  LDL.LU R11, [R1+0xfc] ;  /* 0x0000fc00010b7983 */ /* 0x000ee20000300800 */
[----:B------:R-:W-:Y:S01]  /*4cea0*/  HMMA.16816.F32 R24, R12, R26, R16 ;  /* 0x0000001a0c18723c */ /* 0x000fe20000001810 */
[----:B---3--:R-:W-:Y:S01]  /*4ceb0*/  STL.64 [R1+0x1c80], R10 ;  /* 0x001c800a01007387 */ /* 0x008fe20000100a00 */
[----:B--2---:R0:W-:Y:S03]  /*4cec0*/  STL.64 [R1+0x1c78], R8 ;  /* 0x001c780801007387 */ /* 0x0041e60000100a00 */
[----:B0-----:R-:W2:Y:S01]  /*4ced0*/  LDL.LU R8, [R1+0x90] ;  /* 0x0000900001087983 */ /* 0x001ea20000300800 */
[----:B------:R-:W2:Y:S02]  /*4cee0*/  LDL.LU R9, [R1+0x94] ;  /* 0x0000940001097983 */ /* 0x000ea40000300800 */
[----:B------:R-:W2:Y:S02]  /*4cef0*/  LDL.LU R10, [R1+0x98] ;  /* 0x00009800010a7983 */ /* 0x000ea40000300800 */
[----:B------:R-:W2:Y:S01]  /*4cf00*/  LDL.LU R11, [R1+0x9c] ;  /* 0x00009c00010b7983 */ /* 0x000ea20000300800 */
[----:B----4-:R-:W-:Y:S01]  /*4cf10*/  STL.64 [R1+0x1c40], R6 ;  /* 0x001c400601007387 */ /* 0x010fe20000100a00 */
[----:B------:R0:W-:Y:S03]  /*4cf20*/  STL.64 [R1+0x1c38], R4 ;  /* 0x001c380401007387 */ /* 0x0001e60000100a00 */
[----:B0-----:R-:W3:Y:S01]  /*4cf30*/  LDL.LU R4, [R1+0xc0] ;  /* 0x0000c00001047983 */ /* 0x001ee20000300800 */
[----:B------:R-:W3:Y:S02]  /*4cf40*/  LDL.LU R5, [R1+0xc4] ;  /* 0x0000c40001057983 */ /* 0x000ee40000300800 */
[----:B------:R-:W3:Y:S02]  /*4cf50*/  LDL.LU R6, [R1+0xc8] ;  /* 0x0000c80001067983 */ /* 0x000ee40000300800 */
[----:B------:R-:W3:Y:S01]  /*4cf60*/  LDL.LU R7, [R1+0xcc] ;  /* 0x0000cc0001077983 */ /* 0x000ee20000300800 */
[----:B------:R0:W-:Y:S01]  /*4cf70*/  STL [R1+0x1b94], R20 ;  /* 0x001b941401007387 */ /* 0x0001e20000100800 */
[----:B------:R1:W-:Y:S02]  /*4cf80*/  STL [R1+0x1b90], R21 ;  /* 0x001b901501007387 */ /* 0x0003e40000100800 */
[----:B------:R4:W-:Y:S02]  /*4cf90*/  STL [R1+0x1b7c], R22 ;  /* 0x001b7c1601007387 */ /* 0x0009e40000100800 */
[----:B------:R4:W-:Y:S01]  /*4cfa0*/  STL [R1+0x1b78], R23 ;  /* 0x001b781701007387 */ /* 0x0009e20000100800 */
[----:B0-----:R-:W2:Y:S01]  /*4cfb0*/  LDL.LU R20, [R1+0x20] ;  /* 0x0000200001147983 */ /* 0x001ea20000300800 */
[----:B-1----:R-:W2:Y:S02]  /*4cfc0*/  LDL.LU R21, [R1+0x24] ;  /* 0x0000240001157983 */ /* 0x002ea40000300800 */
[----:B----4-:R-:W4:Y:S02]  /*4cfd0*/  LDL.LU R22, [R1+0x28] ;  /* 0x0000280001167983 */ /* 0x010f240000300800 */
[----:B------:R-:W-:-:S02]  /*4cfe0*/  IMAD.MOV.U32 R23, RZ, RZ, R28 ;  /* 0x000000ffff177224 */ /* 0x000fc400078e001c */
[----:B------:R-:W2:Y:S01]  /*4cff0*/  LDL.LU R28, [R1+0x1c90] ;  /* 0x001c9000011c7983 */ /* 0x000ea20000300800 */
[----:B------:R-:W2:Y:S02]  /*4d000*/  LDL.LU.64 R18, [R1+0x1c88] ;  /* 0x001c880001127983 */ /* 0x000ea40000300a00 */
[----:B------:R0:W-:Y:S02]  /*4d010*/  STL.64 [R1+0x1b70], R26 ;  /* 0x001b701a01007387 */ /* 0x0001e40000100a00 */
[----:B------:R-:W-:Y:S01]  /*4d020*/  STL.64 [R1+0x1b68], R24 ;  /* 0x001b681801007387 */ /* 0x000fe20000100a00 */
[----:B0-----:R-:W3:Y:S01]  /*4d030*/  LDL.LU R26, [R1+0x288] ;  /* 0x00028800011a7983 */ /* 0x001ee20000300800 */
[----:B------:R-:W3:Y:S01]  /*4d040*/  LDL.LU R27, [R1+0x28c] ;  /* 0x00028c00011b7983 */ /* 0x000ee20000300800 */
[C---:B--2---:R-:W-:Y:S02]  /*4d050*/  HMMA.16816.F32 R16, R12.reuse, R18, R8 ;  /* 0x000000120c10723c */ /* 0x044fe40000001808 */
[----:B------:R-:W2:Y:S01]  /*4d060*/  LDL.LU.64 R10, [R1+0x1c80] ;  /* 0x001c8000010a7983 */ /* 0x000ea20000300a00 */
[----:B------:R-:W2:Y:S11]  /*4d070*/  LDL.LU.64 R8, [R1+0x1c78] ;  /* 0x001c780001087983 */ /* 0x000eb60000300a00 */
[----:B------:R-:W-:Y:S09]  /*4d080*/  @!UPT UIADD3 URZ, URZ, URZ, URZ ;  /* 0x0000003f3f3ff290 */ /* 0x000ff2000fffe03f */
[----:B------:R-:W-:Y:S01]  /*4d090*/  STL.64 [R1+0x30], R16 ;  /* 0x0000301001007387 */ /* 0x000fe20000100a00 */
[----:B------:R0:W-:Y:S03]  /*4d0a0*/  STL.64 [R1+0x38], R18 ;  /* 0x0000381201007387 */ /* 0x0001e60000100a00 */
[----:B0-----:R-:W2:Y:S02]  /*4d0b0*/  LDL.LU.64 R18, [R1+0x1c70] ;  /* 0x001c700001127983 */ /* 0x001ea40000300a00 */
[C---:B--2---:R-:W-:Y:S11]  /*4d0c0*/  HMMA.16816.F32 R8, R12.reuse, R18, R8 ;  /* 0x000000120c08723c */ /* 0x044ff60000001808 */
[----:B------:R-:W-:Y:S11]  /*4d0d0*/  @!UPT UIADD3 URZ, URZ, URZ, URZ ;  /* 0x0000003f3f3ff290 */ /* 0x000ff6000fffe03f */
[----:B------:R-:W-:Y:S02]  /*4d0e0*/  @!UPT UIADD3 URZ, URZ, URZ, URZ ;  /* 0x0000003f3f3ff290 */ /* 0x000fe4000fffe03f */
[----:B------:R-:W-:Y:S02]  /*4d0f0*/  IMAD.MOV.U32 R19, RZ, RZ, R10 ;  /* 0x000000ffff137224 */ /* 0x000fe400078e000a */
[----:B------:R-:W-:Y:S02]  /*4d100*/  IMAD.MOV.U32 R18, RZ, RZ, R9 ;  /* 0x000000ffff127224 */ /* 0x000fe400078e0009 */
[----:B------:R-:W-:Y:S01]  /*4d110*/  IMAD.MOV.U32 R17, RZ, RZ, R8 ;  /* 0x000000ffff117224 */ /* 0x000fe200078e0008 */
[----:B------:R0:W-:Y:S04]  /*4d120*/  STL [R1+0x4c], R11 ;  /* 0x00004c0b01007387 */ /* 0x0001e80000100800 */
[----:B0-----:R-:W2:Y:S01]  /*4d130*/  LDL.LU.64 R10, [R1+0x1c68] ;  /* 0x001c6800010a7983 */ /* 0x001ea20000300a00 */
[----:B------:R-:W2:Y:S02]  /*4d140*/  LDL.LU.64 R8, [R1+0x1c60] ;  /* 0x001c600001087983 */ /* 0x000ea40000300a00 */
[----:B------:R-:W-:Y:S02]  /*4d150*/  STL [R1+0x1bb0], R19 ;  /* 0x001bb01301007387 */ /* 0x000fe40000100800 */
[----:B------:R0:W-:Y:S01]  /*4d160*/  STL [R1+0x1bac], R18 ;  /* 0x001bac1201007387 */ /* 0x0001e20000100800 */
[----:B------:R2:W-:Y:S04]  /*4d170*/  STL [R1+0x1ba8], R17 ;  /* 0x001ba81101007387 */ /* 0x0005e80000100800 */
[----:B0-----:R-:W2:Y:S01]  /*4d180*/  LDL.LU R18, [R1+0x248] ;  /* 0x0002480001127983 */ /* 0x001ea20000300800 */
[----:B------:R-:W2:Y:S02]  /*4d190*/  LDL.LU R19, [R1+0x24c] ;  /* 0x00024c0001137983 */ /* 0x000ea40000300800 */
[----:B--2---:R-:W-:Y:S01]  /*4d1a0*/  HMMA.16816.F32 R16, R12, R18, R8 ;  /* 0x000000120c10723c */ /* 0x004fe20000001808 */
[----:B------:R-:W2:Y:S11]  /*4d1b0*/  LDL.LU.64 R10, [R1+0x1c58] ;  /* 0x001c5800010a7983 */ /* 0x000eb60000300a00 */
[----:B------:R-:W-:Y:S11]  /*4d1c0*/  @!UPT UIADD3 URZ, URZ, URZ, URZ ;  /* 0x0000003f3f3ff290 */ /* 0x000ff6000fffe03f */
[----:B------:R0:W-:Y:S01]  /*4d1d0*/  STL.64 [R1+0x50], R16 ;  /* 0x0000501001007387 */ /* 0x0001e20000100a00 */
[----:B------:R-:W-:Y:S02]  /*4d1e0*/  STL [R1+0x58], R18 ;  /* 0x0000581201007387 */ /* 0x000fe40000100800 */
[----:B0-----:R-:W-:-:S05]  /*4d1f0*/  IMAD.MOV.U32 R16, RZ, RZ, R19 ;  /* 0x000000ffff107224 */ /* 0x001fca00078e0013 */
[----:B------:R0:W-:Y:S04]  /*4d200*/  STL [R1+0x1bb4], R16 ;  /* 0x001bb41001007387 */ /* 0x0001e80000100800 */
[----:B0-----:R-:W2:Y:S01]  /*4d210*/  LDL.LU R16, [R1+0xd0] ;  /* 0x0000d00001107983 */ /* 0x001ea20000300800 */
[----:B------:R-:W2:Y:S02]  /*4d220*/  LDL.LU R17, [R1+0xd4] ;  /* 0x0000d40001117983 */ /* 0x000ea40000300800 */
[----:B------:R-:W2:Y:S02]  /*4d230*/  LDL.LU R18, [R1+0xd8] ;  /* 0x0000d80001127983 */ /* 0x000ea40000300800 */
[----:B------:R-:W-:Y:S02]  /*4d240*/  IMAD.MOV.U32 R19, RZ, RZ, R28 ;  /* 0x000000ffff137224 */ /* 0x000fe400078e001c */
[----:B------:R-:W3:Y:S05]  /*4d250*/  LDL.LU R28, [R1+0x1c50] ;  /* 0x001c5000011c7983 */ /* 0x000eea0000300800 */
[C---:B--2---:R-:W-:Y:S11]  /*4d260*/  HMMA.16816.F32 R8, R12.reuse, R10, R16 ;  /* 0x0000000a0c08723c */ /* 0x044ff60000001810 */
[----:B------:R-:W-:Y:S11]  /*4d270*/  @!UPT UIADD3 URZ, URZ, URZ, URZ ;  /* 0x0000003f3f3ff290 */ /* 0x000ff6000fffe03f */
[----:B------:R-:W-:Y:S01]  /*4d280*/  @!UPT UIADD3 URZ, URZ, URZ, URZ ;  /* 0x0000003f3f3ff290 */ /* 0x000fe2000fffe03f */
[----:B------:R3:W-:Y:S01]  /*4d290*/  STL [R1+0x70], R8 ;  /* 0x0000700801007387 */ /* 0x0007e20000100800 */
[----:B------:R-:W-:Y:S02]  /*4d2a0*/  IMAD.MOV.U32 R18, RZ, RZ, R10 ;  /* 0x000000ffff127224 */ /* 0x000fe400078e000a */
[----:B------:R-:W-:Y:S02]  /*4d2b0*/  IMAD.MOV.U32 R17, RZ, RZ, R11 ;  /* 0x000000ffff117224 */ /* 0x000fe400078e000b */
[----:B------:R-:W3:Y:S01]  /*4d2c0*/  LDL.LU.64 R10, [R1+0x1c48] ;  /* 0x001c4800010a7983 */ /* 0x000ee20000300a00 */
[----:B------:R-:W-:Y:S02]  /*4d2d0*/  IMAD.MOV.U32 R19, RZ, RZ, R9 ;  /* 0x000000ffff137224 */ /* 0x000fe400078e0009 */
[C---:B---3--:R-:W-:Y:S01]  /*4d2e0*/  HMMA.16816.F32 R8, R12.reuse, R10, R4 ;  /* 0x0000000a0c08723c */ /* 0x048fe20000001804 */
[----:B------:R-:W2:Y:S01]  /*4d2f0*/  LDL.LU.64 R6, [R1+0x1c40] ;  /* 0x001c400001067983 */ /* 0x000ea20000300a00 */
[----:B------:R-:W2:Y:S11]  /*4d300*/  LDL.LU.64 R4, [R1+0x1c38] ;  /* 0x001c380001047983 */ /* 0x000eb60000300a00 */
[----:B------:R-:W-:Y:S10]  /*4d310*/  @!UPT UIADD3 URZ, URZ, URZ, URZ ;  /* 0x0000003f3f3ff290 */ /* 0x000ff4000fffe03f */
[----:B------:R-:W-:Y:S01]  /*4d320*/  STL.64 [R1+0x80], R8 ;  /* 0x0000800801007387 */ /* 0x000fe20000100a00 */
[----:B------:R0:W-:Y:S02]  /*4d330*/  STL [R1+0x88], R10 ;  /* 0x0000880a01007387 */ /* 0x0001e40000100800 */
[----:B------:R-:W-:Y:S02]  /*4d340*/  IMAD.MOV.U32 R16, RZ, RZ, R11 ;  /* 0x000000ffff107224 */ /* 0x000fe400078e000b */
[----:B0-----:R-:W2:Y:S01]  /*4d350*/  LDL.LU.64 R10, [R1+0x1c30] ;  /* 0x001c3000010a7983 */ /* 0x001ea20000300a00 */
[----:B------:R-:W-:Y:S02]  /*4d360*/  STL.64 [R1+0x1bc0], R18 ;  /* 0x001bc01201007387 */ /* 0x000fe40000100a00 */
[----:B------:R-:W-:Y:S01]  /*4d370*/  STL.64 [R1+0x1bb8], R16 ;  /* 0x001bb81001007387 */ /* 0x000fe20000100a00 */
[----:B--2---:R-:W-:Y:S01]  /*4d380*/  HMMA.16816.F32 R8, R12, R10, R4 ;  /* 0x0000000a0c08723c */ /* 0x004fe20000001804 */
[----:B------:R-:W2:Y:S11]  /*4d390*/  LDL.LU R7, [R1+0x1c28] ;  /* 0x001c280001077983 */ /* 0x000eb60000300800 */
[----:B------:R-:W-:Y:S11]  /*4d3a0*/  @!UPT UIADD3 URZ, URZ, URZ, URZ ;  /* 0x0000003f3f3ff290 */ /* 0x000ff6000fffe03f */
[----:B------:R-:W-:Y:S01]  /*4d3b0*/  STL.64 [R1+0xb0], R8 ;  /* 0x0000b00801007387 */ /* 0x000fe20000100a00 */
[----:B------:R0:W-:Y:S03]  /*4d3c0*/  STL.64 [R1+0xb8], R10 ;  /* 0x0000b80a01007387 */ /* 0x0001e60000100a00 */
[----:B0-----:R-:W4:Y:S01]  /*4d3d0*/  LDL.LU.64 R10, [R1+0x1c20] ;  /* 0x001c2000010a7983 */ /* 0x001f220000300a00 */
[----:B------:R-:W-:Y:S02]  /*4d3e0*/  IMAD.MOV.U32 R16, RZ, RZ, R29 ;  /* 0x000000ffff107224 */ /* 0x000fe400078e001d */
[----:B------:R-:W-:Y:S02]  /*4d3f0*/  IMAD.MOV.U32 R17, RZ, RZ, R3 ;  /* 0x000000ffff117224 */ /* 0x000fe400078e0003 */
[----:B------:R-:W-:Y:S02]  /*4d400*/  IMAD.MOV.U32 R18, RZ, RZ, R2 ;  /* 0x000000ffff127224 */ /* 0x000fe400078e0002 */
[----:B------:R-:W-:-:S07]  /*4d410*/  IMAD.MOV.U32 R19, RZ, RZ, R0 ;  /* 0x000000ffff137224 */ /* 0x000fce00078e0000 */
[C---:B------:R-:W-:Y:S01]  /*4d420*/  HMMA.16816.F32 R16, R12.reuse, R26, R16 ;  /* 0x0000001a0c10723c */ /* 0x040fe20000001810 */
[----:B------:R-:W-:Y:S04]  /*4d430*/  STL.64 [R1+0x1c18], R14 ;  /* 0x001c180e01007387 */ /* 0x000fe80000100a00 */
[----:B------:R-:W-:Y:S11]  /*4d440*/  LDSM.16.M88.4 R24, [R28+0x80] ;  /* 0x000080001c18783b */ /* 0x000ff60000000200 */
[----:B------:R-:W-:Y:S07]  /*4d450*/  @!UPT UIADD3 URZ, URZ, URZ, URZ ;  /* 0x0000003f3f3ff290 */ /* 0x000fee000fffe03f */
[----:B------:R-:W-:Y:S01]  /*4d460*/  STL.64 [R1+0xa0], R16 ;  /* 0x0000a01001007387 */ /* 0x000fe20000100a00 */
[----:B------:R-:W-:Y:S02]  /*4d470*/  STL.64 [R1+0xa8], R18 ;  /* 0x0000a81201007387 */ /* 0x000fe40000100a00 */
[----:B------:R-:W-:Y:S02]  /*4d480*/  STL.64 [R1+0x1c10], R12 ;  /* 0x001c100c01007387 */ /* 0x000fe40000100a00 */
[----:B------:R-:W-:Y:S01]  /*4d490*/  LDSM.16.M88.4 R16, [R28+0x2080] ;  /* 0x002080001c10783b */ /* 0x000fe20000000200 */
[----:B----4-:R-:W-:Y:S01]  /*4d4a0*/  HMMA.16816.F32 R8, R12, R10, R20 ;  /* 0x0000000a0c08723c */ /* 0x010fe20000001814 */
[----:B------:R-:W-:Y:S11]  /*4d4b0*/  LDSM.16.M88.4 R12, [R28+0xe080] ;  /* 0x00e080001c0c783b */ /* 0x000ff60000000200 */
[----:B------:R-:W-:Y:S11]  /*4d4c0*/  @!UPT UIADD3 URZ, URZ, URZ, URZ ;  /* 0x0000003f3f3ff290 */ /* 0x000ff6000fffe03f */
[----:B------:R-:W-:Y:S01]  /*4d4d0*/  STL.64 [R1+0x90], R8 ;  /* 0x0000900801007387 */ /* 0x000fe20000100a00 */
[----:B------:R-:W-:Y:S02]  /*4d4e0*/  STL.64 [R1+0x98], R10 ;  /* 0x0000980a01007387 */ /* 0x000fe40000100a00 */
[----:B--2---:R-:W0:Y:S04]  /*4d4f0*/  LDSM.16.MT88.4 R8, [R7+0x20800] ;  /* 0x020800000708783b */ /* 0x004e280000004200 */
[----:B------:R-:W-:Y:S02]  /*4d500*/  STL [R1+0x1c00], R7 ;  /* 0x001c000701007387 */ /* 0x000fe40000100800 */
[----:B------:R-:W1:Y:S04]  /*4d510*/  LDSM.16.M88.4 R4, [R28+0x4080] ;  /* 0x004080001c04783b */ /* 0x000e680000000200 */
[----:B0-----:R-:W-:Y:S01]  /*4d520*/  STL.64 [R1+0x1b88], R10 ;  /* 0x001b880a01007387 */ /* 0x001fe20000100a00 */
[----:B------:R-:W-:Y:S02]  /*4d530*/  STL.64 [R1+0x1b80], R8 ;  /* 0x001b800801007387 */ /* 0x000fe40000100a00 */
[----:B------:R-:W-:Y:S02]  /*4d540*/  STL.64 [R1+0x138], R18 ;  /* 0x0001381201007387 */ /* 0x000fe40000100a00 */
[----:B-1----:R-:W-:Y:S01]  /*4d550*/  IMAD.MOV.U32 R20, RZ, RZ, R4 ;  /* 0x000000ffff147224 */ /* 0x002fe200078e0004 */
[----:B------:R-:W-:Y:S01]  /*4d560*/  STL.64 [R1+0x158], R6 ;  /* 0x0001580601007387 */ /* 0x000fe20000100a00 */
[----:B------:R-:W-:-:S02]  /*4d570*/  IMAD.MOV.U32 R21, RZ, RZ, R5 ;  /* 0x000000ffff157224 */ /* 0x000fc400078e0005 */
[----:B------:R-:W0:Y:S04]  /*4d580*/  LDSM.16.M88.4 R4, [R28+0x6080] ;  /* 0x006080001c04783b */ /* 0x000e280000000200 */
[----:B0-----:R-:W-:Y:S01]  /*4d590*/  IMAD.MOV.U32 R22, RZ, RZ, R4 ;  /* 0x000000ffff167224 */ /* 0x001fe200078e0004 */
[----:B------:R-:W-:Y:S01]  /*4d5a0*/  STL.64 [R1+0x168], R6 ;  /* 0x0001680601007387 */ /* 0x000fe20000100a00 */
[----:B------:R-:W-:Y:S02]  /*4d5b0*/  IMAD.MOV.U32 R23, RZ, RZ, R5 ;  /* 0x000000ffff177224 */ /* 0x000fe400078e0005 */
[----:B------:R-:W0:Y:S03]  /*4d5c0*/  LDSM.16.M88.4 R4, [R28+0x8080] ;  /* 0x008080001c04783b */ /* 0x000e260000000200 */
[----:B------:R-:W-:Y:S01]  /*4d5d0*/  STL.64 [R1+0x1bd0], R22 ;  /* 0x001bd01601007387 */ /* 0x000fe20000100a00 */
[----:B------:R-:W-:Y:S02]  /*4d5e0*/  STL.64 [R1+0x1bc8], R20 ;  /* 0x001bc81401007387 */ /* 0x000fe40000100a00 */
[----:B------:R0:W-:Y:S02]  /*4d5f0*/  STL.64 [R1+0x148], R26 ;  /* 0x0001481a01007387 */ /* 0x0001e40000100a00 */
[----:B0-----:R-:W-:Y:S01]  /*4d600*/  IMAD.MOV.U32 R27, RZ, RZ, R4 ;  /* 0x000000ffff1b7224 */ /* 0x001fe200078e0004 */
[----:B------:R-:W-:Y:S01]  /*4d610*/  STL.64 [R1+0x178], R6 ;  /* 0x0001780601007387 */ /* 0x000fe20000100a00 */
[----:B------:R-:W-:-:S02]  /*4d620*/  IMAD.MOV.U32 R26, RZ, RZ, R5 ;  /* 0x000000ffff1a7224 */ /* 0x000fc400078e0005 */
[----:B------:R-:W0:Y:S03]  /*4d630*/  LDSM.16.M88.4 R4, [R28+0xa080] ;  /* 0x00a080001c04783b */ /* 0x000e260000000200 */
[----:B------:R-:W-:Y:S01]  /*4d640*/  STL.64 [R1+0x1be0], R26 ;  /* 0x001be01a01007387 */ /* 0x000fe20000100a00 */
[----:B------:R-:W-:Y:S03]  /*4d650*/  STL.64 [R1+0x1bd8], R24 ;  /* 0x001bd81801007387 */ /* 0x000fe60000100a00 */
[----:B0-----:R-:W-:Y:S01]  /*4d660*/  STL [R1+0x180], R4 ;  /* 0x0001800401007387 */ /* 0x001fe20000100800 */
[----:B------:R-:W-:Y:S02]  /*4d670*/  IMAD.MOV.U32 R0, RZ, RZ, R5 ;  /* 0x000000ffff007224 */ /* 0x000fe400078e0005 */
[----:B------:R-:W-:Y:S02]  /*4d680*/  STL [R1+0x188], R6 ;  /* 0x0001880601007387 */ /* 0x000fe40000100800 */
[----:B------:R-:W-:-:S02]  /*4d690*/  IMAD.MOV.U32 R29, RZ, RZ, R7 ;  /* 0x000000ffff1d7224 */ /* 0x000fc400078e0007 */
[----:B------:R-:W0:Y:S04]  /*4d6a0*/  LDSM.16.M88.4 R4, [R28+0xc080] ;  /* 0x00c080001c04783b */ /* 0x000e280000000200 */
[----:B------:R-:W-:Y:S04]  /*4d6b0*/  STL [R1+0x1a48], R29 ;  /* 0x001a481d01007387 */ /* 0x000fe80000100800 */
[----:B0-----:R-:W-:Y:S01]  /*4d6c0*/  STL.64 [R1+0x190], R4 ;  /* 0x0001900401007387 */ /* 0x001fe20000100a00 */
[----:B------:R-:W2:Y:S02]  /*4d6d0*/  LDL.LU R18, [R1+0x2f8] ;  /* 0x0002f80001127983 */ /* 0x000ea40000300800 */
[----:B------:R-:W2:Y:S02]  /*4d6e0*/  LDL.LU R19, [R1+0x2fc] ;  /* 0x0002fc0001137983 */ /* 0x000ea40000300800 */
[----:B------:R-:W-:-:S02]  /*4d6f0*/  IMAD.MOV.U32 R3, RZ, RZ, R6 ;  /* 0x000000ffff037224 */ /* 0x000fc400078e0006 */
[----:B------:R-:W-:Y:S01]  /*4d700*/  IMAD.MOV.U32 R2, RZ, RZ, R7 ;  /* 0x000000ffff027224 */ /* 0x000fe200078e0007 */
[----:B------:R-:W3:Y:S01]  /*4d710*/  LDL.LU R6, [R1+0x2a8] ;  /* 0x0002a80001067983 */ /* 0x000ee20000300800 */
[----:B------:R-:W3:Y:S03]  /*4d720*/  LDL.LU R7, [R1+0x2ac] ;  /* 0x0002ac0001077983 */ /* 0x000ee60000300800 */
[----:B--2---:R0:W-:Y:S04]  /*4d730*/  STL.64 [R1+0x1be8], R18 ;  /* 0x001be81201007387 */ /* 0x0041e80000100a00 */
[----:B0-----:R-:W2:Y:S01]  /*4d740*/  LDL.LU R18, [R1+0x2d8] ;  /* 0x0002d80001127983 */ /* 0x001ea20000300800 */
[----:B------:R-:W2:Y:S03]  /*4d750*/  LDL.LU R19, [R1+0x2dc] ;  /* 0x0002dc0001137983 */ /* 0x000ea60000300800 */
[----:B--2---:R0:W-:Y:S01]  /*4d760*/  STL.64 [R1+0x1bf0], R18 ;  /* 0x001bf01201007387 */ /* 0x0041e20000100a00 */
[----:B------:R-:W2:Y:S02]  /*4d770*/  LDL.LU R22, [R1+0x2e8] ;  /* 0x0002e80001167983 */ /* 0x000ea40000300800 */
[----:B------:R-:W2:Y:S02]  /*4d780*/  LDL.LU R23, [R1+0x2ec] ;  /* 0x0002ec0001177983 */ /* 0x000ea40000300800 */
[----:B--2---:R-:W-:Y:S01]  /*4d790*/  STL.64 [R1+0x1bf8], R22 ;  /* 0x001bf81601007387 */ /* 0x004fe20000100a00 */
[----:B0-----:R-:W2:Y:S02]  /*4d7a0*/  LDL.LU R18, [R1+0x2c8] ;  /* 0x0002c80001127983 */ /* 0x001ea40000300800 */
[----:B------:R-:W2:Y:S02]  /*4d7b0*/  LDL.LU R19, [R1+0x2cc] ;  /* 0x0002cc0001137983 */ /* 0x000ea40000300800 */
[----:B------:R-:W-:-:S02]  /*4d7c0*/  IMAD.MOV.U32 R9, RZ, RZ, R16 ;  /* 0x000000ffff097224 */ /* 0x000fc400078e0010 */
[----:B------:R-:W-:Y:S02]  /*4d7d0*/  IMAD.MOV.U32 R8, RZ, RZ, R17 ;  /* 0x000000ffff087224 */ /* 0x000fe400078e0011 */
[----:B------:R-:W-:Y:S02]  /*4d7e0*/  IMAD.MOV.U32 R11, RZ, RZ, R12 ;  /* 0x000000ffff0b7224 */ /* 0x000fe400078e000c */
[----:B------:R-:W-:Y:S02]  /*4d7f0*/  IMAD.MOV.U32 R10, RZ, RZ, R13 ;  /* 0x000000ffff0a7224 */ /* 0x000fe400078e000d */
[----:B------:R-:W-:Y:S01]  /*4d800*/  IMAD.MOV.U32 R29, RZ, RZ, R15 ;  /* 0x000000ffff1d7224 */ /* 0x000fe200078e000f */
[----:B--2---:R0:W-:Y:S01]  /*4d810*/  STL.64 [R1+0x1c08], R18 ;  /* 0x001c081201007387 */ /* 0x0041e20000100a00 */
[----:B------:R-:W3:Y:S02]  /*4d820*/  LDL.LU R16, [R1+0x100] ;  /* 0x0001000001107983 */ /* 0x000ee40000300800 */
[----:B------:R-:W3:Y:S01]  /*4d830*/  LDL.LU R17, [R1+0x104] ;  /* 0x0001040001117983 */ /* 0x000ee20000300800 */
[----:B0-----:R-:W3:Y:S01]  /*4d840*/  LDL.LU R18, [R1+0x108] ;  /* 0x0001080001127983 */ /* 0x001ee20000300800 */
[----:B------:R-:W3:Y:S02]  /*4d850*/  LDL.LU R19, [R1+0x10c] ;  /* 0x00010c0001137983 */ /* 0x000ee40000300800 */
[----:B------:R-:W2:Y:S02]  /*4d860*/  LDL.LU R20, [R1+0x120] ;  /* 0x0001200001147983 */ /* 0x000ea40000300800 */
[----:B------:R-:W2:Y:S01]  /*4d870*/  LDL.LU R21, [R1+0x124] ;  /* 0x0001240001157983 */ /* 0x000ea20000300800 */
[----:B------:R-:W2:Y:S01]  /*4d880*/  LDL.LU R22, [R1+0x128] ;  /* 0x0001280001167983 */ /* 0x000ea20000300800 */
[----:B------:R-:W2:Y:S02]  /*4d890*/  LDL.LU R23, [R1+0x12c] ;  /* 0x00012c0001177983 */ /* 0x000ea40000300800 */
[----:B------:R-:W4:Y:S02]  /*4d8a0*/  LDL.LU R24, [R1+0x10] ;  /* 0x0000100001187983 */ /* 0x000f240000300800 */
[----:B------:R-:W4:Y:S01]  /*4d8b0*/  LDL.LU R25, [R1+0x14] ;  /* 0x0000140001197983 */ /* 0x000f220000300800 */
[----:B------:R-:W4:Y:S01]  /*4d8c0*/  LDL.LU R26, [R1+0x18] ;  /* 0x00001800011a7983 */ /* 0x000f220000300800 */
[----:B------:R-:W4:Y:S02]  /*4d8d0*/  LDL.LU R27, [R1+0x1c] ;  /* 0x00001c00011b7983 */ /* 0x000f240000300800 */
[----:B------:R-:W-:Y:S02]  /*4d8e0*/  STL [R1+0x1a50], R2 ;  /* 0x001a500201007387 */ /* 0x000fe40000100800 */
[----:B------:R-:W-:Y:S01]  /*4d8f0*/  STL [R1+0x1a4c], R3 ;  /* 0x001a4c0301007387 */ /* 0x000fe20000100800 */
[----:B------:R-:W-:Y:S02]  /*4d900*/  STL [R1+0x1a8], R14 ;  /* 0x0001a80e01007387 */ /* 0x000fe40000100800 */
[----:B------:R-:W0:Y:S04]  /*4d910*/  LDSM.16.M88.4 R12, [R28+0x10080] ;  /* 0x010080001c0c783b */ /* 0x000e280000000200 */
[----:B------:R-:W-:Y:S02]  /*4d920*/  STL [R1+0x1af0], R29 ;  /* 0x001af01d01007387 */ /* 0x000fe40000100800 */
[----:B0-----:R-:W-:Y:S01]  /*4d930*/  IMAD.MOV.U32 R2, RZ, RZ, R14 ;  /* 0x000000ffff027224 */ /* 0x001fe200078e000e */
[----:B------:R-:W-:Y:S01]  /*4d940*/  STL.64 [R1+0x1b0], R12 ;  /* 0x0001b00c01007387 */ /* 0x000fe20000100a00 */
[----:B------:R-:W-:-:S02]  /*4d950*/  IMAD.MOV.U32 R3, RZ, RZ, R15 ;  /* 0x000000ffff037224 */ /* 0x000fc400078e000f */
[----:B------:R-:W0:Y:S03]  /*4d960*/  LDSM.16.M88.4 R12, [R28+0x12080] ;  /* 0x012080001c0c783b */ /* 0x000e260000000200 */
[----:B------:R-:W-:Y:S01]  /*4d970*/  STL [R1+0x1af8], R3 ;  /* 0x001af80301007387 */ /* 0x000fe20000100800 */
[----:B------:R-:W-:Y:S03]  /*4d980*/  STL [R1+0x1af4], R2 ;  /* 0x001af40201007387 */ /* 0x000fe60000100800 */
[----:B0-----:R-:W-:Y:S01]  /*4d990*/  STL.64 [R1+0x1c0], R12 ;  /* 0x0001c00c01007387 */ /* 0x001fe20000100a00 */
[----:B------:R-:W-:Y:S02]  /*4d9a0*/  STL.64 [R1+0x1c8], R14 ;  /* 0x0001c80e01007387 */ /* 0x000fe40000100a00 */
[----:B------:R-:W0:Y:S02]  /*4d9b0*/  LDSM.16.M88.4 R12, [R28+0x14080] ;  /* 0x014080001c0c783b */ /* 0x000e240000000200 */
[----:B0-----:R-:W-:Y:S02]  /*4d9c0*/  STL.64 [R1+0x1d0], R12 ;  /* 0x0001d00c01007387 */ /* 0x001fe40000100a00 */
[----:B------:R-:W-:Y:S02]  /*4d9d0*/  STL.64 [R1+0x1d8], R14 ;  /* 0x0001d80e01007387 */ /* 0x000fe40000100a00 */
[----:B------:R-:W0:Y:S02]  /*4d9e0*/  LDSM.16.M88.4 R12, [R28+0x16080] ;  /* 0x016080001c0c783b */ /* 0x000e240000000200 */
[----:B0-----:R-:W-:Y:S02]  /*4d9f0*/  STL.64 [R1+0x1e0], R12 ;  /* 0x0001e00c01007387 */ /* 0x001fe40000100a00 */
[----:B------:R0:W-:Y:S02]  /*4da00*/  STL.64 [R1+0x1e8], R14 ;  /* 0x0001e80e01007387 */ /* 0x0001e40000100a00 */
[----:B0-----:R-:W3:Y:S01]  /*4da10*/  LDL.LU.64 R14, [R1+0x1c18] ;  /* 0x001c1800010e7983 */ /* 0x001ee20000300a00 */
[----:B------:R-:W3:Y:S02]  /*4da20*/  LDL.LU.64 R12, [R1+0x1c10] ;  /* 0x001c1000010c7983 */ /* 0x000ee40000300a00 */
[C---:B---3--:R-:W-:Y:S01]  /*4da30*/  HMMA.16816.F32 R4, R12.reuse, R6, R16 ;  /* 0x000000060c04723c */ /* 0x048fe20000001810 */
[----:B------:R-:W2:Y:S11]  /*4da40*/  LDL.LU.64 R18, [R1+0x1c08] ;  /* 0x001c080001127983 */ /* 0x000eb60000300a00 */
[----:B------:R-:W-:Y:S11]  /*4da50*/  @!UPT UIADD3 URZ, URZ, URZ, URZ ;  /* 0x0000003f3f3ff290 */ /* 0x000ff6000fffe03f */
[----:B------:R-:W-:Y:S01]  /*4da60*/  STL.64 [R1+0xd0], R4 ;  /* 0x0000d00401007387 */ /* 0x000fe20000100a00 */
[----:B------:R-:W-:Y:S02]  /*4da70*/  STL.64 [R1+0xd8], R6 ;  /* 0x0000d80601007387 */ /* 0x000fe40000100a00 */
[----:B------:R-:W0:Y:S02]  /*4da80*/  LDSM.16.M88.4 R4, [R28+0x18080] ;  /* 0x018080001c04783b */ /* 0x000e240000000200 */
[----:B0-----:R-:W-:Y:S02]  /*4da90*/  STL.64 [R1+0x210], R4 ;  /* 0x0002100401007387 */ /* 0x001fe40000100a00 */
        /* <DEDUP_REMOVED lines=9> */
[----:B------:R0:W-:Y:S02]  /*4db30*/  STL.64 [R1+0x248], R6 ;  /* 0x0002480601007387 */ /* 0x0001e40000100a00 */
[----:B0-----:R-:W3:Y:S01]  /*4db40*/  LDL.LU R7, [R1+0x1c00] ;  /* 0x001c000001077983 */ /* 0x001ee20000300800 */
[----:B------:R-:W-:Y:S01]  /*4db50*/  STL [R1+0x16d8], R28 ;  /* 0x0016d81c01007387 */ /* 0x000fe20000100800 */
[C---:B--2---:R-:W-:Y:S02]  /*4db60*/  HMMA.16816.F32 R16, R12.reuse, R18, R20 ;  /* 0x000000120c10723c */ /* 0x044fe40000001814 */
[----:B---3--:R-:W0:Y:S04]  /*4db70*/  LDSM.16.MT88.4 R4, [R7+0x20a00] ;  /* 0x020a00000704783b */ /* 0x008e280000004200 */
[----:B0-----:R-:W-:Y:S01]  /*4db80*/  STL.64 [R1+0x1a60], R6 ;  /* 0x001a600601007387 */ /* 0x001fe20000100a00 */
[----:B------:R0:W-:Y:S03]  /*4db90*/  STL.64 [R1+0x1a58], R4 ;  /* 0x001a580401007387 */ /* 0x0001e60000100a00 */
[----:B0-----:R-:W2:Y:S01]  /*4dba0*/  LDL.LU R4, [R1+0x110] ;  /* 0x0001100001047983 */ /* 0x001ea20000300800 */
[----:B------:R-:W2:Y:S02]  /*4dbb0*/  LDL.LU R5, [R1+0x114] ;  /* 0x0001140001057983 */ /* 0x000ea40000300800 */
[----:B------:R-:W2:Y:S02]  /*4dbc0*/  LDL.LU R6, [R1+0x118] ;  /* 0x0001180001067983 */ /* 0x000ea40000300800 */
[----:B------:R-:W2:Y:S01]  /*4dbd0*/  LDL.LU R7, [R1+0x11c] ;  /* 0x00011c0001077983 */ /* 0x000ea20000300800 */
[----:B------:R-:W4:Y:S07]  /*4dbe0*/  LDL.LU.64 R22, [R1+0x1bf8] ;  /* 0x001bf80001167983 */ /* 0x000f2e0000300a00 */
[----:B------:R-:W-:Y:S02]  /*4dbf0*/  STL.64 [R1+0xf0], R16 ;  /* 0x0000f01001007387 */ /* 0x000fe40000100a00 */
[----:B------:R0:W-:Y:S02]  /*4dc00*/  STL.64 [R1+0xf8], R18 ;  /* 0x0000f81201007387 */ /* 0x0001e40000100a00 */
[----:B0-----:R-:W2:Y:S02]  /*4dc10*/  LDL.LU.64 R18, [R1+0x1bf0] ;  /* 0x001bf00001127983 */ /* 0x001ea40000300a00 */
[C---:B--2---:R-:W-:Y:S11]  /*4dc20*/  HMMA.16816.F32 R16, R12.reuse, R18, R4 ;  /* 0x000000120c10723c */ /* 0x044ff60000001804 */
[----:B------:R-:W-:Y:S11]  /*4dc30*/  @!UPT UIADD3 URZ, URZ, URZ, URZ ;  /* 0x0000003f3f3ff290 */ /* 0x000ff6000fffe03f */
[----:B------:R-:W-:Y:S02]  /*4dc40*/  @!UPT UIADD3 URZ, URZ, URZ, URZ ;  /* 0x0000003f3f3ff290 */ /* 0x000fe4000fffe03f */
[----:B------:R-:W-:Y:S02]  /*4dc50*/  IMAD.MOV.U32 R6, RZ, RZ, R19 ;  /* 0x000000ffff067224 */ /* 0x000fe400078e0013 */
[----:B------:R-:W-:Y:S01]  /*4dc60*/  IMAD.MOV.U32 R7, RZ, RZ, R18 ;  /* 0x000000ffff077224 */ /* 0x000fe200078e0012 */
[----:B------:R-:W-:Y:S01]  /*4dc70*/  STL.64 [R1+0x100], R16 ;  /* 0x0001001001007387 */ /* 0x000fe20000100a00 */
[----:B------:R-:W2:Y:S02]  /*4dc80*/  LDL.LU.64 R18, [R1+0x1be8] ;  /* 0x001be80001127983 */ /* 0x000ea40000300a00 */
[----:B------:R0:W-:Y:S01]  /*4dc90*/  STL [R1+0x1b00], R6 ;  /* 0x001b000601007387 */ /* 0x0001e20000100800 */
[----:B------:R1:W-:Y:S01]  /*4dca0*/  STL [R1+0x1afc], R7 ;  /* 0x001afc0701007387 */ /* 0x0003e20000100800 */
[----:B------:R-:W2:Y:S02]  /*4dcb0*/  LDL.LU R4, [R1] ;  /* 0x0000000001047983 */ /* 0x000ea40000300800 */
[----:B------:R-:W2:Y:S01]  /*4dcc0*/  LDL.LU R5, [R1+0x4] ;  /* 0x0000040001057983 */ /* 0x000ea20000300800 */
[----:B0-----:R-:W2:Y:S01]  /*4dcd0*/  LDL.LU R6, [R1+0x8] ;  /* 0x0000080001067983 */ /* 0x001ea20000300800 */
[----:B-1----:R-:W2:Y:S01]  /*4dce0*/  LDL.LU R7, [R1+0xc] ;  /* 0x00000c0001077983 */ /* 0x002ea20000300800 */
[C---:B----4-:R-:W-:Y:S02]  /*4dcf0*/  HMMA.16816.F32 R20, R12.reuse, R22, R24 ;  /* 0x000000160c14723c */ /* 0x050fe40000001818 */
[----:B------:R-:W3:Y:S04]  /*4dd00*/  LDL.LU.64 R26, [R1+0x1be0] ;  /* 0x001be000011a7983 */ /* 0x000ee80000300a00 */
[----:B------:R-:W4:Y:S11]  /*4dd10*/  LDL.LU.64 R24, [R1+0x1bd8] ;  /* 0x001bd80001187983 */ /* 0x000f360000300a00 */
[----:B------:R-:W-:Y:S06]  /*4dd20*/  @!UPT UIADD3 URZ, URZ, URZ, URZ ;  /* 0x0000003f3f3ff290 */ /* 0x000fec000fffe03f */
[----:B------:R-:W-:Y:S01]  /*4dd30*/  STL.64 [R1+0xe0], R20 ;  /* 0x0000e01401007387 */ /* 0x000fe20000100a00 */
[----:B------:R0:W-:Y:S03]  /*4dd40*/  STL.64 [R1+0xe8], R22 ;  /* 0x0000e81601007387 */ /* 0x0001e60000100a00 */
[----:B0-----:R-:W3:Y:S01]  /*4dd50*/  LDL.LU.64 R22, [R1+0x1bd0] ;  /* 0x001bd00001167983 */ /* 0x001ee20000300a00 */
[----:B------:R-:W3:Y:S01]  /*4dd60*/  LDL.LU.64 R20, [R1+0x1bc8] ;  /* 0x001bc80001147983 */ /* 0x000ee20000300a00 */
[----:B--2---:R-:W-:Y:S07]  /*4dd70*/  HMMA.16816.F32 R16, R12, R18, R4 ;  /* 0x000000120c10723c */ /* 0x004fee0000001804 */
[----:B------:R-:W-:-:S02]  /*4dd80*/  IMAD.MOV.U32 R4, RZ, RZ, R11 ;  /* 0x000000ffff047224 */ /* 0x000fc400078e000b */
[----:B------:R-:W-:Y:S11]  /*4dd90*/  IMAD.MOV.U32 R5, RZ, RZ, R10 ;  /* 0x000000ffff057224 */ /* 0x000ff600078e000a */
[----:B------:R-:W-:Y:S04]  /*4dda0*/  @!UPT UIADD3 URZ, URZ, URZ, URZ ;  /* 0x0000003f3f3ff290 */ /* 0x000fe8000fffe03f */
[----:B------:R-:W-:Y:S02]  /*4ddb0*/  IMAD.MOV.U32 R6, RZ, RZ, R18 ;  /* 0x000000ffff067224 */ /* 0x000fe400078e0012 */
[----:B------:R-:W-:Y:S01]  /*4ddc0*/  IMAD.MOV.U32 R7, RZ, RZ, R19 ;  /* 0x000000ffff077224 */ /* 0x000fe200078e0013 */
[----:B------:R0:W-:Y:S01]  /*4ddd0*/  STL.64 [R1+0xc0], R16 ;  /* 0x0000c01001007387 */ /* 0x0001e20000100a00 */
[----:B------:R-:W2:Y:S03]  /*4dde0*/  LDL.LU.64 R18, [R1+0x1bc0] ;  /* 0x001bc00001127983 */ /* 0x000ea60000300a00 */
[----:B0-----:R-:W2:Y:S01]  /*4ddf0*/  LDL.LU.64 R16, [R1+0x1bb8] ;  /* 0x001bb80001107983 */ /* 0x001ea20000300a00 */
[----:B------:R-:W-:Y:S02]  /*4de00*/  STL.64 [R1+0x1b08], R6 ;  /* 0x001b080601007387 */ /* 0x000fe40000100a00 */
[----:B------:R-:W3:Y:S02]  /*4de10*/  LDL.LU R10, [R1+0x308] ;  /* 0x00030800010a7983 */ /* 0x000ee40000300800 */
[----:B------:R-:W3:Y:S01]  /*4de20*/  LDL.LU R11, [R1+0x30c] ;  /* 0x00030c00010b7983 */ /* 0x000ee20000300800 */
[----:B------:R0:W-:Y:S04]  /*4de30*/  STL.64 [R1+0x1b10], R4 ;  /* 0x001b100401007387 */ /* 0x0001e80000100a00 */
[----:B0-----:R-:W3:Y:S01]  /*4de40*/  LDL.LU R4, [R1+0x80] ;  /* 0x0000800001047983 */ /* 0x001ee20000300800 */
[----:B------:R-:W3:Y:S02]  /*4de50*/  LDL.LU R5, [R1+0x84] ;  /* 0x0000840001057983 */ /* 0x000ee40000300800 */
[----:B------:R-:W3:Y:S02]  /*4de60*/  LDL.LU R6, [R1+0x88] ;  /* 0x0000880001067983 */ /* 0x000ee40000300800 */
[----:B--2---:R-:W-:-:S02]  /*4de70*/  IMAD.MOV.U32 R7, RZ, RZ, R16 ;  /* 0x000000ffff077224 */ /* 0x004fc400078e0010 */
[----:B------:R-:W2:Y:S04]  /*4de80*/  LDL.LU R16, [R1+0x1bb4] ;  /* 0x001bb40001107983 */ /* 0x000ea80000300800 */
[----:B---3--:R-:W-:Y:S01]  /*4de90*/  STL.64 [R1+0x1b20], R6 ;  /* 0x001b200601007387 */ /* 0x008fe20000100a00 */
[----:B------:R0:W-:Y:S03]  /*4dea0*/  STL.64 [R1+0x1b18], R4 ;  /* 0x001b180401007387 */ /* 0x0001e60000100a00 */
[----:B0-----:R-:W3:Y:S01]  /*4deb0*/  LDL.LU R4, [R1+0x70] ;  /* 0x0000700001047983 */ /* 0x001ee20000300800 */
[----:B------:R-:W-:Y:S02]  /*4dec0*/  IMAD.MOV.U32 R6, RZ, RZ, R18 ;  /* 0x000000ffff067224 */ /* 0x000fe400078e0012 */
[----:B------:R-:W-:-:S02]  /*4ded0*/  IMAD.MOV.U32 R7, RZ, RZ, R17 ;  /* 0x000000ffff077224 */ /* 0x000fc400078e0011 */
[----:B------:R-:W-:Y:S02]  /*4dee0*/  IMAD.MOV.U32 R5, RZ, RZ, R19 ;  /* 0x000000ffff057224 */ /* 0x000fe400078e0013 */
[----:B------:R-:W2:Y:S01]  /*4def0*/  LDL.LU R19, [R1+0x1bb0] ;  /* 0x001bb00001137983 */ /* 0x000ea20000300800 */
[----:B------:R-:W2:Y:S02]  /*4df00*/  LDL.LU R18, [R1+0x1bac] ;  /* 0x001bac0001127983 */ /* 0x000ea40000300800 */
[----:B------:R-:W2:Y:S02]  /*4df10*/  LDL.LU R17, [R1+0x1ba8] ;  /* 0x001ba80001117983 */ /* 0x000ea40000300800 */
[----:B------:R-:W-:Y:S01]  /*4df20*/  STL.64 [R1+0x1b30], R6 ;  /* 0x001b300601007387 */ /* 0x000fe20000100a00 */
[----:B---3--:R0:W-:Y:S04]  /*4df30*/  STL.64 [R1+0x1b28], R4 ;  /* 0x001b280401007387 */ /* 0x0081e80000100a00 */
[----:B0-----:R-:W3:Y:S01]  /*4df40*/  LDL.LU R4, [R1+0x50] ;  /* 0x0000500001047983 */ /* 0x001ee20000300800 */
[----:B------:R-:W3:Y:S02]  /*4df50*/  LDL.LU R5, [R1+0x54] ;  /* 0x0000540001057983 */ /* 0x000ee40000300800 */
[----:B------:R-:W3:Y:S02]  /*4df60*/  LDL.LU R6, [R1+0x58] ;  /* 0x0000580001067983 */ /* 0x000ee40000300800 */
[----:B--2---:R-:W-:-:S02]  /*4df70*/  IMAD.MOV.U32 R7, RZ, RZ, R16 ;  /* 0x000000ffff077224 */ /* 0x004fc400078e0010 */
[----:B------:R-:W2:Y:S04]  /*4df80*/  LDL.LU R16, [R1+0x1ba4] ;  /* 0x001ba40001107983 */ /* 0x000ea80000300800 */
[----:B---3--:R-:W-:Y:S01]  /*4df90*/  STL.64 [R1+0x1b40], R6 ;  /* 0x001b400601007387 */ /* 0x008fe20000100a00 */
[----:B------:R0:W-:Y:S02]  /*4dfa0*/  STL.64 [R1+0x1b38], R4 ;  /* 0x001b380401007387 */ /* 0x0001e40000100a00 */
[----:B0-----:R-:W-:Y:S02]  /*4dfb0*/  IMAD.MOV.U32 R4, RZ, RZ, R17 ;  /* 0x000000ffff047224 */ /* 0x001fe400078e0011 */
[----:B------:R-:W-:Y:S01]  /*4dfc0*/  IMAD.MOV.U32 R5, RZ, RZ, R18 ;  /* 0x000000ffff057224 */ /* 0x000fe200078e0012 */
[----:B------:R-:W2:Y:S01]  /*4dfd0*/  LDL.LU R17, [R1+0x1ba0] ;  /* 0x001ba00001117983 */ /* 0x000ea20000300800 */
[----:B------:R-:W2:Y:S02]  /*4dfe0*/  LDL.LU R18, [R1+0x1b9c] ;  /* 0x001b9c0001127983 */ /* 0x000ea40000300800 */
[----:B------:R-:W-:-:S02]  /*4dff0*/  IMAD.MOV.U32 R6, RZ, RZ, R19 ;  /* 0x000000ffff067224 */ /* 0x000fc400078e0013 */
[----:B------:R-:W2:Y:S01]  /*4e000*/  LDL.LU R19, [R1+0x1b98] ;  /* 0x001b980001137983 */ /* 0x000ea20000300800 */
[----:B------:R-:W3:Y:S01]  /*4e010*/  LDL.LU R7, [R1+0x4c] ;  /* 0x00004c0001077983 */ /* 0x000ee20000300800 */
[----:B--2---:R-:W-:Y:S02]  /*4e020*/  HMMA.16816.F32 R16, R12, R10, R16 ;  /* 0x0000000a0c10723c */ /* 0x004fe40000001810 */
[----:B---3--:R-:W-:Y:S01]  /*4e030*/  STL.64 [R1+0x1b50], R6 ;  /* 0x001b500601007387 */ /* 0x008fe20000100a00 */
[----:B------:R0:W-:Y:S04]  /*4e040*/  STL.64 [R1+0x1b48], R4 ;  /* 0x001b480401007387 */ /* 0x0001e80000100a00 */
[----:B------:R-:W-:Y:S02]  /*4e050*/  IMAD.MOV.U32 R12, RZ, RZ, R22 ;  /* 0x000000ffff0c7224 */ /* 0x000fe400078e0016 */
[----:B0-----:R-:W-:-:S02]  /*4e060*/  IMAD.MOV.U32 R4, RZ, RZ, R20 ;  /* 0x000000ffff047224 */ /* 0x001fc400078e0014 */
[----:B------:R-:W-:Y:S01]  /*4e070*/  IMAD.MOV.U32 R5, RZ, RZ, R21 ;  /* 0x000000ffff057224 */ /* 0x000fe200078e0015 */
[----:B------:R-:W4:Y:S01]  /*4e080*/  LDL.LU R20, [R1+0x1b94] ;  /* 0x001b940001147983 */ /* 0x000f220000300800 */
[----:B------:R-:W4:Y:S03]  /*4e090*/  LDL.LU R21, [R1+0x1b90] ;  /* 0x001b900001157983 */ /* 0x000f260000300800 */
[----:B------:R0:W-:Y:S01]  /*4e0a0*/  STL.64 [R1+0x1b60], R4 ;  /* 0x001b600401007387 */ /* 0x0001e20000100a00 */
[----:B------:R-:W4:Y:S02]  /*4e0b0*/  LDL.LU.64 R10, [R1+0x1b88] ;  /* 0x001b8800010a7983 */ /* 0x000f240000300a00 */
[----:B------:R-:W-:Y:S02]  /*4e0c0*/  IMAD.MOV.U32 R13, RZ, RZ, R23 ;  /* 0x000000ffff0d7224 */ /* 0x000fe400078e0017 */
[----:B0-----:R-:W-:-:S02]  /*4e0d0*/  IMAD.MOV.U32 R4, RZ, RZ, R9 ;  /* 0x000000ffff047224 */ /* 0x001fc400078e0009 */
[----:B------:R-:W-:Y:S02]  /*4e0e0*/  IMAD.MOV.U32 R5, RZ, RZ, R8 ;  /* 0x000000ffff057224 */ /* 0x000fe400078e0008 */
[----:B------:R-:W4:Y:S01]  /*4e0f0*/  LDL.LU.64 R8, [R1+0x1b80] ;  /* 0x001b800001087983 */ /* 0x000f220000300a00 */
[----:B------:R-:W4:Y:S02]  /*4e100*/  LDL.LU R22, [R1+0x1b7c] ;  /* 0x001b7c0001167983 */ /* 0x000f240000300800 */
[----:B------:R0:W-:Y:S02]  /*4e110*/  STL.64 [R1+0x60], R16 ;  /* 0x0000601001007387 */ /* 0x0001e40000100a00 */
[----:B------:R-:W-:Y:S01]  /*4e120*/  STL.64 [R1+0x68], R18 ;  /* 0x0000681201007387 */ /* 0x000fe20000100a00 */
[----:B------:R-:W4:Y:S01]  /*4e130*/  LDL.LU R23, [R1+0x1b78] ;  /* 0x001b780001177983 */ /* 0x000f220000300800 */
[----:B------:R1:W-:Y:S02]  /*4e140*/  STL.64 [R1+0x1b58], R12 ;  /* 0x001b580c01007387 */ /* 0x0003e40000100a00 */
[----:B0-----:R-:W-:Y:S01]  /*4e150*/  IMAD.MOV.U32 R16, RZ, RZ, R27 ;  /* 0x000000ffff107224 */ /* 0x001fe200078e001b */
[----:B-1----:R-:W2:Y:S01]  /*4e160*/  LDL.LU R12, [R1+0x30] ;  /* 0x00003000010c7983 */ /* 0x002ea20000300800 */
[----:B------:R-:W2:Y:S02]  /*4e170*/  LDL.LU R13, [R1+0x34] ;  /* 0x00003400010d7983 */ /* 0x000ea40000300800 */
[----:B------:R-:W2:Y:S02]  /*4e180*/  LDL.LU R14, [R1+0x38] ;  /* 0x00003800010e7983 */ /* 0x000ea40000300800 */
[----:B------:R-:W2:Y:S02]  /*4e190*/  LDL.LU R15, [R1+0x3c] ;  /* 0x00003c00010f7983 */ /* 0x000ea40000300800 */
[----:B------:R-:W-:-:S02]  /*4e1a0*/  IMAD.MOV.U32 R17, RZ, RZ, R26 ;  /* 0x000000ffff117224 */ /* 0x000fc400078e001a */
[----:B------:R-:W3:Y:S01]  /*4e1b0*/  LDL.LU.64 R26, [R1+0x1b70] ;  /* 0x001b7000011a7983 */ /* 0x000ee20000300a00 */
[C---:B----4-:R-:W-:Y:S03]  /*4e1c0*/  HMMA.16816.F32 R20, R8.reuse, R24, R20 ;  /* 0x000000180814723c */ /* 0x050fe60000001814 */
[----:B------:R-:W3:Y:S11]  /*4e1d0*/  LDL.LU.64 R24, [R1+0x1b68] ;  /* 0x001b680001187983 */ /* 0x000ef60000300a00 */
[----:B------:R-:W-:Y:S09]  /*4e1e0*/  @!UPT UIADD3 URZ, URZ, URZ, URZ ;  /* 0x0000003f3f3ff290 */ /* 0x000ff2000fffe03f */
[----:B------:R0:W-:Y:S01]  /*4e1f0*/  STL.64 [R1+0x20], R20 ;  /* 0x0000201401007387 */ /* 0x0001e20000100a00 */
[----:B------:R-:W-:Y:S03]  /*4e200*/  STL.64 [R1+0x28], R22 ;  /* 0x0000281601007387 */ /* 0x000fe60000100a00 */
[----:B0-----:R-:W4:Y:S01]  /*4e210*/  LDL.LU R20, [R1+0x180] ;  /* 0x0001800001147983 */ /* 0x001f220000300800 */
[C---:B---3--:R-:W-:Y:S03]  /*4e220*/  HMMA.16816.F32 R24, R8.reuse, R4, R24 ;  /* 0x000000040818723c */ /* 0x048fe60000001818 */
[----:B------:R-:W2:Y:S11]  /*4e230*/  LDL.LU.64 R4, [R1+0x1b60] ;  /* 0x001b600001047983 */ /* 0x000eb60000300a00 */
[----:B------:R-:W-:Y:S10]  /*4e240*/  @!UPT UIADD3 URZ, URZ, URZ, URZ ;  /* 0x0000003f3f3ff290 */ /* 0x000ff4000fffe03f */
[----:B------:R-:W-:Y:S02]  /*4e250*/  IMAD.MOV.U32 R2, RZ, RZ, R24 ;  /* 0x000000ffff027224 */ /* 0x000fe400078e0018 */
[----:B------:R-:W-:Y:S01]  /*4e260*/  IMAD.MOV.U32 R29, RZ, RZ, R25 ;  /* 0x000000ffff1d7224 */ /* 0x000fe200078e0019 */
[----:B------:R-:W3:Y:S01]  /*4e270*/  LDL.LU R24, [R1+0x190] ;  /* 0x0001900001187983 */ /* 0x000ee20000300800 */
[----:B------:R-:W3:Y:S01]  /*4e280*/  LDL.LU R25, [R1+0x194] ;  /* 0x0001940001197983 */ /* 0x000ee20000300800 */
[C---:B--2---:R-:W-:Y:S02]  /*4e290*/  HMMA.16816.F32 R4, R8.reuse, R4, R12 ;  /* 0x000000040804723c */ /* 0x044fe4000000180c */
[----:B------:R-:W2:Y:S11]  /*4e2a0*/  LDL.LU.64 R12, [R1+0x1b58] ;  /* 0x001b5800010c7983 */ /* 0x000eb60000300a00 */
[----:B------:R-:W-:Y:S10]  /*4e2b0*/  @!UPT UIADD3 URZ, URZ, URZ, URZ ;  /* 0x0000003f3f3ff290 */ /* 0x000ff4000fffe03f */
[----:B------:R-:W-:Y:S01]  /*4e2c0*/  STL.64 [R1], R4 ;  /* 0x0000000401007387 */ /* 0x000fe20000100a00 */
[----:B------:R0:W-:Y:S02]  /*4e2d0*/  STL [R1+0x8], R6 ;  /* 0x0000080601007387 */ /* 0x0001e40000100800 */
[----:B------:R-:W-:Y:S02]  /*4e2e0*/  IMAD.MOV.U32 R3, RZ, RZ, R7 ;  /* 0x000000ffff037224 */ /* 0x000fe400078e0007 */
[----:B0-----:R-:W2:Y:S01]  /*4e2f0*/  LDL.LU.64 R6, [R1+0x1b50] ;  /* 0x001b500001067983 */ /* 0x001ea20000300a00 */
[----:B------:R-:W2:Y:S02]  /*4e300*/  LDL.LU.64 R4, [R1+0x1b48] ;  /* 0x001b480001047983 */ /* 0x000ea40000300a00 */
[C---:B--2---:R-:W-:Y:S01]  /*4e310*/  HMMA.16816.F32 R12, R8.reuse, R12, R4 ;  /* 0x0000000c080c723c */ /* 0x044fe20000001804 */
[----:B------:R-:W2:Y:S01]  /*4e320*/  LDL.LU.64 R6, [R1+0x1b40] ;  /* 0x001b400001067983 */ /* 0x000ea20000300a00 */
[----:B------:R-:W2:Y:S11]  /*4e330*/  LDL.LU.64 R4, [R1+0x1b38] ;  /* 0x001b380001047983 */ /* 0x000eb60000300a00 */
[----:B------:R-:W-:Y:S10]  /*4e340*/  @!UPT UIADD3 URZ, URZ, URZ, URZ ;  /* 0x0000003f3f3ff290 */ /* 0x000ff4000fffe03f */
[----:B------:R-:W-:Y:S01]  /*4e350*/  STL.64 [R1+0x1a18], R14 ;  /* 0x001a180e01007387 */ /* 0x000fe20000100a00 */
[----:B------:R0:W-:Y:S03]  /*4e360*/  STL.64 [R1+0x1a10], R12 ;  /* 0x001a100c01007387 */ /* 0x0001e60000100a00 */
[----:B0-----:R-:W3:Y:S01]  /*4e370*/  LDL.LU R12, [R1+0x1b0] ;  /* 0x0001b000010c7983 */ /* 0x001ee20000300800 */
[----:B------:R-:W3:Y:S01]  /*4e380*/  LDL.LU R13, [R1+0x1b4] ;  /* 0x0001b400010d7983 */ /* 0x000ee20000300800 */
[C---:B--2---:R-:W-:Y:S02]  /*4e390*/  HMMA.16816.F32 R16, R8.reuse, R16, R4 ;  /* 0x000000100810723c */ /* 0x044fe40000001804 */
[----:B------:R-:W4:Y:S01]  /*4e3a0*/  LDL.LU.64 R6, [R1+0x1b30] ;  /* 0x001b300001067983 */ /* 0x000f220000300a00 */
[----:B------:R-:W4:Y:S02]  /*4e3b0*/  LDL.LU.64 R4, [R1+0x1b28] ;  /* 0x001b280001047983 */ /* 0x000f240000300a00 */
[----:B------:R-:W-:Y:S11]  /*4e3c0*/  IMAD.MOV.U32 R21, RZ, RZ, R0 ;  /* 0x000000ffff157224 */ /* 0x000ff600078e0000 */
[----:B------:R-:W-:Y:S07]  /*4e3d0*/  @!UPT UIADD3 URZ, URZ, URZ, URZ ;  /* 0x0000003f3f3ff290 */ /* 0x000fee000fffe03f */
[----:B------:R-:W-:Y:S01]  /*4e3e0*/  STL [R1+0x19f8], R17 ;  /* 0x0019f81101007387 */ /* 0x000fe20000100800 */
[----:B------:R-:W-:Y:S02]  /*4e3f0*/  STL [R1+0x19f4], R18 ;  /* 0x0019f41201007387 */ /* 0x000fe40000100800 */
[----:B------:R-:W-:Y:S01]  /*4e400*/  STL [R1+0x19f0], R19 ;  /* 0x0019f01301007387 */ /* 0x000fe20000100800 */
[C---:B----4-:R-:W-:Y:S01]  /*4e410*/  HMMA.16816.F32 R20, R8.reuse, R20, R4 ;  /* 0x000000140814723c */ /* 0x050fe20000001804 */
[----:B------:R-:W3:Y:S01]  /*4e420*/  LDL.LU.64 R6, [R1+0x1b20] ;  /* 0x001b200001067983 */ /* 0x000ee20000300a00 */
[----:B------:R-:W3:Y:S02]  /*4e430*/  LDL.LU.64 R4, [R1+0x1b18] ;  /* 0x001b180001047983 */ /* 0x000ee40000300a00 */
[----:B------:R-:W-:Y:S02]  /*4e440*/  IMAD.MOV.U32 R28, RZ, RZ, R26 ;  /* 0x000000ffff1c7224 */ /* 0x000fe400078e001a */
[----:B------:R-:W-:Y:S11]  /*4e450*/  IMAD.MOV.U32 R0, RZ, RZ, R27 ;  /* 0x000000ffff007224 */ /* 0x000ff600078e001b */
[----:B------:R-:W-:Y:S06]  /*4e460*/  @!UPT UIADD3 URZ, URZ, URZ, URZ ;  /* 0x0000003f3f3ff290 */ /* 0x000fec000fffe03f */
[----:B------:R-:W-:Y:S01]  /*4e470*/  STL.64 [R1+0x19e8], R22 ;  /* 0x0019e81601007387 */ /* 0x000fe20000100a00 */
[----:B------:R0:W-:Y:S03]  /*4e480*/  STL.64 [R1+0x19e0], R20 ;  /* 0x0019e01401007387 */ /* 0x0001e60000100a00 */
[----:B0-----:R-:W2:Y:S01]  /*4e490*/  LDL.LU R20, [R1+0xb0] ;  /* 0x0000b00001147983 */ /* 0x001ea20000300800 */
[----:B------:R-:W2:Y:S02]  /*4e4a0*/  LDL.LU R21, [R1+0xb4] ;  /* 0x0000b40001157983 */ /* 0x000ea40000300800 */
[----:B------:R-:W2:Y:S02]  /*4e4b0*/  LDL.LU R22, [R1+0xb8] ;  /* 0x0000b80001167983 */ /* 0x000ea40000300800 */
[----:B------:R-:W2:Y:S01]  /*4e4c0*/  LDL.LU R23, [R1+0xbc] ;  /* 0x0000bc0001177983 */ /* 0x000ea20000300800 */
[C---:B---3--:R-:W-:Y:S01]  /*4e4d0*/  HMMA.16816.F32 R24, R8.reuse, R24, R4 ;  /* 0x000000180818723c */ /* 0x048fe20000001804 */
[----:B------:R-:W2:Y:S11]  /*4e4e0*/  LDL.LU.64 R4, [R1+0x1b10] ;  /* 0x001b100001047983 */ /* 0x000eb60000300a00 */
[----:B------:R-:W-:Y:S11]  /*4e4f0*/  @!UPT UIADD3 URZ, URZ, URZ, URZ ;  /* 0x0000003f3f3ff290 */ /* 0x000ff6000fffe03f */
[----:B------:R-:W-:Y:S01]  /*4e500*/  STL.64 [R1+0x19d8], R26 ;  /* 0x0019d81a01007387 */ /* 0x000fe20000100a00 */
[----:B------:R0:W-:Y:S03]  /*4e510*/  STL.64 [R1+0x19d0], R24 ;  /* 0x0019d01801007387 */ /* 0x0001e60000100a00 */
[----:B0-----:R-:W3:Y:S01]  /*4e520*/  LDL.LU R24, [R1+0xa0] ;  /* 0x0000a00001187983 */ /* 0x001ee20000300800 */
[----:B------:R-:W3:Y:S02]  /*4e530*/  LDL.LU R25, [R1+0xa4] ;  /* 0x0000a40001197983 */ /* 0x000ee40000300800 */
[----:B------:R-:W3:Y:S02]  /*4e540*/  LDL.LU R26, [R1+0xa8] ;  /* 0x0000a800011a7983 */ /* 0x000ee40000300800 */
[----:B------:R-:W3:Y:S01]  /*4e550*/  LDL.LU R27, [R1+0xac] ;  /* 0x0000ac00011b7983 */ /* 0x000ee20000300800 */
[C---:B--2---:R-:W-:Y:S08]  /*4e560*/  HMMA.16816.F32 R4, R8.reuse, R4, R20 ;  /* 0x000000040804723c */ /* 0x044ff00000001814 */
[----:B---3--:R-:W-:Y:S11]  /*4e570*/  HMMA.16816.F32 R12, R8, R12, R24 ;  /* 0x0000000c080c723c */ /* 0x008ff60000001818 */
[----:B------:R-:W-:Y:S05]  /*4e580*/  @!UPT UIADD3 URZ, URZ, URZ, URZ ;  /* 0x0000003f3f3ff290 */ /* 0x000fea000fffe03f */
[----:B------:R-:W-:Y:S02]  /*4e590*/  IMAD.MOV.U32 R21, RZ, RZ, R6 ;  /* 0x000000ffff157224 */ /* 0x000fe400078e0006 */
[----:B------:R-:W-:Y:S01]  /*4e5a0*/  IMAD.MOV.U32 R20, RZ, RZ, R7 ;  /* 0x000000ffff147224 */ /* 0x000fe200078e0007 */
[----:B------:R-:W-:Y:S01]  /*4e5b0*/  STL.64 [R1+0x40], R4 ;  /* 0x0000400401007387 */ /* 0x000fe20000100a00 */
[----:B------:R-:W2:Y:S03]  /*4e5c0*/  LDL.LU.64 R6, [R1+0x1b08] ;  /* 0x001b080001067983 */ /* 0x000ea60000300a00 */
[----:B------:R-:W-:Y:S01]  /*4e5d0*/  STL.64 [R1+0x1a68], R20 ;  /* 0x001a681401007387 */ /* 0x000fe20000100a00 */
[----:B------:R-:W-:Y:S02]  /*4e5e0*/  IMAD.MOV.U32 R18, RZ, RZ, R13 ;  /* 0x000000ffff127224 */ /* 0x000fe400078e000d */
[----:B------:R-:W-:-:S02]  /*4e5f0*/  IMAD.MOV.U32 R19, RZ, RZ, R14 ;  /* 0x000000ffff137224 */ /* 0x000fc400078e000e */
[----:B------:R-:W-:Y:S01]  /*4e600*/  IMAD.MOV.U32 R17, RZ, RZ, R12 ;  /* 0x000000ffff117224 */ /* 0x000fe200078e000c */
[----:B------:R-:W-:Y:S02]  /*4e610*/  STL [R1+0x5c], R15 ;  /* 0x00005c0f01007387 */ /* 0x000fe40000100800 */
[----:B------:R0:W-:Y:S02]  /*4e620*/  STL.64 [R1+0x1a08], R18 ;  /* 0x001a081201007387 */ /* 0x0001e40000100a00 */
[----:B------:R-:W-:Y:S04]  /*4e630*/  STL.64 [R1+0x1a00], R16 ;  /* 0x001a001001007387 */ /* 0x000fe80000100a00 */
[----:B0-----:R-:W3:Y:S01]  /*4e640*/  LDL.LU R18, [R1+0x168] ;  /* 0x0001680001127983 */ /* 0x001ee20000300800 */
[----:B------:R-:W3:Y:S02]  /*4e650*/  LDL.LU R19, [R1+0x16c] ;  /* 0x00016c0001137983 */ /* 0x000ee40000300800 */
[----:B------:R-:W4:Y:S02]  /*4e660*/  LDL.LU R4, [R1+0x240] ;  /* 0x0002400001047983 */ /* 0x000f240000300800 */
[----:B------:R-:W4:Y:S02]  /*4e670*/  LDL.LU R5, [R1+0x244] ;  /* 0x0002440001057983 */ /* 0x000f240000300800 */
[----:B----4-:R0:W-:Y:S04]  /*4e680*/  STL.64 [R1+0x1a70], R4 ;  /* 0x001a700401007387 */ /* 0x0101e80000100a00 */
[----:B0-----:R-:W4:Y:S01]  /*4e690*/  LDL.LU R4, [R1+0x230] ;  /* 0x0002300001047983 */ /* 0x001f220000300800 */
[----:B------:R-:W4:Y:S03]  /*4e6a0*/  LDL.LU R5, [R1+0x234] ;  /* 0x0002340001057983 */ /* 0x000f260000300800 */
[----:B----4-:R0:W-:Y:S01]  /*4e6b0*/  STL.64 [R1+0x1a88], R4 ;  /* 0x001a880401007387 */ /* 0x0101e20000100a00 */
[----:B------:R-:W4:Y:S02]  /*4e6c0*/  LDL.LU R20, [R1+0x60] ;  /* 0x0000600001147983 */ /* 0x000f240000300800 */
[----:B------:R-:W4:Y:S02]  /*4e6d0*/  LDL.LU R21, [R1+0x64] ;  /* 0x0000640001157983 */ /* 0x000f240000300800 */
[----:B------:R-:W2:Y:S01]  /*4e6e0*/  LDL.LU R22, [R1+0x68] ;  /* 0x0000680001167983 */ /* 0x000ea20000300800 */
[----:B------:R-:W2:Y:S04]  /*4e6f0*/  LDL.LU R23, [R1+0x6c] ;  /* 0x00006c0001177983 */ /* 0x000ea80000300800 */
[----:B0-----:R-:W2:Y:S01]  /*4e700*/  LDL.LU R4, [R1+0x220] ;  /* 0x0002200001047983 */ /* 0x001ea20000300800 */
[----:B------:R-:W2:Y:S03]  /*4e710*/  LDL.LU R5, [R1+0x224] ;  /* 0x0002240001057983 */ /* 0x000ea60000300800 */
[----:B--2---:R-:W-:Y:S01]  /*4e720*/  STL.64 [R1+0x1aa0], R4 ;  /* 0x001aa00401007387 */ /* 0x004fe20000100a00 */
[----:B------:R0:W-:Y:S02]  /*4e730*/  STL.64 [R1+0x1a80], R22 ;  /* 0x001a801601007387 */ /* 0x0001e40000100a00 */
[----:B----4-:R1:W-:Y:S02]  /*4e740*/  STL.64 [R1+0x1a78], R20 ;  /* 0x001a781401007387 */ /* 0x0103e40000100a00 */
[----:B0-----:R-:W-:Y:S01]  /*4e750*/  IMAD.MOV.U32 R22, RZ, RZ, R6 ;  /* 0x000000ffff167224 */ /* 0x001fe200078e0006 */
[----:B-1----:R-:W2:Y:S01]  /*4e760*/  LDL.LU R20, [R1+0xc0] ;  /* 0x0000c00001147983 */ /* 0x002ea20000300800 */
[----:B------:R-:W2:Y:S02]  /*4e770*/  LDL.LU R21, [R1+0xc4] ;  /* 0x0000c40001157983 */ /* 0x000ea40000300800 */
[----:B------:R-:W4:Y:S02]  /*4e780*/  LDL.LU R6, [R1+0x1b00] ;  /* 0x001b000001067983 */ /* 0x000f240000300800 */
[----:B------:R-:W-:-:S02]  /*4e790*/  IMAD.MOV.U32 R23, RZ, RZ, R7 ;  /* 0x000000ffff177224 */ /* 0x000fc400078e0007 */
[----:B------:R-:W2:Y:S01]  /*4e7a0*/  LDL.LU R7, [R1+0x1afc] ;  /* 0x001afc0001077983 */ /* 0x000ea20000300800 */
[----:B------:R-:W2:Y:S02]  /*4e7b0*/  LDL.LU R4, [R1+0x210] ;  /* 0x0002100001047983 */ /* 0x000ea40000300800 */
[----:B------:R-:W2:Y:S02]  /*4e7c0*/  LDL.LU R5, [R1+0x214] ;  /* 0x0002140001057983 */ /* 0x000ea40000300800 */
[----:B--2---:R-:W-:Y:S01]  /*4e7d0*/  STL.64 [R1+0x1ab8], R4 ;  /* 0x001ab80401007387 */ /* 0x004fe20000100a00 */
[----:B------:R-:W-:Y:S02]  /*4e7e0*/  STL.64 [R1+0x1a98], R22 ;  /* 0x001a981601007387 */ /* 0x000fe40000100a00 */
[----:B------:R0:W-:Y:S02]  /*4e7f0*/  STL.64 [R1+0x1a90], R20 ;  /* 0x001a901401007387 */ /* 0x0001e40000100a00 */
[----:B0-----:R-:W2:Y:S01]  /*4e800*/  LDL.LU R20, [R1+0xe0] ;  /* 0x0000e00001147983 */ /* 0x001ea20000300800 */
[----:B------:R-:W2:Y:S02]  /*4e810*/  LDL.LU R21, [R1+0xe4] ;  /* 0x0000e40001157983 */ /* 0x000ea40000300800 */
[----:B------:R-:W2:Y:S02]  /*4e820*/  LDL.LU R22, [R1+0xe8] ;  /* 0x0000e80001167983 */ /* 0x000ea40000300800 */
[----:B------:R-:W2:Y:S01]  /*4e830*/  LDL.LU R23, [R1+0xec] ;  /* 0x0000ec0001177983 */ /* 0x000ea20000300800 */
[----:B------:R-:W2:Y:S01]  /*4e840*/  LDL.LU R4, [R1+0x1e0] ;  /* 0x0001e00001047983 */ /* 0x000ea20000300800 */
[----:B------:R-:W2:Y:S03]  /*4e850*/  LDL.LU R5, [R1+0x1e4] ;  /* 0x0001e40001057983 */ /* 0x000ea60000300800 */
[----:B--2---:R-:W-:Y:S01]  /*4e860*/  STL.64 [R1+0x1ad0], R4 ;  /* 0x001ad00401007387 */ /* 0x004fe20000100a00 */
[----:B------:R-:W-:Y:S02]  /*4e870*/  STL.64 [R1+0x1ab0], R22 ;  /* 0x001ab01601007387 */ /* 0x000fe40000100a00 */
[----:B------:R0:W-:Y:S02]  /*4e880*/  STL.64 [R1+0x1aa8], R20 ;  /* 0x001aa81401007387 */ /* 0x0001e40000100a00 */
[----:B0-----:R-:W2:Y:S01]  /*4e890*/  LDL.LU R20, [R1+0x100] ;  /* 0x0001000001147983 */ /* 0x001ea20000300800 */
[----:B------:R-:W2:Y:S02]  /*4e8a0*/  LDL.LU R21, [R1+0x104] ;  /* 0x0001040001157983 */ /* 0x000ea40000300800 */
[----:B------:R-:W2:Y:S02]  /*4e8b0*/  LDL.LU R4, [R1+0x1d0] ;  /* 0x0001d00001047983 */ /* 0x000ea40000300800 */
[----:B------:R-:W2:Y:S01]  /*4e8c0*/  LDL.LU R5, [R1+0x1d4] ;  /* 0x0001d40001057983 */ /* 0x000ea20000300800 */
[----:B------:R-:W3:Y:S01]  /*4e8d0*/  LDL.LU R24, [R1+0x1c0] ;  /* 0x0001c00001187983 */ /* 0x000ee20000300800 */
[----:B------:R-:W3:Y:S02]  /*4e8e0*/  LDL.LU R25, [R1+0x1c4] ;  /* 0x0001c40001197983 */ /* 0x000ee40000300800 */
[----:B------:R-:W-:-:S02]  /*4e8f0*/  IMAD.MOV.U32 R22, RZ, RZ, R7 ;  /* 0x000000ffff167224 */ /* 0x000fc400078e0007 */
[----:B----4-:R-:W-:Y:S01]  /*4e900*/  IMAD.MOV.U32 R23, RZ, RZ, R6 ;  /* 0x000000ffff177224 */ /* 0x010fe200078e0006 */
[----:B--2---:R0:W-:Y:S04]  /*4e910*/  STL.64 [R1+0x1ae8], R4 ;  /* 0x001ae80401007387 */ /* 0x0041e80000100a00 */
[----:B0-----:R-:W2:Y:S01]  /*4e920*/  LDL.LU R4, [R1+0x90] ;  /* 0x0000900001047983 */ /* 0x001ea20000300800 */
[----:B------:R-:W2:Y:S02]  /*4e930*/  LDL.LU R5, [R1+0x94] ;  /* 0x0000940001057983 */ /* 0x000ea40000300800 */
[----:B------:R-:W2:Y:S02]  /*4e940*/  LDL.LU R6, [R1+0x98] ;  /* 0x0000980001067983 */ /* 0x000ea40000300800 */
[----:B------:R-:W2:Y:S01]  /*4e950*/  LDL.LU R7, [R1+0x9c] ;  /* 0x00009c0001077983 */ /* 0x000ea20000300800 */
[----:B------:R-:W-:Y:S01]  /*4e960*/  STL.64 [R1+0x1ac8], R22 ;  /* 0x001ac81601007387 */ /* 0x000fe20000100a00 */
[----:B------:R0:W-:Y:S03]  /*4e970*/  STL.64 [R1+0x1ac0], R20 ;  /* 0x001ac01401007387 */ /* 0x0001e60000100a00 */
[----:B0-----:R-:W4:Y:S01]  /*4e980*/  LDL.LU R20, [R1+0xf0] ;  /* 0x0000f00001147983 */ /* 0x001f220000300800 */
[----:B------:R-:W4:Y:S02]  /*4e990*/  LDL.LU R21, [R1+0xf4] ;  /* 0x0000f40001157983 */ /* 0x000f240000300800 */
[----:B------:R-:W2:Y:S02]  /*4e9a0*/  LDL.LU R22, [R1+0xf8] ;  /* 0x0000f80001167983 */ /* 0x000ea40000300800 */
[----:B------:R-:W2:Y:S02]  /*4e9b0*/  LDL.LU R23, [R1+0xfc] ;  /* 0x0000fc0001177983 */ /* 0x000ea40000300800 */
[----:B--2---:R-:W-:Y:S01]  /*4e9c0*/  STL.64 [R1+0x1ae0], R22 ;  /* 0x001ae01601007387 */ /* 0x004fe20000100a00 */
[----:B----4-:R0:W-:Y:S03]  /*4e9d0*/  STL.64 [R1+0x1ad8], R20 ;  /* 0x001ad81401007387 */ /* 0x0101e60000100a00 */
[----:B0-----:R-:W2:Y:S01]  /*4e9e0*/  LDL.LU R20, [R1+0xd0] ;  /* 0x0000d00001147983 */ /* 0x001ea20000300800 */
[----:B------:R-:W2:Y:S02]  /*4e9f0*/  LDL.LU R21, [R1+0xd4] ;  /* 0x0000d40001157983 */ /* 0x000ea40000300800 */
[----:B------:R-:W2:Y:S02]  /*4ea00*/  LDL.LU R22, [R1+0xd8] ;  /* 0x0000d80001167983 */ /* 0x000ea40000300800 */
[----:B------:R-:W2:Y:S01]  /*4ea10*/  LDL.LU R23, [R1+0xdc] ;  /* 0x0000dc0001177983 */ /* 0x000ea20000300800 */
[----:B---3--:R-:W-:Y:S01]  /*4ea20*/  STL.64 [R1+0x1a20], R18 ;  /* 0x001a201201007387 */ /* 0x008fe20000100a00 */
[----:B------:R-:W3:Y:S02]  /*4ea30*/  LDL.LU R14, [R1+0x158] ;  /* 0x00015800010e7983 */ /* 0x000ee40000300800 */
[----:B------:R-:W3:Y:S02]  /*4ea40*/  LDL.LU R15, [R1+0x15c] ;  /* 0x00015c00010f7983 */ /* 0x000ee40000300800 */
[----:B---3--:R0:W-:Y:S04]  /*4ea50*/  STL.64 [R1+0x1a28], R14 ;  /* 0x001a280e01007387 */ /* 0x0081e80000100a00 */
[----:B0-----:R-:W3:Y:S01]  /*4ea60*/  LDL.LU R14, [R1+0x138] ;  /* 0x00013800010e7983 */ /* 0x001ee20000300800 */
[----:B------:R-:W3:Y:S01]  /*4ea70*/  LDL.LU R15, [R1+0x13c] ;  /* 0x00013c00010f7983 */ /* 0x000ee20000300800 */
[----:B------:R-:W-:Y:S02]  /*4ea80*/  HMMA.16816.F32 R4, R8, R24, R4 ;  /* 0x000000180804723c */ /* 0x000fe40000001804 */
[----:B---3--:R0:W-:Y:S01]  /*4ea90*/  STL.64 [R1+0x1a40], R14 ;  /* 0x001a400e01007387 */ /* 0x0081e20000100a00 */
[----:B------:R-:W3:Y:S02]  /*4eaa0*/  LDL.LU R12, [R1+0x20] ;  /* 0x00002000010c7983 */ /* 0x000ee40000300800 */
[----:B------:R-:W3:Y:S01]  /*4eab0*/  LDL.LU R13, [R1+0x24] ;  /* 0x00002400010d7983 */ /* 0x000ee20000300800 */
[----:B0-----:R-:W3:Y:S01]  /*4eac0*/  LDL.LU R14, [R1+0x28] ;  /* 0x00002800010e7983 */ /* 0x001ee20000300800 */
[----:B------:R-:W3:Y:S02]  /*4ead0*/  LDL.LU R15, [R1+0x2c] ;  /* 0x00002c00010f7983 */ /* 0x000ee40000300800 */
[----:B------:R-:W4:Y:S02]  /*4eae0*/  LDL.LU R16, [R1] ;  /* 0x0000000001107983 */ /* 0x000f240000300800 */
[----:B------:R-:W4:Y:S01]  /*4eaf0*/  LDL.LU R17, [R1+0x4] ;  /* 0x0000040001117983 */ /* 0x000f220000300800 */
[----:B------:R-:W2:Y:S01]  /*4eb00*/  LDL.LU R18, [R1+0x8] ;  /* 0x0000080001127983 */ /* 0x000ea20000300800 */
[----:B------:R-:W-:-:S02]  /*4eb10*/  IMAD.MOV.U32 R19, RZ, RZ, R3 ;  /* 0x000000ffff137224 */ /* 0x000fc400078e0003 */
[----:B------:R-:W3:Y:S03]  /*4eb20*/  LDL.LU R3, [R1+0x1af8] ;  /* 0x001af80001037983 */ /* 0x000ee60000300800 */
[----:B--2---:R-:W-:Y:S01]  /*4eb30*/  STL.64 [R1+0x1a38], R18 ;  /* 0x001a381201007387 */ /* 0x004fe20000100a00 */
[----:B----4-:R0:W-:Y:S02]  /*4eb40*/  STL.64 [R1+0x1a30], R16 ;  /* 0x001a301001007387 */ /* 0x0101e40000100a00 */
[----:B0-----:R-:W-:Y:S02]  /*4eb50*/  IMAD.MOV.U32 R16, RZ, RZ, R2 ;  /* 0x000000ffff107224 */ /* 0x001fe400078e0002 */
[----:B------:R-:W-:Y:S01]  /*4eb60*/  IMAD.MOV.U32 R17, RZ, RZ, R29 ;  /* 0x000000ffff117224 */ /* 0x000fe200078e001d */
[----:B------:R-:W2:Y:S01]  /*4eb70*/  LDL.LU R2, [R1+0x1af4] ;  /* 0x001af40001027983 */ /* 0x000ea20000300800 */
[----:B------:R-:W4:Y:S02]  /*4eb80*/  LDL.LU R29, [R1+0x1af0] ;  /* 0x001af000011d7983 */ /* 0x000f240000300800 */
[----:B------:R0:W-:Y:S02]  /*4eb90*/  STL.64 [R1+0x80], R4 ;  /* 0x0000800401007387 */ /* 0x0001e40000100a00 */
[----:B0-----:R-:W2:Y:S01]  /*4eba0*/  LDL.LU.64 R4, [R1+0x1ae8] ;  /* 0x001ae80001047983 */ /* 0x001ea20000300a00 */
[----:B------:R-:W-:-:S02]  /*4ebb0*/  IMAD.MOV.U32 R25, RZ, RZ, R6 ;  /* 0x000000ffff197224 */ /* 0x000fc400078e0006 */
        /* <DEDUP_REMOVED lines=38> */
[----:B------:R-:W-:Y:S01]  /*4ee20*/  IMAD.MOV.U32 R18, RZ, RZ, R28 ;  /* 0x000000ffff127224 */ /* 0x000fe200078e001c */
[----:B--2---:R-:W-:Y:S02]  /*4ee30*/  HMMA.16816.F32 R8, R8, R4, R20 ;  /* 0x000000040808723c */ /* 0x004fe40000001814 */
[----:B------:R-:W2:Y:S01]  /*4ee40*/  LDL.LU.64 R20, [R1+0x1a68] ;  /* 0x001a680001147983 */ /* 0x000ea20000300a00 */
[----:B-1----:R-:W2:Y:S02]  /*4ee50*/  LDL.LU.64 R6, [R1+0x1a60] ;  /* 0x001a600001067983 */ /* 0x002ea40000300a00 */
[----:B------:R-:W2:Y:S11]  /*4ee60*/  LDL.LU.64 R4, [R1+0x1a58] ;  /* 0x001a580001047983 */ /* 0x000eb60000300a00 */
[----:B------:R-:W-:Y:S07]  /*4ee70*/  @!UPT UIADD3 URZ, URZ, URZ, URZ ;  /* 0x0000003f3f3ff290 */ /* 0x000fee000fffe03f */
[----:B------:R-:W-:Y:S01]  /*4ee80*/  STL.64 [R1+0xf0], R8 ;  /* 0x0000f00801007387 */ /* 0x000fe20000100a00 */
[----:B------:R0:W-:Y:S02]  /*4ee90*/  STL [R1+0xf8], R10 ;  /* 0x0000f80a01007387 */ /* 0x0001e40000100800 */
[----:B------:R-:W-:Y:S02]  /*4eea0*/  IMAD.MOV.U32 R28, RZ, RZ, R11 ;  /* 0x000000ffff1c7224 */ /* 0x000fe400078e000b */
[----:B---3--:R-:W-:Y:S02]  /*4eeb0*/  IMAD.MOV.U32 R11, RZ, RZ, R3 ;  /* 0x000000ffff0b7224 */ /* 0x008fe400078e0003 */
[----:B0-----:R-:W-:Y:S02]  /*4eec0*/  IMAD.MOV.U32 R10, RZ, RZ, R2 ;  /* 0x000000ffff0a7224 */ /* 0x001fe400078e0002 */
[----:B------:R-:W3:Y:S01]  /*4eed0*/  LDL.LU R2, [R1+0x1a50] ;  /* 0x001a500001027983 */ /* 0x000ee20000300800 */
[----:B------:R-:W2:Y:S02]  /*4eee0*/  LDL.LU R3, [R1+0x1a4c] ;  /* 0x001a4c0001037983 */ /* 0x000ea40000300800 */
[----:B------:R-:W2:Y:S02]  /*4eef0*/  LDL.LU R22, [R1+0x178] ;  /* 0x0001780001167983 */ /* 0x000ea40000300800 */
[----:B------:R-:W2:Y:S01]  /*4ef00*/  LDL.LU R23, [R1+0x17c] ;  /* 0x00017c0001177983 */ /* 0x000ea20000300800 */
[----:B------:R0:W-:Y:S04]  /*4ef10*/  STL.64 [R1+0x19b0], R10 ;  /* 0x0019b00a01007387 */ /* 0x0001e80000100a00 */
[----:B0-----:R-:W2:Y:S01]  /*4ef20*/  LDL.LU R10, [R1+0x1a8] ;  /* 0x0001a800010a7983 */ /* 0x001ea20000300800 */
[----:B----4-:R-:W-:-:S02]  /*4ef30*/  IMAD.MOV.U32 R11, RZ, RZ, R29 ;  /* 0x000000ffff0b7224 */ /* 0x010fc400078e001d */
[----:B------:R-:W4:Y:S03]  /*4ef40*/  LDL.LU R29, [R1+0x1a48] ;  /* 0x001a4800011d7983 */ /* 0x000f260000300800 */
[----:B--2---:R0:W-:Y:S04]  /*4ef50*/  STL.64 [R1+0x19c8], R10 ;  /* 0x0019c80a01007387 */ /* 0x0041e80000100a00 */
[----:B0-----:R-:W2:Y:S01]  /*4ef60*/  LDL.LU R10, [R1+0x148] ;  /* 0x00014800010a7983 */ /* 0x001ea20000300800 */
[----:B------:R-:W2:Y:S02]  /*4ef70*/  LDL.LU R11, [R1+0x14c] ;  /* 0x00014c00010b7983 */ /* 0x000ea40000300800 */
[C---:B--2---:R-:W-:Y:S01]  /*4ef80*/  HMMA.16816.F32 R8, R4.reuse, R10, R12 ;  /* 0x0000000a0408723c */ /* 0x044fe2000000180c */
[----:B------:R-:W2:Y:S01]  /*4ef90*/  LDL.LU.64 R14, [R1+0x1a40] ;  /* 0x001a4000010e7983 */ /* 0x000ea20000300a00 */
[----:B------:R-:W4:Y:S11]  /*4efa0*/  LDL.LU R26, [R1+0x188] ;  /* 0x00018800011a7983 */ /* 0x000f360000300800 */
[----:B------:R-:W-:Y:S10]  /*4efb0*/  @!UPT UIADD3 URZ, URZ, URZ, URZ ;  /* 0x0000003f3f3ff290 */ /* 0x000ff4000fffe03f */
[----:B------:R-:W-:Y:S01]  /*4efc0*/  STL.64 [R1+0xc0], R8 ;  /* 0x0000c00801007387 */ /* 0x000fe20000100a00 */
[----:B------:R0:W-:Y:S02]  /*4efd0*/  STL.64 [R1+0xc8], R10 ;  /* 0x0000c80a01007387 */ /* 0x0001e40000100a00 */
[----:B0-----:R-:W-:Y:S02]  /*4efe0*/  IMAD.MOV.U32 R10, RZ, RZ, R3 ;  /* 0x000000ffff0a7224 */ /* 0x001fe400078e0003 */
[----:B---3--:R-:W-:Y:S01]  /*4eff0*/  IMAD.MOV.U32 R11, RZ, RZ, R2 ;  /* 0x000000ffff0b7224 */ /* 0x008fe200078e0002 */
[C---:B--2---:R-:W-:Y:S01]  /*4f000*/  HMMA.16816.F32 R12, R4.reuse, R14, R16 ;  /* 0x0000000e040c723c */ /* 0x044fe20000001810 */
[----:B------:R-:W2:Y:S01]  /*4f010*/  LDL.LU.64 R18, [R1+0x1a38] ;  /* 0x001a380001127983 */ /* 0x000ea20000300a00 */
[----:B------:R-:W2:Y:S11]  /*4f020*/  LDL.LU.64 R16, [R1+0x1a30] ;  /* 0x001a300001107983 */ /* 0x000eb60000300a00 */
[----:B------:R-:W-:Y:S10]  /*4f030*/  @!UPT UIADD3 URZ, URZ, URZ, URZ ;  /* 0x0000003f3f3ff290 */ /* 0x000ff4000fffe03f */
[----:B------:R2:W-:Y:S01]  /*4f040*/  STL [R1+0xa0], R12 ;  /* 0x0000a00c01007387 */ /* 0x0005e20000100800 */
[----:B------:R-:W-:Y:S02]  /*4f050*/  IMAD.MOV.U32 R3, RZ, RZ, R14 ;  /* 0x000000ffff037224 */ /* 0x000fe400078e000e */
[----:B------:R-:W-:Y:S02]  /*4f060*/  IMAD.MOV.U32 R2, RZ, RZ, R15 ;  /* 0x000000ffff027224 */ /* 0x000fe400078e000f */
[----:B------:R-:W2:Y:S01]  /*4f070*/  LDL.LU.64 R14, [R1+0x1a28] ;  /* 0x001a2800010e7983 */ /* 0x000ea20000300a00 */
[----:B----4-:R-:W-:Y:S02]  /*4f080*/  IMAD.MOV.U32 R27, RZ, RZ, R29 ;  /* 0x000000ffff1b7224 */ /* 0x010fe400078e001d */
[----:B------:R-:W-:Y:S02]  /*4f090*/  IMAD.MOV.U32 R29, RZ, RZ, R13 ;  /* 0x000000ffff1d7224 */ /* 0x000fe400078e000d */
[----:B------:R-:W-:Y:S03]  /*4f0a0*/  STL [R1+0x1954], R3 ;  /* 0x0019540301007387 */ /* 0x000fe60000100800 */
[----:B------:R-:W-:Y:S01]  /*4f0b0*/  STL [R1+0x1950], R29 ;  /* 0x0019501d01007387 */ /* 0x000fe20000100800 */
[C---:B--2---:R-:W-:Y:S03]  /*4f0c0*/  HMMA.16816.F32 R12, R4.reuse, R14, R16 ;  /* 0x0000000e040c723c */ /* 0x044fe60000001810 */
[----:B------:R-:W2:Y:S11]  /*4f0d0*/  LDL.LU.64 R18, [R1+0x1a20] ;  /* 0x001a200001127983 */ /* 0x000eb60000300a00 */
[----:B------:R-:W-:Y:S09]  /*4f0e0*/  @!UPT UIADD3 URZ, URZ, URZ, URZ ;  /* 0x0000003f3f3ff290 */ /* 0x000ff2000fffe03f */
[----:B------:R-:W-:Y:S01]  /*4f0f0*/  STL.64 [R1+0x70], R12 ;  /* 0x0000700c01007387 */ /* 0x000fe20000100a00 */
[----:B------:R0:W-:Y:S03]  /*4f100*/  STL.64 [R1+0x78], R14 ;  /* 0x0000780e01007387 */ /* 0x0001e60000100a00 */
[----:B0-----:R-:W2:Y:S01]  /*4f110*/  LDL.LU.64 R14, [R1+0x1a18] ;  /* 0x001a1800010e7983 */ /* 0x001ea20000300a00 */
[----:B------:R-:W2:Y:S02]  /*4f120*/  LDL.LU.64 R12, [R1+0x1a10] ;  /* 0x001a1000010c7983 */ /* 0x000ea40000300a00 */
[----:B--2---:R-:W-:Y:S01]  /*4f130*/  HMMA.16816.F32 R12, R4, R18, R12 ;  /* 0x00000012040c723c */ /* 0x004fe2000000180c */
[----:B------:R-:W2:Y:S01]  /*4f140*/  LDL.LU.64 R18, [R1+0x1a08] ;  /* 0x001a080001127983 */ /* 0x000ea20000300a00 */
[----:B------:R-:W3:Y:S11]  /*4f150*/  LDL.LU.64 R16, [R1+0x1a00] ;  /* 0x001a000001107983 */ /* 0x000ef60000300a00 */
[----:B------:R-:W-:Y:S10]  /*4f160*/  @!UPT UIADD3 URZ, URZ, URZ, URZ ;  /* 0x0000003f3f3ff290 */ /* 0x000ff4000fffe03f */
[----:B------:R-:W-:Y:S01]  /*4f170*/  STL.64 [R1+0x60], R12 ;  /* 0x0000600c01007387 */ /* 0x000fe20000100a00 */
[----:B------:R0:W-:Y:S03]  /*4f180*/  STL.64 [R1+0x68], R14 ;  /* 0x0000680e01007387 */ /* 0x0001e60000100a00 */
[----:B0-----:R-:W4:Y:S01]  /*4f190*/  LDL.LU R14, [R1+0x1c8] ;  /* 0x0001c800010e7983 */ /* 0x001f220000300800 */
[----:B------:R-:W4:Y:S02]  /*4f1a0*/  LDL.LU R15, [R1+0x1cc] ;  /* 0x0001cc00010f7983 */ /* 0x000f240000300800 */
[----:B--2---:R-:W-:Y:S02]  /*4f1b0*/  IMAD.MOV.U32 R13, RZ, RZ, R18 ;  /* 0x000000ffff0d7224 */ /* 0x004fe400078e0012 */
[----:B---3--:R-:W-:Y:S01]  /*4f1c0*/  IMAD.MOV.U32 R12, RZ, RZ, R17 ;  /* 0x000000ffff0c7224 */ /* 0x008fe200078e0011 */
[----:B----4-:R0:W-:Y:S01]  /*4f1d0*/  STL.64 [R1+0x19a8], R14 ;  /* 0x0019a80e01007387 */ /* 0x0101e20000100a00 */
[----:B------:R-:W2:Y:S02]  /*4f1e0*/  LDL.LU R17, [R1+0x19f8] ;  /* 0x0019f80001117983 */ /* 0x000ea40000300800 */
[----:B------:R-:W2:Y:S02]  /*4f1f0*/  LDL.LU R18, [R1+0x19f4] ;  /* 0x0019f40001127983 */ /* 0x000ea40000300800 */
[----:B0-----:R-:W-:-:S02]  /*4f200*/  IMAD.MOV.U32 R14, RZ, RZ, R19 ;  /* 0x000000ffff0e7224 */ /* 0x001fc400078e0013 */
[----:B------:R-:W2:Y:S01]  /*4f210*/  LDL.LU R19, [R1+0x19f0] ;  /* 0x0019f00001137983 */ /* 0x000ea20000300800 */
[----:B------:R-:W3:Y:S01]  /*4f220*/  LDL.LU R15, [R1+0x5c] ;  /* 0x00005c00010f7983 */ /* 0x000ee20000300800 */
[----:B--2---:R-:W-:Y:S02]  /*4f230*/  HMMA.16816.F32 R16, R4, R22, R16 ;  /* 0x000000160410723c */ /* 0x004fe40000001810 */
[----:B---3--:R-:W-:Y:S01]  /*4f240*/  STL.64 [R1+0x19c0], R14 ;  /* 0x0019c00e01007387 */ /* 0x008fe20000100a00 */
[----:B------:R0:W-:Y:S03]  /*4f250*/  STL.64 [R1+0x19b8], R12 ;  /* 0x0019b80c01007387 */ /* 0x0001e60000100a00 */
[----:B0-----:R-:W2:Y:S01]  /*4f260*/  LDL.LU R12, [R1+0x40] ;  /* 0x00004000010c7983 */ /* 0x001ea20000300800 */
[----:B------:R-:W2:Y:S02]  /*4f270*/  LDL.LU R13, [R1+0x44] ;  /* 0x00004400010d7983 */ /* 0x000ea40000300800 */
[----:B------:R-:W-:-:S02]  /*4f280*/  IMAD.MOV.U32 R14, RZ, RZ, R21 ;  /* 0x000000ffff0e7224 */ /* 0x000fc400078e0015 */
[----:B------:R-:W-:Y:S01]  /*4f290*/  IMAD.MOV.U32 R15, RZ, RZ, R20 ;  /* 0x000000ffff0f7224 */ /* 0x000fe200078e0014 */
[----:B------:R-:W3:Y:S01]  /*4f2a0*/  LDL.LU.64 R22, [R1+0x19e8] ;  /* 0x0019e80001167983 */ /* 0x000ee20000300a00 */
[----:B------:R-:W3:Y:S10]  /*4f2b0*/  LDL.LU.64 R20, [R1+0x19e0] ;  /* 0x0019e00001147983 */ /* 0x000ef40000300a00 */
[----:B------:R-:W-:Y:S01]  /*4f2c0*/  STL.64 [R1+0x30], R16 ;  /* 0x0000301001007387 */ /* 0x000fe20000100a00 */
[----:B------:R0:W-:Y:S03]  /*4f2d0*/  STL.64 [R1+0x38], R18 ;  /* 0x0000381201007387 */ /* 0x0001e60000100a00 */
[----:B0-----:R-:W4:Y:S01]  /*4f2e0*/  LDL.LU R18, [R1+0x1d8] ;  /* 0x0001d80001127983 */ /* 0x001f220000300800 */
[----:B------:R-:W4:Y:S01]  /*4f2f0*/  LDL.LU R19, [R1+0x1dc] ;  /* 0x0001dc0001137983 */ /* 0x000f220000300800 */
[----:B---3--:R-:W-:Y:S02]  /*4f300*/  HMMA.16816.F32 R20, R4, R26, R20 ;  /* 0x0000001a0414723c */ /* 0x008fe40000001814 */
[----:B----4-:R0:W-:Y:S01]  /*4f310*/  STL.64 [R1+0x19a0], R18 ;  /* 0x0019a01201007387 */ /* 0x0101e20000100a00 */
[----:B------:R-:W3:Y:S02]  /*4f320*/  LDL.LU R16, [R1+0x80] ;  /* 0x0000800001107983 */ /* 0x000ee40000300800 */
[----:B------:R-:W3:Y:S02]  /*4f330*/  LDL.LU R17, [R1+0x84] ;  /* 0x0000840001117983 */ /* 0x000ee40000300800 */
[----:B------:R-:W4:Y:S02]  /*4f340*/  LDL.LU.64 R26, [R1+0x19d8] ;  /* 0x0019d800011a7983 */ /* 0x000f240000300a00 */
[----:B0-----:R-:W-:-:S02]  /*4f350*/  IMAD.MOV.U32 R18, RZ, RZ, R25 ;  /* 0x000000ffff127224 */ /* 0x001fc400078e0019 */
[----:B------:R-:W-:Y:S02]  /*4f360*/  IMAD.MOV.U32 R19, RZ, RZ, R24 ;  /* 0x000000ffff137224 */ /* 0x000fe400078e0018 */
[----:B------:R-:W4:Y:S10]  /*4f370*/  LDL.LU.64 R24, [R1+0x19d0] ;  /* 0x0019d00001187983 */ /* 0x000f340000300a00 */
[----:B------:R-:W-:Y:S02]  /*4f380*/  STL.64 [R1+0x20], R20 ;  /* 0x0000201401007387 */ /* 0x000fe40000100a00 */
[----:B------:R0:W-:Y:S02]  /*4f390*/  STL.64 [R1+0x28], R22 ;  /* 0x0000281601007387 */ /* 0x0001e40000100a00 */
[----:B0-----:R-:W2:Y:S01]  /*4f3a0*/  LDL.LU R22, [R1+0x1e8] ;  /* 0x0001e80001167983 */ /* 0x001ea20000300800 */
[----:B------:R-:W2:Y:S01]  /*4f3b0*/  LDL.LU R23, [R1+0x1ec] ;  /* 0x0001ec0001177983 */ /* 0x000ea20000300800 */
[C---:B----4-:R-:W-:Y:S02]  /*4f3c0*/  HMMA.16816.F32 R24, R4.reuse, R10, R24 ;  /* 0x0000000a0418723c */ /* 0x050fe40000001818 */
        /* <DEDUP_REMOVED lines=9> */
[----:B------:R-:W-:Y:S01]  /*4f460*/  STL.64 [R1], R8 ;  /* 0x0000000801007387 */ /* 0x000fe20000100a00 */
[----:B------:R0:W-:Y:S03]  /*4f470*/  STL.64 [R1+0x8], R10 ;  /* 0x0000080a01007387 */ /* 0x0001e60000100a00 */
[----:B0-----:R-:W2:Y:S02]  /*4f480*/  LDL.LU.64 R10, [R1+0x19b0] ;  /* 0x0019b000010a7983 */ /* 0x001ea40000300a00 */
[C---:B--2---:R-:W-:Y:S02]  /*4f490*/  HMMA.16816.F32 R8, R4.reuse, R10, R12 ;  /* 0x0000000a0408723c */ /* 0x044fe4000000180c */
[----:B------:R-:W3:Y:S11]  /*4f4a0*/  LDL.LU.64 R14, [R1+0x19a8] ;  /* 0x0019a800010e7983 */ /* 0x000ef60000300a00 */
[----:B------:R-:W-:Y:S10]  /*4f4b0*/  @!UPT UIADD3 URZ, URZ, URZ, URZ ;  /* 0x0000003f3f3ff290 */ /* 0x000ff4000fffe03f */
[----:B------:R-:W-:Y:S01]  /*4f4c0*/  STL.64 [R1+0x18f0], R10 ;  /* 0x0018f00a01007387 */ /* 0x000fe20000100a00 */
[----:B------:R0:W-:Y:S03]  /*4f4d0*/  STL.64 [R1+0x18e8], R8 ;  /* 0x0018e80801007387 */ /* 0x0001e60000100a00 */
[----:B0-----:R-:W2:Y:S01]  /*4f4e0*/  LDL.LU R8, [R1+0xb0] ;  /* 0x0000b00001087983 */ /* 0x001ea20000300800 */
[----:B------:R-:W2:Y:S02]  /*4f4f0*/  LDL.LU R9, [R1+0xb4] ;  /* 0x0000b40001097983 */ /* 0x000ea40000300800 */
[----:B------:R-:W2:Y:S02]  /*4f500*/  LDL.LU R10, [R1+0xb8] ;  /* 0x0000b800010a7983 */ /* 0x000ea40000300800 */
[----:B------:R-:W2:Y:S01]  /*4f510*/  LDL.LU R11, [R1+0xbc] ;  /* 0x0000bc00010b7983 */ /* 0x000ea20000300800 */
[C---:B---3--:R-:W-:Y:S01]  /*4f520*/  HMMA.16816.F32 R12, R4.reuse, R14, R16 ;  /* 0x0000000e040c723c */ /* 0x048fe20000001810 */
[----:B------:R-:W3:Y:S11]  /*4f530*/  LDL.LU.64 R18, [R1+0x19a0] ;  /* 0x0019a00001127983 */ /* 0x000ef60000300a00 */
[----:B------:R-:W-:Y:S11]  /*4f540*/  @!UPT UIADD3 URZ, URZ, URZ, URZ ;  /* 0x0000003f3f3ff290 */ /* 0x000ff6000fffe03f */
[----:B------:R-:W-:Y:S01]  /*4f550*/  STL.64 [R1+0x18e0], R14 ;  /* 0x0018e00e01007387 */ /* 0x000fe20000100a00 */
[----:B------:R0:W-:Y:S03]  /*4f560*/  STL.64 [R1+0x18d8], R12 ;  /* 0x0018d80c01007387 */ /* 0x0001e60000100a00 */
[----:B0-----:R-:W3:Y:S01]  /*4f570*/  LDL.LU R12, [R1+0x90] ;  /* 0x00009000010c7983 */ /* 0x001ee20000300800 */
[----:B------:R-:W3:Y:S02]  /*4f580*/  LDL.LU R13, [R1+0x94] ;  /* 0x00009400010d7983 */ /* 0x000ee40000300800 */
[----:B------:R-:W3:Y:S02]  /*4f590*/  LDL.LU R14, [R1+0x98] ;  /* 0x00009800010e7983 */ /* 0x000ee40000300800 */
[----:B------:R-:W-:Y:S02]  /*4f5a0*/  IMAD.MOV.U32 R15, RZ, RZ, R0 ;  /* 0x000000ffff0f7224 */ /* 0x000fe400078e0000 */
[----:B------:R-:W3:Y:S01]  /*4f5b0*/  LDL.LU R0, [R1+0x1998] ;  /* 0x0019980001007983 */ /* 0x000ee20000300800 */
[C---:B--2---:R-:W-:Y:S01]  /*4f5c0*/  HMMA.16816.F32 R8, R4.reuse, R22, R8 ;  /* 0x000000160408723c */ /* 0x044fe20000001808 */
[----:B----4-:R-:W0:Y:S07]  /*4f5d0*/  LDSM.16.MT88.4 R20, [R27+0x20c00] ;  /* 0x020c00001b14783b */ /* 0x010e2e0000004200 */
[----:B---3--:R-:W-:Y:S01]  /*4f5e0*/  HMMA.16816.F32 R16, R4, R18, R12 ;  /* 0x000000120410723c */ /* 0x008fe2000000180c */
[----:B------:R-:W-:Y:S11]  /*4f5f0*/  LDSM.16.M88.4 R12, [R0+0x8080] ;  /* 0x00808000000c783b */ /* 0x000ff60000000200 */
[----:B------:R-:W-:Y:S11]  /*4f600*/  @!UPT UIADD3 URZ, URZ, URZ, URZ ;  /* 0x0000003f3f3ff290 */ /* 0x000ff6000fffe03f */
[----:B------:R-:W-:Y:S01]  /*4f610*/  STL.64 [R1+0x18d0], R18 ;  /* 0x0018d01201007387 */ /* 0x000fe20000100a00 */
[----:B------:R-:W-:Y:S02]  /*4f620*/  STL.64 [R1+0x18c8], R16 ;  /* 0x0018c81001007387 */ /* 0x000fe40000100a00 */
[----:B------:R-:W-:Y:S02]  /*4f630*/  STL.64 [R1+0x1990], R6 ;  /* 0x0019900601007387 */ /* 0x000fe40000100a00 */
[----:B------:R-:W-:Y:S01]  /*4f640*/  STL.64 [R1+0x1988], R4 ;  /* 0x0019880401007387 */ /* 0x000fe20000100a00 */
[----:B------:R-:W-:Y:S01]  /*4f650*/  STL.64 [R1+0x40], R8 ;  /* 0x0000400801007387 */ /* 0x000fe20000100a00 */
[----:B------:R-:W-:Y:S02]  /*4f660*/  STL.64 [R1+0x48], R10 ;  /* 0x0000480a01007387 */ /* 0x000fe40000100a00 */
[----:B------:R-:W1:Y:S04]  /*4f670*/  LDSM.16.M88.4 R8, [R0+0x80] ;  /* 0x000080000008783b */ /* 0x000e680000000200 */
[----:B------:R-:W-:Y:S01]  /*4f680*/  STL [R1+0x1968], R27 ;  /* 0x0019681b01007387 */ /* 0x000fe20000100800 */
[----:B0-----:R-:W-:Y:S01]  /*4f690*/  STL.64 [R1+0x1960], R22 ;  /* 0x0019601601007387 */ /* 0x001fe20000100a00 */
[----:B------:R-:W-:Y:S03]  /*4f6a0*/  STL.64 [R1+0x1958], R20 ;  /* 0x0019581401007387 */ /* 0x000fe60000100a00 */
[----:B------:R-:W0:Y:S04]  /*4f6b0*/  LDSM.16.M88.4 R4, [R0+0x4080] ;  /* 0x004080000004783b */ /* 0x000e280000000200 */
[----:B------:R-:W-:Y:S01]  /*4f6c0*/  LDSM.16.M88.4 R16, [R0+0x12080] ;  /* 0x012080000010783b */ /* 0x000fe20000000200 */
[----:B-1----:R-:W-:-:S03]  /*4f6d0*/  IMAD.MOV.U32 R25, RZ, RZ, R8 ;  /* 0x000000ffff197224 */ /* 0x002fc600078e0008 */
[----:B------:R-:W-:Y:S01]  /*4f6e0*/  STL.64 [R1+0x1f8], R10 ;  /* 0x0001f80a01007387 */ /* 0x000fe20000100a00 */
[----:B------:R-:W-:Y:S02]  /*4f6f0*/  IMAD.MOV.U32 R24, RZ, RZ, R9 ;  /* 0x000000ffff187224 */ /* 0x000fe400078e0009 */
[----:B------:R-:W1:Y:S04]  /*4f700*/  LDSM.16.M88.4 R8, [R0+0x2080] ;  /* 0x002080000008783b */ /* 0x000e680000000200 */
[----:B0-----:R-:W-:Y:S02]  /*4f710*/  IMAD.MOV.U32 R3, RZ, RZ, R4 ;  /* 0x000000ffff037224 */ /* 0x001fe400078e0004 */
[----:B------:R-:W-:Y:S01]  /*4f720*/  IMAD.MOV.U32 R29, RZ, RZ, R5 ;  /* 0x000000ffff1d7224 */ /* 0x000fe200078e0005 */
[----:B-1----:R-:W-:Y:S01]  /*4f730*/  STL.64 [R1+0x1e0], R8 ;  /* 0x0001e00801007387 */ /* 0x002fe20000100a00 */
[----:B------:R-:W-:Y:S02]  /*4f740*/  STL.64 [R1+0x1e8], R10 ;  /* 0x0001e80a01007387 */ /* 0x000fe40000100a00 */
[----:B------:R-:W-:Y:S02]  /*4f750*/  STL.64 [R1+0x1d8], R6 ;  /* 0x0001d80601007387 */ /* 0x000fe40000100a00 */
[----:B------:R-:W0:Y:S04]  /*4f760*/  LDSM.16.M88.4 R4, [R0+0x6080] ;  /* 0x006080000004783b */ /* 0x000e280000000200 */
[----:B------:R-:W1:Y:S04]  /*4f770*/  LDSM.16.M88.4 R8, [R0+0xa080] ;  /* 0x00a080000008783b */ /* 0x000e680000000200 */
[----:B0-----:R-:W-:Y:S01]  /*4f780*/  STL.64 [R1+0x1c0], R4 ;  /* 0x0001c00401007387 */ /* 0x001fe20000100a00 */
[----:B------:R-:W-:Y:S02]  /*4f790*/  STL.64 [R1+0x1c8], R6 ;  /* 0x0001c80601007387 */ /* 0x000fe40000100a00 */
[----:B------:R-:W0:Y:S04]  /*4f7a0*/  LDSM.16.M88.4 R4, [R0+0xc080] ;  /* 0x00c080000004783b */ /* 0x000e280000000200 */
[----:B------:R-:W-:Y:S01]  /*4f7b0*/  STL.64 [R1+0x1b0], R12 ;  /* 0x0001b00c01007387 */ /* 0x000fe20000100a00 */
[----:B------:R-:W-:Y:S01]  /*4f7c0*/  STL.64 [R1+0x1b8], R14 ;  /* 0x0001b80e01007387 */ /* 0x000fe20000100a00 */
[----:B------:R-:W2:Y:S02]  /*4f7d0*/  LDL.LU R26, [R1+0x228] ;  /* 0x00022800011a7983 */ /* 0x000ea40000300800 */
[----:B-1----:R-:W-:Y:S02]  /*4f7e0*/  STL.64 [R1+0x1a0], R8 ;  /* 0x0001a00801007387 */ /* 0x002fe40000100a00 */
[----:B------:R-:W-:Y:S02]  /*4f7f0*/  STL.64 [R1+0x1a8], R10 ;  /* 0x0001a80a01007387 */ /* 0x000fe40000100a00 */
[----:B------:R-:W-:Y:S04]  /*4f800*/  LDSM.16.M88.4 R8, [R0+0xe080] ;  /* 0x00e080000008783b */ /* 0x000fe80000000200 */
[----:B------:R-:W-:Y:S04]  /*4f810*/  LDSM.16.M88.4 R12, [R0+0x10080] ;  /* 0x01008000000c783b */ /* 0x000fe80000000200 */
[----:B0-----:R-:W-:Y:S01]  /*4f820*/  STL.64 [R1+0x190], R4 ;  /* 0x0001900401007387 */ /* 0x001fe20000100a00 */
[----:B------:R-:W-:Y:S02]  /*4f830*/  STL.64 [R1+0x198], R6 ;  /* 0x0001980601007387 */ /* 0x000fe40000100a00 */
[----:B------:R-:W2:Y:S02]  /*4f840*/  LDL.LU R27, [R1+0x22c] ;  /* 0x00022c00011b7983 */ /* 0x000ea40000300800 */
[----:B------:R-:W0:Y:S01]  /*4f850*/  LDSM.16.M88.4 R4, [R0+0x14080] ;  /* 0x014080000004783b */ /* 0x000e220000000200 */
[----:B--2---:R-:W-:Y:S03]  /*4f860*/  STL.64 [R1+0x1978], R26 ;  /* 0x0019781a01007387 */ /* 0x004fe60000100a00 */
[----:B------:R1:W-:Y:S02]  /*4f870*/  STL.64 [R1+0x1980], R24 ;  /* 0x0019801801007387 */ /* 0x0003e40000100a00 */
[----:B-1----:R-:W2:Y:S01]  /*4f880*/  LDL.LU R24, [R1+0xd0] ;  /* 0x0000d00001187983 */ /* 0x002ea20000300800 */
[----:B------:R-:W2:Y:S02]  /*4f890*/  LDL.LU R25, [R1+0xd4] ;  /* 0x0000d40001197983 */ /* 0x000ea40000300800 */
[----:B------:R-:W2:Y:S02]  /*4f8a0*/  LDL.LU R26, [R1+0xd8] ;  /* 0x0000d800011a7983 */ /* 0x000ea40000300800 */
[----:B------:R-:W2:Y:S01]  /*4f8b0*/  LDL.LU R27, [R1+0xdc] ;  /* 0x0000dc00011b7983 */ /* 0x000ea20000300800 */
[----:B------:R-:W3:Y:S01]  /*4f8c0*/  LDL.LU R22, [R1+0x238] ;  /* 0x0002380001167983 */ /* 0x000ee20000300800 */
[----:B0-----:R-:W-:Y:S02]  /*4f8d0*/  STL.64 [R1+0x150], R4 ;  /* 0x0001500401007387 */ /* 0x001fe40000100a00 */
[----:B------:R-:W-:Y:S02]  /*4f8e0*/  STL.64 [R1+0x158], R6 ;  /* 0x0001580601007387 */ /* 0x000fe40000100a00 */
[----:B------:R-:W3:Y:S01]  /*4f8f0*/  LDL.LU R23, [R1+0x23c] ;  /* 0x00023c0001177983 */ /* 0x000ee20000300800 */
[----:B------:R-:W0:Y:S04]  /*4f900*/  LDSM.16.M88.4 R4, [R0+0x16080] ;  /* 0x016080000004783b */ /* 0x000e280000000200 */
[----:B---3--:R1:W-:Y:S01]  /*4f910*/  STL.64 [R1+0x1970], R22 ;  /* 0x0019701601007387 */ /* 0x0083e20000100a00 */
[----:B------:R-:W3:Y:S02]  /*4f920*/  LDL.LU R20, [R1+0xe0] ;  /* 0x0000e00001147983 */ /* 0x000ee40000300800 */
[----:B------:R-:W3:Y:S01]  /*4f930*/  LDL.LU R21, [R1+0xe4] ;  /* 0x0000e40001157983 */ /* 0x000ee20000300800 */
[----:B-1----:R-:W3:Y:S01]  /*4f940*/  LDL.LU R22, [R1+0xe8] ;  /* 0x0000e80001167983 */ /* 0x002ee20000300800 */
[----:B------:R-:W3:Y:S02]  /*4f950*/  LDL.LU R23, [R1+0xec] ;  /* 0x0000ec0001177983 */ /* 0x000ee40000300800 */
[----:B------:R1:W-:Y:S02]  /*4f960*/  STL.64 [R1+0x188], R10 ;  /* 0x0001880a01007387 */ /* 0x0003e40000100a00 */
[----:B------:R-:W-:Y:S01]  /*4f970*/  STL.64 [R1+0x18f8], R8 ;  /* 0x0018f80801007387 */ /* 0x000fe20000100a00 */
[----:B0-----:R-:W-:Y:S01]  /*4f980*/  STL.64 [R1+0x148], R6 ;  /* 0x0001480601007387 */ /* 0x001fe20000100a00 */
[----:B-1----:R-:W-:-:S02]  /*4f990*/  IMAD.MOV.U32 R11, RZ, RZ, R4 ;  /* 0x000000ffff0b7224 */ /* 0x002fc400078e0004 */
[----:B------:R-:W-:Y:S02]  /*4f9a0*/  IMAD.MOV.U32 R10, RZ, RZ, R5 ;  /* 0x000000ffff0a7224 */ /* 0x000fe400078e0005 */
[----:B------:R-:W0:Y:S04]  /*4f9b0*/  LDSM.16.M88.4 R4, [R0+0x18080] ;  /* 0x018080000004783b */ /* 0x000e280000000200 */
[----:B------:R1:W-:Y:S04]  /*4f9c0*/  STL.64 [R1+0x1930], R10 ;  /* 0x0019300a01007387 */ /* 0x0003e80000100a00 */
[----:B-1----:R-:W4:Y:S01]  /*4f9d0*/  LDL.LU R10, [R1+0x248] ;  /* 0x00024800010a7983 */ /* 0x002f220000300800 */
[----:B------:R-:W4:Y:S02]  /*4f9e0*/  LDL.LU R11, [R1+0x24c] ;  /* 0x00024c00010b7983 */ /* 0x000f240000300800 */
[----:B------:R-:W-:Y:S02]  /*4f9f0*/  STL.64 [R1+0x178], R14 ;  /* 0x0001780e01007387 */ /* 0x000fe40000100a00 */
[----:B------:R1:W-:Y:S02]  /*4fa00*/  STL.64 [R1+0x1900], R12 ;  /* 0x0019000c01007387 */ /* 0x0003e40000100a00 */
[----:B-1----:R-:W4:Y:S01]  /*4fa10*/  LDL.LU R12, [R1+0xf0] ;  /* 0x0000f000010c7983 */ /* 0x002f220000300800 */
[----:B------:R-:W4:Y:S02]  /*4fa20*/  LDL.LU R13, [R1+0xf4] ;  /* 0x0000f400010d7983 */ /* 0x000f240000300800 */
[----:B------:R-:W4:Y:S02]  /*4fa30*/  LDL.LU R14, [R1+0xf8] ;  /* 0x0000f800010e7983 */ /* 0x000f240000300800 */
[----:B------:R1:W-:Y:S01]  /*4fa40*/  STL.64 [R1+0x168], R18 ;  /* 0x0001681201007387 */ /* 0x0003e20000100a00 */
[----:B------:R-:W-:Y:S04]  /*4fa50*/  STL.64 [R1+0x1908], R16 ;  /* 0x0019081001007387 */ /* 0x000fe80000100a00 */
[----:B0-----:R-:W-:Y:S01]  /*4fa60*/  STL.64 [R1+0x130], R4 ;  /* 0x0001300401007387 */ /* 0x001fe20000100a00 */
[----:B------:R-:W-:Y:S02]  /*4fa70*/  STL.64 [R1+0x138], R6 ;  /* 0x0001380601007387 */ /* 0x000fe40000100a00 */
[----:B------:R-:W0:Y:S04]  /*4fa80*/  LDSM.16.M88.4 R4, [R0+0x1a080] ;  /* 0x01a080000004783b */ /* 0x000e280000000200 */
[----:B-1----:R-:W2:Y:S01]  /*4fa90*/  LDL.LU R18, [R1+0x218] ;  /* 0x0002180001127983 */ /* 0x002ea20000300800 */
[----:B------:R-:W2:Y:S04]  /*4faa0*/  LDL.LU R19, [R1+0x21c] ;  /* 0x00021c0001137983 */ /* 0x000ea80000300800 */
[----:B0-----:R-:W-:Y:S01]  /*4fab0*/  STL.64 [R1+0x120], R4 ;  /* 0x0001200401007387 */ /* 0x001fe20000100a00 */
[----:B------:R-:W-:Y:S02]  /*4fac0*/  STL.64 [R1+0x128], R6 ;  /* 0x0001280601007387 */ /* 0x000fe40000100a00 */
[----:B------:R-:W0:Y:S02]  /*4fad0*/  LDSM.16.M88.4 R4, [R0+0x1c080] ;  /* 0x01c080000004783b */ /* 0x000e240000000200 */
[----:B0-----:R-:W-:Y:S02]  /*4fae0*/  STL.64 [R1+0x110], R4 ;  /* 0x0001100401007387 */ /* 0x001fe40000100a00 */
[----:B------:R0:W-:Y:S02]  /*4faf0*/  STL.64 [R1+0x118], R6 ;  /* 0x0001180601007387 */ /* 0x0001e40000100a00 */
[----:B0-----:R-:W2:Y:S01]  /*4fb00*/  LDL.LU.64 R6, [R1+0x1990] ;  /* 0x0019900001067983 */ /* 0x001ea20000300a00 */
[----:B------:R-:W2:Y:S02]  /*4fb10*/  LDL.LU.64 R4, [R1+0x1988] ;  /* 0x0019880001047983 */ /* 0x000ea40000300a00 */
[----:B--2---:R-:W-:Y:S01]  /*4fb20*/  HMMA.16816.F32 R16, R4, R18, R24 ;  /* 0x000000120410723c */ /* 0x004fe20000001818 */
[----:B------:R-:W2:Y:S11]  /*4fb30*/  LDL.LU.64 R24, [R1+0x1980] ;  /* 0x0019800001187983 */ /* 0x000eb60000300a00 */
[----:B------:R-:W-:Y:S11]  /*4fb40*/  @!UPT UIADD3 URZ, URZ, URZ, URZ ;  /* 0x0000003f3f3ff290 */ /* 0x000ff6000fffe03f */
[----:B------:R2:W-:Y:S01]  /*4fb50*/  STL.64 [R1+0x80], R16 ;  /* 0x0000801001007387 */ /* 0x0005e20000100a00 */
[----:B------:R-:W-:Y:S02]  /*4fb60*/  IMAD.MOV.U32 R15, RZ, RZ, R28 ;  /* 0x000000ffff0f7224 */ /* 0x000fe400078e001c */
[----:B------:R-:W-:Y:S02]  /*4fb70*/  STL.64 [R1+0x88], R18 ;  /* 0x0000881201007387 */ /* 0x000fe40000100a00 */
[----:B--2---:R-:W-:Y:S02]  /*4fb80*/  IMAD.MOV.U32 R16, RZ, RZ, R25 ;  /* 0x000000ffff107224 */ /* 0x004fe400078e0019 */
[----:B------:R-:W-:Y:S02]  /*4fb90*/  IMAD.MOV.U32 R17, RZ, RZ, R24 ;  /* 0x000000ffff117224 */ /* 0x000fe400078e0018 */
[----:B------:R-:W0:Y:S02]  /*4fba0*/  LDSM.16.M88.4 R24, [R0+0x1e080] ;  /* 0x01e080000018783b */ /* 0x000e240000000200 */
[----:B0-----:R-:W-:-:S02]  /*4fbb0*/  IMAD.MOV.U32 R28, RZ, RZ, R26 ;  /* 0x000000ffff1c7224 */ /* 0x001fc400078e001a */
[----:B------:R3:W-:Y:S01]  /*4fbc0*/  STL.64 [R1+0x100], R24 ;  /* 0x0001001801007387 */ /* 0x0007e20000100a00 */
[----:B------:R-:W-:Y:S02]  /*4fbd0*/  IMAD.MOV.U32 R0, RZ, RZ, R27 ;  /* 0x000000ffff007224 */ /* 0x000fe400078e001b */
[----:B------:R-:W3:Y:S03]  /*4fbe0*/  LDL.LU.64 R26, [R1+0x1978] ;  /* 0x00197800011a7983 */ /* 0x000ee60000300a00 */
[----:B------:R-:W-:Y:S01]  /*4fbf0*/  STL [R1+0x184c], R0 ;  /* 0x00184c0001007387 */ /* 0x000fe20000100800 */
[----:B------:R-:W-:Y:S01]  /*4fc00*/  STL [R1+0x1848], R28 ;  /* 0x0018481c01007387 */ /* 0x000fe20000100800 */
[C---:B---3--:R-:W-:Y:S02]  /*4fc10*/  HMMA.16816.F32 R24, R4.reuse, R26, R20 ;  /* 0x0000001a0418723c */ /* 0x048fe40000001814 */
[----:B------:R-:W2:Y:S11]  /*4fc20*/  LDL.LU.64 R22, [R1+0x1970] ;  /* 0x0019700001167983 */ /* 0x000eb60000300a00 */
[----:B------:R-:W-:Y:S10]  /*4fc30*/  @!UPT UIADD3 URZ, URZ, URZ, URZ ;  /* 0x0000003f3f3ff290 */ /* 0x000ff4000fffe03f */
[----:B------:R-:W-:Y:S01]  /*4fc40*/  STL.64 [R1+0xb0], R24 ;  /* 0x0000b01801007387 */ /* 0x000fe20000100a00 */
[----:B------:R0:W-:Y:S03]  /*4fc50*/  STL.64 [R1+0xb8], R26 ;  /* 0x0000b81a01007387 */ /* 0x0001e60000100a00 */
[----:B0-----:R-:W3:Y:S04]  /*4fc60*/  LDL.LU R27, [R1+0x1968] ;  /* 0x00196800011b7983 */ /* 0x001ee80000300800 */
[----:B---3--:R-:W0:Y:S04]  /*4fc70*/  LDSM.16.MT88.4 R24, [R27+0x20e00] ;  /* 0x020e00001b18783b */ /* 0x008e280000004200 */
[----:B0-----:R-:W-:Y:S01]  /*4fc80*/  STL.64 [R1+0x1820], R26 ;  /* 0x0018201a01007387 */ /* 0x001fe20000100a00 */
[----:B------:R0:W-:Y:S03]  /*4fc90*/  STL.64 [R1+0x1818], R24 ;  /* 0x0018181801007387 */ /* 0x0001e60000100a00 */
[----:B0-----:R-:W2:Y:S01]  /*4fca0*/  LDL.LU R24, [R1+0x200] ;  /* 0x0002000001187983 */ /* 0x001ea20000300800 */
[----:B------:R-:W2:Y:S02]  /*4fcb0*/  LDL.LU R25, [R1+0x204] ;  /* 0x0002040001197983 */ /* 0x000ea40000300800 */
[----:B------:R-:W2:Y:S02]  /*4fcc0*/  LDL.LU R26, [R1+0x208] ;  /* 0x00020800011a7983 */ /* 0x000ea40000300800 */
[----:B------:R-:W2:Y:S02]  /*4fcd0*/  LDL.LU R27, [R1+0x20c] ;  /* 0x00020c00011b7983 */ /* 0x000ea40000300800 */
[C---:B--2---:R-:W-:Y:S08]  /*4fce0*/  HMMA.16816.F32 R20, R4.reuse, R22, R24 ;  /* 0x000000160414723c */ /* 0x044ff00000001818 */
[----:B----4-:R-:W-:Y:S07]  /*4fcf0*/  HMMA.16816.F32 R4, R4, R10, R12 ;  /* 0x0000000a0404723c */ /* 0x010fee000000180c */
[----:B------:R-:W-:-:S02]  /*4fd00*/  IMAD.MOV.U32 R12, RZ, RZ, R3 ;  /* 0x000000ffff0c7224 */ /* 0x000fc400078e0003 */
[----:B------:R-:W-:-:S07]  /*4fd10*/  IMAD.MOV.U32 R13, RZ, RZ, R29 ;  /* 0x000000ffff0d7224 */ /* 0x000fce00078e001d */
[----:B------:R-:W-:Y:S02]  /*4fd20*/  IMAD.MOV.U32 R27, RZ, RZ, R23 ;  /* 0x000000ffff1b7224 */ /* 0x000fe400078e0017 */
[----:B------:R-:W-:Y:S01]  /*4fd30*/  IMAD.MOV.U32 R26, RZ, RZ, R22 ;  /* 0x000000ffff1a7224 */ /* 0x000fe200078e0016 */
[----:B------:R0:W-:Y:S01]  /*4fd40*/  STL.64 [R1+0xe0], R20 ;  /* 0x0000e01401007387 */ /* 0x0001e20000100a00 */
[----:B------:R-:W2:Y:S03]  /*4fd50*/  LDL.LU.64 R22, [R1+0x1960] ;  /* 0x0019600001167983 */ /* 0x000ea60000300a00 */
[----:B0-----:R-:W2:Y:S01]  /*4fd60*/  LDL.LU.64 R20, [R1+0x1958] ;  /* 0x0019580001147983 */ /* 0x001ea20000300a00 */
[----:B------:R-:W-:Y:S02]  /*4fd70*/  STL [R1+0x1878], R27 ;  /* 0x0018781b01007387 */ /* 0x000fe40000100800 */
[----:B------:R0:W-:Y:S02]  /*4fd80*/  STL [R1+0x1874], R26 ;  /* 0x0018741a01007387 */ /* 0x0001e40000100800 */
[----:B------:R-:W2:Y:S01]  /*4fd90*/  LDL.LU R24, [R1+0xc0] ;  /* 0x0000c00001187983 */ /* 0x000ea20000300800 */
[----:B------:R-:W2:Y:S04]  /*4fda0*/  LDL.LU R25, [R1+0xc4] ;  /* 0x0000c40001197983 */ /* 0x000ea80000300800 */
[----:B0-----:R-:W2:Y:S01]  /*4fdb0*/  LDL.LU R26, [R1+0xc8] ;  /* 0x0000c800011a7983 */ /* 0x001ea20000300800 */
[----:B------:R-:W2:Y:S02]  /*4fdc0*/  LDL.LU R27, [R1+0xcc] ;  /* 0x0000cc00011b7983 */ /* 0x000ea40000300800 */
[----:B------:R-:W3:Y:S02]  /*4fdd0*/  LDL.LU R3, [R1+0x1954] ;  /* 0x0019540001037983 */ /* 0x000ee40000300800 */
[----:B------:R-:W-:Y:S01]  /*4fde0*/  STL.64 [R1+0xd0], R4 ;  /* 0x0000d00401007387 */ /* 0x000fe20000100a00 */
[----:B------:R2:W-:Y:S01]  /*4fdf0*/  STL.64 [R1+0xd8], R6 ;  /* 0x0000d80601007387 */ /* 0x0005e20000100a00 */
[----:B------:R-:W4:Y:S02]  /*4fe00*/  LDL.LU R29, [R1+0x1950] ;  /* 0x00195000011d7983 */ /* 0x000f240000300800 */
[----:B------:R0:W-:Y:S02]  /*4fe10*/  STL.64 [R1+0x1938], R12 ;  /* 0x0019380c01007387 */ /* 0x0001e40000100a00 */
[----:B------:R-:W3:Y:S01]  /*4fe20*/  LDL.LU R8, [R1+0x70] ;  /* 0x0000700001087983 */ /* 0x000ee20000300800 */
[----:B------:R-:W3:Y:S01]  /*4fe30*/  LDL.LU R9, [R1+0x74] ;  /* 0x0000740001097983 */ /* 0x000ee20000300800 */
[----:B------:R-:W3:Y:S02]  /*4fe40*/  LDL.LU R10, [R1+0x78] ;  /* 0x00007800010a7983 */ /* 0x000ee40000300800 */
[----:B------:R-:W3:Y:S01]  /*4fe50*/  LDL.LU R11, [R1+0x7c] ;  /* 0x00007c00010b7983 */ /* 0x000ee20000300800 */
[----:B--2---:R-:W-:Y:S01]  /*4fe60*/  HMMA.16816.F32 R4, R20, R16, R24 ;  /* 0x000000101404723c */ /* 0x004fe20000001818 */
[----:B---3--:R-:W-:Y:S01]  /*4fe70*/  STL.64 [R1+0x1948], R10 ;  /* 0x0019480a01007387 */ /* 0x008fe20000100a00 */
[----:B------:R1:W-:Y:S02]  /*4fe80*/  STL.64 [R1+0x1940], R8 ;  /* 0x0019400801007387 */ /* 0x0003e40000100a00 */
[----:B0-----:R-:W2:Y:S02]  /*4fe90*/  LDL.LU R12, [R1+0x1e0] ;  /* 0x0001e000010c7983 */ /* 0x001ea40000300800 */
[----:B------:R-:W2:Y:S01]  /*4fea0*/  LDL.LU R13, [R1+0x1e4] ;  /* 0x0001e400010d7983 */ /* 0x000ea20000300800 */
[----:B-1----:R-:W2:Y:S01]  /*4feb0*/  LDL.LU R8, [R1+0xa0] ;  /* 0x0000a00001087983 */ /* 0x002ea20000300800 */
[----:B------:R-:W3:Y:S02]  /*4fec0*/  LDL.LU R16, [R1+0x1b0] ;  /* 0x0001b00001107983 */ /* 0x000ee40000300800 */
[----:B------:R-:W3:Y:S02]  /*4fed0*/  LDL.LU R17, [R1+0x1b4] ;  /* 0x0001b40001117983 */ /* 0x000ee40000300800 */
[----:B---3--:R0:W-:Y:S01]  /*4fee0*/  STL.64 [R1+0x1918], R16 ;  /* 0x0019181001007387 */ /* 0x0081e20000100a00 */
[----:B------:R-:W3:Y:S02]  /*4fef0*/  LDL.LU R24, [R1+0x1a0] ;  /* 0x0001a00001187983 */ /* 0x000ee40000300800 */
[----:B------:R-:W3:Y:S01]  /*4ff00*/  LDL.LU R25, [R1+0x1a4] ;  /* 0x0001a40001197983 */ /* 0x000ee20000300800 */
[----:B0-----:R-:W2:Y:S01]  /*4ff10*/  LDL.LU R16, [R1+0x1c0] ;  /* 0x0001c00001107983 */ /* 0x001ea20000300800 */
[----:B------:R-:W2:Y:S03]  /*4ff20*/  LDL.LU R17, [R1+0x1c4] ;  /* 0x0001c40001117983 */ /* 0x000ea60000300800 */
[----:B---3--:R0:W-:Y:S04]  /*4ff30*/  STL.64 [R1+0x1910], R24 ;  /* 0x0019101801007387 */ /* 0x0081e80000100a00 */
[----:B0-----:R-:W3:Y:S01]  /*4ff40*/  LDL.LU R24, [R1+0x30] ;  /* 0x0000300001187983 */ /* 0x001ee20000300800 */
[----:B------:R-:W3:Y:S02]  /*4ff50*/  LDL.LU R25, [R1+0x34] ;  /* 0x0000340001197983 */ /* 0x000ee40000300800 */
[----:B------:R-:W3:Y:S02]  /*4ff60*/  LDL.LU R26, [R1+0x38] ;  /* 0x00003800011a7983 */ /* 0x000ee40000300800 */
[----:B------:R-:W3:Y:S02]  /*4ff70*/  LDL.LU R27, [R1+0x3c] ;  /* 0x00003c00011b7983 */ /* 0x000ee40000300800 */
[----:B----4-:R-:W-:-:S02]  /*4ff80*/  IMAD.MOV.U32 R9, RZ, RZ, R29 ;  /* 0x000000ffff097224 */ /* 0x010fc400078e001d */
[----:B------:R-:W-:Y:S02]  /*4ff90*/  IMAD.MOV.U32 R10, RZ, RZ, R3 ;  /* 0x000000ffff0a7224 */ /* 0x000fe400078e0003 */
[----:B------:R-:W-:-:S07]  /*4ffa0*/  IMAD.MOV.U32 R11, RZ, RZ, R2 ;  /* 0x000000ffff0b7224 */ /* 0x000fce00078e0002 */
[----:B--2---:R-:W-:Y:S01]  /*4ffb0*/  HMMA.16816.F32 R12, R20, R12, R8 ;  /* 0x0000000c140c723c */ /* 0x004fe20000001808 */
[----:B------:R-:W-:Y:S02]  /*4ffc0*/  IMAD.MOV.U32 R28, RZ, RZ, R4 ;  /* 0x000000ffff1c7224 */ /* 0x000fe400078e0004 */
[----:B------:R-:W-:Y:S02]  /*4ffd0*/  IMAD.MOV.U32 R2, RZ, RZ, R7 ;  /* 0x000000ffff027224 */ /* 0x000fe400078e0007 */
[----:B------:R-:W-:Y:S02]  /*4ffe0*/  IMAD.MOV.U32 R29, RZ, RZ, R5 ;  /* 0x000000ffff1d7224 */ /* 0x000fe400078e0005 */
[----:B------:R-:W-:Y:S01]  /*4fff0*/  IMAD.MOV.U32 R3, RZ, RZ, R6 ;  /* 0x000000ffff037224 */ /* 0x000fe200078e0006 */
[----:B---3--:R-:W-:Y:S01]  /*50000*/  STL.64 [R1+0x1928], R26 ;  /* 0x0019281a01007387 */ /* 0x008fe20000100a00 */
[----:B------:R0:W-:Y:S03]  /*50010*/  STL.64 [R1+0x1920], R24 ;  /* 0x0019201801007387 */ /* 0x0001e60000100a00 */
[----:B0-----:R-:W2:Y:S01]  /*50020*/  LDL.LU R24, [R1+0x60] ;  /* 0x0000600001187983 */ /* 0x001ea20000300800 */
[----:B------:R-:W2:Y:S02]  /*50030*/  LDL.LU R25, [R1+0x64] ;  /* 0x0000640001197983 */ /* 0x000ea40000300800 */
[----:B------:R-:W2:Y:S02]  /*50040*/  LDL.LU R26, [R1+0x68] ;  /* 0x00006800011a7983 */ /* 0x000ea40000300800 */
[----:B------:R-:W2:Y:S01]  /*50050*/  LDL.LU R27, [R1+0x6c] ;  /* 0x00006c00011b7983 */ /* 0x000ea20000300800 */
[----:B------:R-:W3:Y:S01]  /*50060*/  LDL.LU R4, [R1+0x20] ;  /* 0x0000200001047983 */ /* 0x000ee20000300800 */
[----:B------:R-:W3:Y:S02]  /*50070*/  LDL.LU R5, [R1+0x24] ;  /* 0x0000240001057983 */ /* 0x000ee40000300800 */
[----:B------:R-:W3:Y:S02]  /*50080*/  LDL.LU R6, [R1+0x28] ;  /* 0x0000280001067983 */ /* 0x000ee40000300800 */
[----:B------:R-:W3:Y:S01]  /*50090*/  LDL.LU R7, [R1+0x2c] ;  /* 0x00002c0001077983 */ /* 0x000ee20000300800 */
[----:B------:R-:W-:Y:S01]  /*500a0*/  STL [R1+0x185c], R2 ;  /* 0x00185c0201007387 */ /* 0x000fe20000100800 */
[----:B------:R-:W-:Y:S02]  /*500b0*/  STL [R1+0x1858], R3 ;  /* 0x0018580301007387 */ /* 0x000fe40000100800 */
[----:B------:R-:W-:Y:S02]  /*500c0*/  STL [R1+0x1854], R29 ;  /* 0x0018541d01007387 */ /* 0x000fe40000100800 */
[----:B------:R-:W-:Y:S01]  /*500d0*/  STL [R1+0x1850], R28 ;  /* 0x0018501c01007387 */ /* 0x000fe20000100800 */
[----:B------:R-:W4:Y:S01]  /*500e0*/  LDL.LU.64 R10, [R1+0x1948] ;  /* 0x00194800010a7983 */ /* 0x000f220000300a00 */
[----:B------:R-:W4:Y:S02]  /*500f0*/  LDL.LU.64 R8, [R1+0x1940] ;  /* 0x0019400001087983 */ /* 0x000f240000300a00 */
[----:B------:R0:W-:Y:S02]  /*50100*/  STL.64 [R1+0xc0], R12 ;  /* 0x0000c00c01007387 */ /* 0x0001e40000100a00 */
[----:B------:R4:W-:Y:S01]  /*50110*/  STL [R1+0xc8], R14 ;  /* 0x0000c80e01007387 */ /* 0x0009e20000100800 */
[----:B0-----:R-:W4:Y:S01]  /*50120*/  LDL.LU.64 R12, [R1+0x1938] ;  /* 0x00193800010c7983 */ /* 0x001f220000300a00 */
[----:B------:R-:W-:-:S05]  /*50130*/  IMAD.MOV.U32 R0, RZ, RZ, R15 ;  /* 0x000000ffff007224 */ /* 0x000fca00078e000f */
[----:B------:R-:W-:Y:S01]  /*50140*/  STL [R1+0x1860], R0 ;  /* 0x0018600001007387 */ /* 0x000fe20000100800 */
[C---:B--2---:R-:W-:Y:S08]  /*50150*/  HMMA.16816.F32 R16, R20.reuse, R16, R24 ;  /* 0x000000101410723c */ /* 0x044ff00000001818 */
[----:B----4-:R-:W-:Y:S01]  /*50160*/  HMMA.16816.F32 R12, R20, R12, R8 ;  /* 0x0000000c140c723c */ /* 0x010fe20000001808 */
[----:B------:R-:W2:Y:S01]  /*50170*/  LDL.LU.64 R10, [R1+0x1930] ;  /* 0x00193000010a7983 */ /* 0x000ea20000300a00 */
[----:B------:R-:W4:Y:S02]  /*50180*/  LDL.LU R8, [R1+0x190] ;  /* 0x0001900001087983 */ /* 0x000f240000300800 */
[----:B------:R-:W4:Y:S11]  /*50190*/  LDL.LU R9, [R1+0x194] ;  /* 0x0001940001097983 */ /* 0x000f360000300800 */
[----:B------:R-:W-:Y:S09]  /*501a0*/  @!UPT UIADD3 URZ, URZ, URZ, URZ ;  /* 0x0000003f3f3ff290 */ /* 0x000ff2000fffe03f */
[----:B------:R-:W-:Y:S02]  /*501b0*/  IMAD.MOV.U32 R2, RZ, RZ, R12 ;  /* 0x000000ffff027224 */ /* 0x000fe400078e000c */
[----:B------:R-:W-:Y:S02]  /*501c0*/  IMAD.MOV.U32 R28, RZ, RZ, R15 ;  /* 0x000000ffff1c7224 */ /* 0x000fe400078e000f */
[----:B------:R-:W-:Y:S02]  /*501d0*/  IMAD.MOV.U32 R3, RZ, RZ, R13 ;  /* 0x000000ffff037224 */ /* 0x000fe400078e000d */
[----:B------:R-:W-:Y:S01]  /*501e0*/  IMAD.MOV.U32 R29, RZ, RZ, R14 ;  /* 0x000000ffff1d7224 */ /* 0x000fe200078e000e */
[----:B------:R-:W4:Y:S01]  /*501f0*/  LDL.LU R12, [R1+0x10] ;  /* 0x00001000010c7983 */ /* 0x000f220000300800 */
[----:B------:R-:W4:Y:S02]  /*50200*/  LDL.LU R13, [R1+0x14] ;  /* 0x00001400010d7983 */ /* 0x000f240000300800 */
[----:B------:R-:W4:Y:S02]  /*50210*/  LDL.LU R14, [R1+0x18] ;  /* 0x00001800010e7983 */ /* 0x000f240000300800 */
[----:B------:R-:W4:Y:S01]  /*50220*/  LDL.LU R15, [R1+0x1c] ;  /* 0x00001c00010f7983 */ /* 0x000f220000300800 */
[----:B------:R-:W-:Y:S01]  /*50230*/  STL [R1+0x1870], R28 ;  /* 0x0018701c01007387 */ /* 0x000fe20000100800 */
[----:B------:R-:W-:Y:S02]  /*50240*/  STL [R1+0x186c], R29 ;  /* 0x00186c1d01007387 */ /* 0x000fe40000100800 */
[----:B------:R-:W-:Y:S02]  /*50250*/  STL [R1+0x1868], R3 ;  /* 0x0018680301007387 */ /* 0x000fe40000100800 */
[----:B------:R-:W-:Y:S01]  /*50260*/  STL [R1+0x1864], R2 ;  /* 0x0018640201007387 */ /* 0x000fe20000100800 */
[----:B------:R-:W2:Y:S01]  /*50270*/  LDL.LU.64 R26, [R1+0x1928] ;  /* 0x00192800011a7983 */ /* 0x000ea20000300a00 */
[----:B------:R-:W2:Y:S02]  /*50280*/  LDL.LU.64 R24, [R1+0x1920] ;  /* 0x0019200001187983 */ /* 0x000ea40000300a00 */
[----:B------:R0:W-:Y:S02]  /*50290*/  STL.64 [R1+0x90], R16 ;  /* 0x0000901001007387 */ /* 0x0001e40000100a00 */
[----:B------:R2:W-:Y:S01]  /*502a0*/  STL [R1+0x98], R18 ;  /* 0x0000981201007387 */ /* 0x0005e20000100800 */
[----:B0-----:R-:W2:Y:S01]  /*502b0*/  LDL.LU.64 R16, [R1+0x1918] ;  /* 0x0019180001107983 */ /* 0x001ea20000300a00 */
[----:B------:R-:W-:-:S05]  /*502c0*/  IMAD.MOV.U32 R0, RZ, RZ, R19 ;  /* 0x000000ffff007224 */ /* 0x000fca00078e0013 */
[----:B------:R-:W-:Y:S01]  /*502d0*/  STL [R1+0x187c], R0 ;  /* 0x00187c0001007387 */ /* 0x000fe20000100800 */
[C---:B--2---:R-:W-:Y:S03]  /*502e0*/  HMMA.16816.F32 R16, R20.reuse, R16, R24 ;  /* 0x000000101410723c */ /* 0x044fe60000001818 */
[----:B------:R-:W3:Y:S11]  /*502f0*/  LDL.LU.64 R24, [R1+0x1910] ;  /* 0x0019100001187983 */ /* 0x000ef60000300a00 */
[----:B------:R-:W-:Y:S10]  /*50300*/  @!UPT UIADD3 URZ, URZ, URZ, URZ ;  /* 0x0000003f3f3ff290 */ /* 0x000ff4000fffe03f */
[----:B------:R-:W-:Y:S02]  /*50310*/  IMAD.MOV.U32 R2, RZ, RZ, R19 ;  /* 0x000000ffff027224 */ /* 0x000fe400078e0013 */
[----:B------:R-:W-:Y:S02]  /*50320*/  IMAD.MOV.U32 R3, RZ, RZ, R18 ;  /* 0x000000ffff037224 */ /* 0x000fe400078e0012 */
[----:B------:R-:W-:Y:S02]  /*50330*/  IMAD.MOV.U32 R29, RZ, RZ, R17 ;  /* 0x000000ffff1d7224 */ /* 0x000fe400078e0011 */
[----:B------:R-:W-:Y:S02]  /*50340*/  IMAD.MOV.U32 R28, RZ, RZ, R16 ;  /* 0x000000ffff1c7224 */ /* 0x000fe400078e0010 */
[----:B------:R-:W2:Y:S01]  /*50350*/  LDL.LU.64 R16, [R1+0x1908] ;  /* 0x0019080001107983 */ /* 0x000ea20000300a00 */
[----:B------:R-:W-:Y:S02]  /*50360*/  STL [R1+0x188c], R2 ;  /* 0x00188c0201007387 */ /* 0x000fe40000100800 */
[----:B------:R-:W-:Y:S02]  /*50370*/  STL [R1+0x1888], R3 ;  /* 0x0018880301007387 */ /* 0x000fe40000100800 */
[----:B------:R-:W-:Y:S01]  /*50380*/  STL [R1+0x1884], R29 ;  /* 0x0018841d01007387 */ /* 0x000fe20000100800 */
[----:B------:R-:W-:Y:S01]  /*50390*/  STL [R1+0x1880], R28 ;  /* 0x0018801c01007387 */ /* 0x000fe20000100800 */
[C---:B---3--:R-:W-:Y:S11]  /*503a0*/  HMMA.16816.F32 R4, R20.reuse, R24, R4 ;  /* 0x000000181404723c */ /* 0x048ff60000001804 */
[----:B------:R-:W-:Y:S11]  /*503b0*/  @!UPT UIADD3 URZ, URZ, URZ, URZ ;  /* 0x0000003f3f3ff290 */ /* 0x000ff6000fffe03f */
[----:B------:R-:W-:Y:S02]  /*503c0*/  @!UPT UIADD3 URZ, URZ, URZ, URZ ;  /* 0x0000003f3f3ff290 */ /* 0x000fe4000fffe03f */
[----:B------:R-:W-:Y:S02]  /*503d0*/  IMAD.MOV.U32 R27, RZ, RZ, R4 ;  /* 0x000000ffff1b7224 */ /* 0x000fe400078e0004 */
[----:B------:R-:W-:Y:S02]  /*503e0*/  IMAD.MOV.U32 R26, RZ, RZ, R5 ;  /* 0x000000ffff1a7224 */ /* 0x000fe400078e0005 */
[----:B------:R-:W-:Y:S02]  /*503f0*/  IMAD.MOV.U32 R4, RZ, RZ, R11 ;  /* 0x000000ffff047224 */ /* 0x000fe400078e000b */
[----:B------:R-:W-:Y:S02]  /*50400*/  IMAD.MOV.U32 R5, RZ, RZ, R10 ;  /* 0x000000ffff057224 */ /* 0x000fe400078e000a */
[----:B----4-:R-:W-:Y:S01]  /*50410*/  HMMA.16816.F32 R8, R20, R8, R12 ;  /* 0x000000081408723c */ /* 0x010fe2000000180c */
[----:B------:R-:W-:Y:S02]  /*50420*/  IMAD.MOV.U32 R24, RZ, RZ, R7 ;  /* 0x000000ffff187224 */ /* 0x000fe400078e0007 */
[----:B------:R-:W-:Y:S01]  /*50430*/  IMAD.MOV.U32 R25, RZ, RZ, R6 ;  /* 0x000000ffff197224 */ /* 0x000fe200078e0006 */
[----:B------:R0:W-:Y:S04]  /*50440*/  STL.64 [R1+0x18c0], R4 ;  /* 0x0018c00401007387 */ /* 0x0001e80000100a00 */
[----:B0-----:R-:W3:Y:S01]  /*50450*/  LDL.LU R4, [R1+0x150] ;  /* 0x0001500001047983 */ /* 0x001ee20000300800 */
[----:B------:R-:W3:Y:S02]  /*50460*/  LDL.LU R5, [R1+0x154] ;  /* 0x0001540001057983 */ /* 0x000ee40000300800 */
[----:B------:R0:W-:Y:S02]  /*50470*/  STL [R1+0x189c], R24 ;  /* 0x00189c1801007387 */ /* 0x0001e40000100800 */
[----:B------:R1:W-:Y:S01]  /*50480*/  STL [R1+0x1898], R25 ;  /* 0x0018981901007387 */ /* 0x0003e20000100800 */
[----:B------:R4:W-:Y:S01]  /*50490*/  STL [R1+0x1894], R26 ;  /* 0x0018941a01007387 */ /* 0x0009e20000100800 */
[----:B------:R2:W-:Y:S03]  /*504a0*/  STL [R1+0x1890], R27 ;  /* 0x0018901b01007387 */ /* 0x0005e60000100800 */
[----:B0-----:R-:W3:Y:S01]  /*504b0*/  LDL.LU R24, [R1] ;  /* 0x0000000001187983 */ /* 0x001ee20000300800 */
[----:B-1----:R-:W3:Y:S02]  /*504c0*/  LDL.LU R25, [R1+0x4] ;  /* 0x0000040001197983 */ /* 0x002ee40000300800 */
[----:B----4-:R-:W3:Y:S02]  /*504d0*/  LDL.LU R26, [R1+0x8] ;  /* 0x00000800011a7983 */ /* 0x010ee40000300800 */
[----:B--2---:R-:W3:Y:S01]  /*504e0*/  LDL.LU R27, [R1+0xc] ;  /* 0x00000c00011b7983 */ /* 0x004ee20000300800 */
[----:B------:R-:W2:Y:S01]  /*504f0*/  LDL.LU.64 R12, [R1+0x1900] ;  /* 0x00190000010c7983 */ /* 0x000ea20000300a00 */
[----:B------:R-:W-:-:S02]  /*50500*/  IMAD.MOV.U32 R3, RZ, RZ, R8 ;  /* 0x000000ffff037224 */ /* 0x000fc400078e0008 */
[----:B------:R-:W-:Y:S02]  /*50510*/  IMAD.MOV.U32 R29, RZ, RZ, R9 ;  /* 0x000000ffff1d7224 */ /* 0x000fe400078e0009 */
[----:B------:R-:W3:Y:S01]  /*50520*/  LDL.LU.64 R8, [R1+0x18f8] ;  /* 0x0018f80001087983 */ /* 0x000ee20000300a00 */
[----:B------:R-:W-:Y:S02]  /*50530*/  IMAD.MOV.U32 R28, RZ, RZ, R10 ;  /* 0x000000ffff1c7224 */ /* 0x000fe400078e000a */
[----:B------:R-:W-:-:S03]  /*50540*/  IMAD.MOV.U32 R0, RZ, RZ, R11 ;  /* 0x000000ffff007224 */ /* 0x000fc600078e000b */
[----:B------:R0:W-:Y:S01]  /*50550*/  STL [R1+0x18a8], R28 ;  /* 0x0018a81c01007387 */ /* 0x0001e20000100800 */
[----:B------:R1:W-:Y:S02]  /*50560*/  STL [R1+0x18a4], R29 ;  /* 0x0018a41d01007387 */ /* 0x0003e40000100800 */
[----:B------:R-:W-:Y:S01]  /*50570*/  STL [R1+0x18a0], R3 ;  /* 0x0018a00301007387 */ /* 0x000fe20000100800 */
[C---:B---3--:R-:W-:Y:S11]  /*50580*/  HMMA.16816.F32 R8, R20.reuse, R8, R24 ;  /* 0x000000081408723c */ /* 0x048ff60000001818 */
[----:B------:R-:W-:Y:S11]  /*50590*/  @!UPT UIADD3 URZ, URZ, URZ, URZ ;  /* 0x0000003f3f3ff290 */ /* 0x000ff6000fffe03f */
[----:B------:R-:W-:Y:S02]  /*505a0*/  @!UPT UIADD3 URZ, URZ, URZ, URZ ;  /* 0x0000003f3f3ff290 */ /* 0x000fe4000fffe03f */
[----:B------:R-:W-:Y:S02]  /*505b0*/  IMAD.MOV.U32 R27, RZ, RZ, R10 ;  /* 0x000000ffff1b7224 */ /* 0x000fe400078e000a */
[----:B------:R-:W-:Y:S02]  /*505c0*/  IMAD.MOV.U32 R2, RZ, RZ, R11 ;  /* 0x000000ffff027224 */ /* 0x000fe400078e000b */
[----:B------:R-:W-:Y:S02]  /*505d0*/  IMAD.MOV.U32 R25, RZ, RZ, R8 ;  /* 0x000000ffff197224 */ /* 0x000fe400078e0008 */
[----:B------:R-:W-:Y:S01]  /*505e0*/  IMAD.MOV.U32 R26, RZ, RZ, R9 ;  /* 0x000000ffff1a7224 */ /* 0x000fe200078e0009 */
[----:B------:R-:W2:Y:S01]  /*505f0*/  LDL.LU.64 R10, [R1+0x18f0] ;  /* 0x0018f000010a7983 */ /* 0x000ea20000300a00 */
[----:B------:R-:W2:Y:S02]  /*50600*/  LDL.LU.64 R8, [R1+0x18e8] ;  /* 0x0018e80001087983 */ /* 0x000ea40000300a00 */
[----:B------:R-:W3:Y:S01]  /*50610*/  LDL.LU.64 R14, [R1+0x18e0] ;  /* 0x0018e000010e7983 */ /* 0x000ee20000300a00 */
[----:B--2---:R-:W-:Y:S01]  /*50620*/  HMMA.16816.F32 R8, R20, R12, R8 ;  /* 0x0000000c1408723c */ /* 0x004fe20000001808 */
[----:B------:R-:W3:Y:S01]  /*50630*/  LDL.LU.64 R12, [R1+0x18d8] ;  /* 0x0018d800010c7983 */ /* 0x000ee20000300a00 */
[----:B------:R-:W-:Y:S11]  /*50640*/  STL.64 [R1+0x18b8], R26 ;  /* 0x0018b81a01007387 */ /* 0x000ff60000100a00 */
[----:B------:R-:W-:Y:S11]  /*50650*/  @!UPT UIADD3 URZ, URZ, URZ, URZ ;  /* 0x0000003f3f3ff290 */ /* 0x000ff6000fffe03f */
[----:B------:R-:W-:Y:S02]  /*50660*/  IMAD.MOV.U32 R24, RZ, RZ, R11 ;  /* 0x000000ffff187224 */ /* 0x000fe400078e000b */
[----:B0-----:R-:W-:-:S03]  /*50670*/  IMAD.MOV.U32 R28, RZ, RZ, R8 ;  /* 0x000000ffff1c7224 */ /* 0x001fc600078e0008 */
[----:B------:R0:W-:Y:S01]  /*50680*/  STL.64 [R1+0x18b0], R24 ;  /* 0x0018b01801007387 */ /* 0x0001e20000100a00 */
[----:B-1----:R-:W-:-:S03]  /*50690*/  IMAD.MOV.U32 R29, RZ, RZ, R9 ;  /* 0x000000ffff1d7224 */ /* 0x002fc600078e0009 */
[----:B0-----:R-:W2:Y:S01]  /*506a0*/  LDL.LU R24, [R1+0x40] ;  /* 0x0000400001187983 */ /* 0x001ea20000300800 */
[----:B------:R-:W2:Y:S02]  /*506b0*/  LDL.LU R25, [R1+0x44] ;  /* 0x0000440001197983 */ /* 0x000ea40000300800 */
[----:B------:R-:W2:Y:S02]  /*506c0*/  LDL.LU R26, [R1+0x48] ;  /* 0x00004800011a7983 */ /* 0x000ea40000300800 */
[----:B------:R-:W2:Y:S01]  /*506d0*/  LDL.LU R27, [R1+0x4c] ;  /* 0x00004c00011b7983 */ /* 0x000ea20000300800 */
[----:B------:R-:W4:Y:S01]  /*506e0*/  LDL.LU R8, [R1+0x130] ;  /* 0x0001300001087983 */ /* 0x000f220000300800 */
[----:B------:R-:W4:Y:S01]  /*506f0*/  LDL.LU R9, [R1+0x134] ;  /* 0x0001340001097983 */ /* 0x000f220000300800 */
[C---:B---3--:R-:W-:Y:S11]  /*50700*/  HMMA.16816.F32 R16, R20.reuse, R16, R12 ;  /* 0x000000101410723c */ /* 0x048ff6000000180c */
[----:B------:R-:W-:Y:S11]  /*50710*/  @!UPT UIADD3 URZ, URZ, URZ, URZ ;  /* 0x0000003f3f3ff290 */ /* 0x000ff6000fffe03f */
[----:B------:R-:W-:Y:S02]  /*50720*/  @!UPT UIADD3 URZ, URZ, URZ, URZ ;  /* 0x0000003f3f3ff290 */ /* 0x000fe4000fffe03f */
[----:B------:R-:W-:Y:S02]  /*50730*/  IMAD.MOV.U32 R13, RZ, RZ, R18 ;  /* 0x000000ffff0d7224 */ /* 0x000fe400078e0012 */
[----:B------:R-:W-:Y:S02]  /*50740*/  IMAD.MOV.U32 R12, RZ, RZ, R19 ;  /* 0x000000ffff0c7224 */ /* 0x000fe400078e0013 */
[----:B------:R-:W-:Y:S02]  /*50750*/  IMAD.MOV.U32 R15, RZ, RZ, R16 ;  /* 0x000000ffff0f7224 */ /* 0x000fe400078e0010 */
[----:B------:R-:W-:Y:S01]  /*50760*/  IMAD.MOV.U32 R14, RZ, RZ, R17 ;  /* 0x000000ffff0e7224 */ /* 0x000fe200078e0011 */
[----:B------:R-:W3:Y:S01]  /*50770*/  LDL.LU.64 R18, [R1+0x18d0] ;  /* 0x0018d00001127983 */ /* 0x000ee20000300a00 */
[----:B------:R-:W3:Y:S02]  /*50780*/  LDL.LU.64 R16, [R1+0x18c8] ;  /* 0x0018c80001107983 */ /* 0x000ee40000300a00 */
[C---:B---3--:R-:W-:Y:S11]  /*50790*/  HMMA.16816.F32 R4, R20.reuse, R4, R16 ;  /* 0x000000041404723c */ /* 0x048ff60000001810 */
[----:B------:R-:W-:Y:S11]  /*507a0*/  @!UPT UIADD3 URZ, URZ, URZ, URZ ;  /* 0x0000003f3f3ff290 */ /* 0x000ff6000fffe03f */
[----:B------:R-:W-:Y:S02]  /*507b0*/  @!UPT UIADD3 URZ, URZ, URZ, URZ ;  /* 0x0000003f3f3ff290 */ /* 0x000fe4000fffe03f */
[----:B------:R-:W-:Y:S02]  /*507c0*/  IMAD.MOV.U32 R19, RZ, RZ, R4 ;  /* 0x000000ffff137224 */ /* 0x000fe400078e0004 */
[----:B------:R-:W-:Y:S02]  /*507d0*/  IMAD.MOV.U32 R18, RZ, RZ, R5 ;  /* 0x000000ffff127224 */ /* 0x000fe400078e0005 */
[----:B------:R-:W2:Y:S01]  /*507e0*/  LDL.LU.64 R4, [R1+0x18c0] ;  /* 0x0018c00001047983 */ /* 0x000ea20000300a00 */
[----:B------:R-:W-:Y:S02]  /*507f0*/  IMAD.MOV.U32 R17, RZ, RZ, R6 ;  /* 0x000000ffff117224 */ /* 0x000fe400078e0006 */
[----:B------:R-:W-:Y:S02]  /*50800*/  IMAD.MOV.U32 R16, RZ, RZ, R7 ;  /* 0x000000ffff107224 */ /* 0x000fe400078e0007 */
[----:B--2---:R-:W-:Y:S01]  /*50810*/  HMMA.16816.F32 R4, R20, R4, R24 ;  /* 0x000000041404723c */ /* 0x004fe20000001818 */
[----:B------:R-:W2:Y:S01]  /*50820*/  LDL.LU.64 R26, [R1+0x18b8] ;  /* 0x0018b800011a7983 */ /* 0x000ea20000300a00 */
[----:B------:R-:W3:Y:S11]  /*50830*/  LDL.LU.64 R24, [R1+0x18b0] ;  /* 0x0018b00001187983 */ /* 0x000ef60000300a00 */
[----:B------:R-:W-:Y:S10]  /*50840*/  @!UPT UIADD3 URZ, URZ, URZ, URZ ;  /* 0x0000003f3f3ff290 */ /* 0x000ff4000fffe03f */
[----:B------:R0:W-:Y:S01]  /*50850*/  STL.64 [R1+0x1718], R6 ;  /* 0x0017180601007387 */ /* 0x0001e20000100a00 */
[----:B------:R-:W-:Y:S03]  /*50860*/  STL.64 [R1+0x1710], R4 ;  /* 0x0017100401007387 */ /* 0x000fe60000100a00 */
[----:B0-----:R-:W2:Y:S01]  /*50870*/  LDL.LU R6, [R1+0x158] ;  /* 0x0001580001067983 */ /* 0x001ea20000300800 */
[----:B------:R-:W2:Y:S03]  /*50880*/  LDL.LU R7, [R1+0x15c] ;  /* 0x00015c0001077983 */ /* 0x000ea60000300800 */
[----:B--2---:R0:W-:Y:S04]  /*50890*/  STL.64 [R1+0x1728], R6 ;  /* 0x0017280601007387 */ /* 0x0041e80000100a00 */
[----:B0-----:R-:W2:Y:S01]  /*508a0*/  LDL.LU R6, [R1+0x168] ;  /* 0x0001680001067983 */ /* 0x001ea20000300800 */
[----:B------:R-:W2:Y:S03]  /*508b0*/  LDL.LU R7, [R1+0x16c] ;  /* 0x00016c0001077983 */ /* 0x000ea60000300800 */
[----:B--2---:R0:W-:Y:S01]  /*508c0*/  STL.64 [R1+0x1740], R6 ;  /* 0x0017400601007387 */ /* 0x0041e20000100a00 */
[----:B------:R-:W4:Y:S02]  /*508d0*/  LDL.LU R4, [R1+0x80] ;  /* 0x0000800001047983 */ /* 0x000f240000300800 */
[----:B------:R-:W4:Y:S01]  /*508e0*/  LDL.LU R5, [R1+0x84] ;  /* 0x0000840001057983 */ /* 0x000f220000300800 */
[----:B0-----:R-:W4:Y:S01]  /*508f0*/  LDL.LU R6, [R1+0x88] ;  /* 0x0000880001067983 */ /* 0x001f220000300800 */
[----:B------:R-:W4:Y:S02]  /*50900*/  LDL.LU R7, [R1+0x8c] ;  /* 0x00008c0001077983 */ /* 0x000f240000300800 */
[----:B------:R-:W-:-:S02]  /*50910*/  IMAD.MOV.U32 R3, RZ, RZ, R10 ;  /* 0x000000ffff037224 */ /* 0x000fc400078e000a */
[----:B----4-:R-:W-:Y:S01]  /*50920*/  HMMA.16816.F32 R8, R20, R8, R4 ;  /* 0x000000081408723c */ /* 0x010fe20000001804 */
[----:B------:R-:W2:Y:S01]  /*50930*/  LDL.LU R6, [R1+0x178] ;  /* 0x0001780001067983 */ /* 0x000ea20000300800 */
[----:B------:R-:W2:Y:S03]  /*50940*/  LDL.LU R7, [R1+0x17c] ;  /* 0x00017c0001077983 */ /* 0x000ea60000300800 */
[----:B--2---:R-:W-:Y:S11]  /*50950*/  STL.64 [R1+0x1758], R6 ;  /* 0x0017580601007387 */ /* 0x004ff60000100a00 */
[----:B------:R-:W-:Y:S07]  /*50960*/  @!UPT UIADD3 URZ, URZ, URZ, URZ ;  /* 0x0000003f3f3ff290 */ /* 0x000fee000fffe03f */
[----:B------:R0:W-:Y:S02]  /*50970*/  STL.64 [R1+0x1708], R10 ;  /* 0x0017080a01007387 */ /* 0x0001e40000100a00 */
[----:B------:R-:W-:Y:S01]  /*50980*/  STL.64 [R1+0x1700], R8 ;  /* 0x0017000801007387 */ /* 0x000fe20000100a00 */
[----:B0-----:R-:W2:Y:S01]  /*50990*/  LDL.LU R10, [R1+0x148] ;  /* 0x00014800010a7983 */ /* 0x001ea20000300800 */
[----:B------:R-:W2:Y:S02]  /*509a0*/  LDL.LU R11, [R1+0x14c] ;  /* 0x00014c00010b7983 */ /* 0x000ea40000300800 */
[----:B------:R-:W4:Y:S02]  /*509b0*/  LDL.LU R6, [R1+0x188] ;  /* 0x0001880001067983 */ /* 0x000f240000300800 */
[----:B------:R-:W4:Y:S02]  /*509c0*/  LDL.LU R7, [R1+0x18c] ;  /* 0x00018c0001077983 */ /* 0x000f240000300800 */
[----:B----4-:R0:W-:Y:S01]  /*509d0*/  STL.64 [R1+0x1770], R6 ;  /* 0x0017700601007387 */ /* 0x0101e20000100a00 */
[----:B--2---:R1:W-:Y:S03]  /*509e0*/  STL.64 [R1+0x1720], R10 ;  /* 0x0017200a01007387 */ /* 0x0043e60000100a00 */
[----:B0-----:R-:W2:Y:S01]  /*509f0*/  LDL.LU R6, [R1+0x198] ;  /* 0x0001980001067983 */ /* 0x001ea20000300800 */
[----:B------:R-:W2:Y:S02]  /*50a00*/  LDL.LU R7, [R1+0x19c] ;  /* 0x00019c0001077983 */ /* 0x000ea40000300800 */
[----:B-1----:R-:W-:-:S02]  /*50a10*/  IMAD.MOV.U32 R10, RZ, RZ, R17 ;  /* 0x000000ffff0a7224 */ /* 0x002fc400078e0011 */
[----:B------:R-:W-:Y:S02]  /*50a20*/  IMAD.MOV.U32 R11, RZ, RZ, R16 ;  /* 0x000000ffff0b7224 */ /* 0x000fe400078e0010 */
[----:B------:R-:W-:Y:S02]  /*50a30*/  IMAD.MOV.U32 R8, RZ, RZ, R19 ;  /* 0x000000ffff087224 */ /* 0x000fe400078e0013 */
[----:B------:R-:W-:Y:S01]  /*50a40*/  IMAD.MOV.U32 R9, RZ, RZ, R18 ;  /* 0x000000ffff097224 */ /* 0x000fe200078e0012 */
[----:B--2---:R0:W-:Y:S01]  /*50a50*/  STL.64 [R1+0x1788], R6 ;  /* 0x0017880601007387 */ /* 0x0041e20000100a00 */
[----:B------:R1:W-:Y:S03]  /*50a60*/  STL.64 [R1+0x1738], R10 ;  /* 0x0017380a01007387 */ /* 0x0003e60000100a00 */
[----:B------:R2:W-:Y:S01]  /*50a70*/  STL.64 [R1+0x1730], R8 ;  /* 0x0017300801007387 */ /* 0x0005e20000100a00 */
[----:B0-----:R-:W4:Y:S01]  /*50a80*/  LDL.LU R6, [R1+0x1a8] ;  /* 0x0001a80001067983 */ /* 0x001f220000300800 */
[----:B------:R-:W4:Y:S02]  /*50a90*/  LDL.LU R7, [R1+0x1ac] ;  /* 0x0001ac0001077983 */ /* 0x000f240000300800 */
[----:B-1----:R-:W-:-:S02]  /*50aa0*/  IMAD.MOV.U32 R10, RZ, RZ, R13 ;  /* 0x000000ffff0a7224 */ /* 0x002fc400078e000d */
[----:B------:R-:W-:Y:S02]  /*50ab0*/  IMAD.MOV.U32 R11, RZ, RZ, R12 ;  /* 0x000000ffff0b7224 */ /* 0x000fe400078e000c */
[----:B--2---:R-:W-:Y:S02]  /*50ac0*/  IMAD.MOV.U32 R8, RZ, RZ, R15 ;  /* 0x000000ffff087224 */ /* 0x004fe400078e000f */
[----:B------:R-:W-:Y:S01]  /*50ad0*/  IMAD.MOV.U32 R9, RZ, RZ, R14 ;  /* 0x000000ffff097224 */ /* 0x000fe200078e000e */
[----:B----4-:R-:W-:Y:S01]  /*50ae0*/  STL.64 [R1+0x17a0], R6 ;  /* 0x0017a00601007387 */ /* 0x010fe20000100a00 */
[----:B------:R-:W-:Y:S03]  /*50af0*/  STL.64 [R1+0x1750], R10 ;  /* 0x0017500a01007387 */ /* 0x000fe60000100a00 */
[----:B------:R0:W-:Y:S02]  /*50b00*/  STL.64 [R1+0x1748], R8 ;  /* 0x0017480801007387 */ /* 0x0001e40000100a00 */
[----:B0-----:R-:W-:-:S02]  /*50b10*/  IMAD.MOV.U32 R8, RZ, RZ, R28 ;  /* 0x000000ffff087224 */ /* 0x001fc400078e001c */
[----:B------:R-:W-:Y:S01]  /*50b20*/  IMAD.MOV.U32 R9, RZ, RZ, R29 ;  /* 0x000000ffff097224 */ /* 0x000fe200078e001d */
[----:B------:R-:W2:Y:S01]  /*50b30*/  LDL.LU R28, [R1+0x18a8] ;  /* 0x0018a800011c7983 */ /* 0x000ea20000300800 */
[----:B------:R-:W4:Y:S02]  /*50b40*/  LDL.LU R29, [R1+0x18a4] ;  /* 0x0018a400011d7983 */ /* 0x000f240000300800 */
[----:B------:R-:W-:Y:S02]  /*50b50*/  IMAD.MOV.U32 R10, RZ, RZ, R3 ;  /* 0x000000ffff0a7224 */ /* 0x000fe400078e0003 */
[----:B---3--:R-:W-:Y:S01]  /*50b60*/  IMAD.MOV.U32 R11, RZ, RZ, R24 ;  /* 0x000000ffff0b7224 */ /* 0x008fe200078e0018 */
[----:B------:R-:W3:Y:S01]  /*50b70*/  LDL.LU R3, [R1+0x18a0] ;  /* 0x0018a00001037983 */ /* 0x000ee20000300800 */
[----:B------:R-:W2:Y:S02]  /*50b80*/  LDL.LU R24, [R1+0x189c] ;  /* 0x00189c0001187983 */ /* 0x000ea40000300800 */
[----:B------:R-:W2:Y:S02]  /*50b90*/  LDL.LU R6, [R1+0x1b8] ;  /* 0x0001b80001067983 */ /* 0x000ea40000300800 */
[----:B------:R-:W2:Y:S02]  /*50ba0*/  LDL.LU R7, [R1+0x1bc] ;  /* 0x0001bc0001077983 */ /* 0x000ea40000300800 */
[----:B--2---:R-:W-:Y:S01]  /*50bb0*/  STL.64 [R1+0x17b8], R6 ;  /* 0x0017b80601007387 */ /* 0x004fe20000100a00 */
[----:B------:R-:W-:Y:S02]  /*50bc0*/  STL.64 [R1+0x1768], R10 ;  /* 0x0017680a01007387 */ /* 0x000fe40000100a00 */
[----:B------:R0:W-:Y:S02]  /*50bd0*/  STL.64 [R1+0x1760], R8 ;  /* 0x0017600801007387 */ /* 0x0001e40000100a00 */
[----:B0-----:R-:W-:-:S02]  /*50be0*/  IMAD.MOV.U32 R8, RZ, RZ, R25 ;  /* 0x000000ffff087224 */ /* 0x001fc400078e0019 */
[----:B------:R-:W-:Y:S01]  /*50bf0*/  IMAD.MOV.U32 R9, RZ, RZ, R26 ;  /* 0x000000ffff097224 */ /* 0x000fe200078e001a */
[----:B------:R-:W2:Y:S01]  /*50c00*/  LDL.LU R25, [R1+0x1898] ;  /* 0x0018980001197983 */ /* 0x000ea20000300800 */
[----:B------:R-:W2:Y:S02]  /*50c10*/  LDL.LU R26, [R1+0x1894] ;  /* 0x00189400011a7983 */ /* 0x000ea40000300800 */
[----:B------:R-:W-:Y:S02]  /*50c20*/  IMAD.MOV.U32 R10, RZ, RZ, R27 ;  /* 0x000000ffff0a7224 */ /* 0x000fe400078e001b */
[----:B------:R-:W-:Y:S01]  /*50c30*/  IMAD.MOV.U32 R11, RZ, RZ, R2 ;  /* 0x000000ffff0b7224 */ /* 0x000fe200078e0002 */
[----:B------:R-:W2:Y:S01]  /*50c40*/  LDL.LU R27, [R1+0x1890] ;  /* 0x00189000011b7983 */ /* 0x000ea20000300800 */
[----:B------:R-:W2:Y:S02]  /*50c50*/  LDL.LU R2, [R1+0x188c] ;  /* 0x00188c0001027983 */ /* 0x000ea40000300800 */
[----:B------:R-:W2:Y:S02]  /*50c60*/  LDL.LU R6, [R1+0x1c8] ;  /* 0x0001c80001067983 */ /* 0x000ea40000300800 */
[----:B------:R-:W2:Y:S02]  /*50c70*/  LDL.LU R7, [R1+0x1cc] ;  /* 0x0001cc0001077983 */ /* 0x000ea40000300800 */
[----:B--2---:R0:W-:Y:S04]  /*50c80*/  STL.64 [R1+0x17d0], R6 ;  /* 0x0017d00601007387 */ /* 0x0041e80000100a00 */
[----:B0-----:R-:W2:Y:S01]  /*50c90*/  LDL.LU R6, [R1+0x1d8] ;  /* 0x0001d80001067983 */ /* 0x001ea20000300800 */
[----:B------:R-:W2:Y:S03]  /*50ca0*/  LDL.LU R7, [R1+0x1dc] ;  /* 0x0001dc0001077983 */ /* 0x000ea60000300800 */
[----:B--2---:R-:W-:Y:S01]  /*50cb0*/  STL.64 [R1+0x17e8], R6 ;  /* 0x0017e80601007387 */ /* 0x004fe20000100a00 */
[----:B------:R-:W-:Y:S02]  /*50cc0*/  STL.64 [R1+0x1780], R10 ;  /* 0x0017800a01007387 */ /* 0x000fe40000100a00 */
[----:B------:R3:W-:Y:S02]  /*50cd0*/  STL.64 [R1+0x1778], R8 ;  /* 0x0017780801007387 */ /* 0x0007e40000100a00 */
[----:B---3--:R-:W-:-:S02]  /*50ce0*/  IMAD.MOV.U32 R8, RZ, RZ, R3 ;  /* 0x000000ffff087224 */ /* 0x008fc400078e0003 */
[----:B----4-:R-:W-:Y:S01]  /*50cf0*/  IMAD.MOV.U32 R9, RZ, RZ, R29 ;  /* 0x000000ffff097224 */ /* 0x010fe200078e001d */
[----:B------:R-:W2:Y:S01]  /*50d00*/  LDL.LU R3, [R1+0x1888] ;  /* 0x0018880001037983 */ /* 0x000ea20000300800 */
[----:B------:R-:W3:Y:S02]  /*50d10*/  LDL.LU R29, [R1+0x1884] ;  /* 0x00188400011d7983 */ /* 0x000ee40000300800 */
[----:B------:R-:W-:Y:S02]  /*50d20*/  IMAD.MOV.U32 R10, RZ, RZ, R28 ;  /* 0x000000ffff0a7224 */ /* 0x000fe400078e001c */
[----:B------:R-:W-:Y:S01]  /*50d30*/  IMAD.MOV.U32 R11, RZ, RZ, R0 ;  /* 0x000000ffff0b7224 */ /* 0x000fe200078e0000 */
[----:B------:R-:W4:Y:S01]  /*50d40*/  LDL.LU R28, [R1+0x1880] ;  /* 0x00188000011c7983 */ /* 0x000f220000300800 */
        /* <DEDUP_REMOVED lines=16> */
[----:B------:R-:W2:Y:S03]  /*50e50*/  LDL.LU R25, [R1+0x104] ;  /* 0x0001040001197983 */ /* 0x000ea60000300800 */
[----:B--2---:R0:W-:Y:S01]  /*50e60*/  STL.64 [R1+0x1830], R24 ;  /* 0x0018301801007387 */ /* 0x0041e20000100a00 */
[----:B------:R-:W2:Y:S02]  /*50e70*/  LDL.LU R4, [R1+0xd0] ;  /* 0x0000d00001047983 */ /* 0x000ea40000300800 */
[----:B------:R-:W2:Y:S02]  /*50e80*/  LDL.LU R5, [R1+0xd4] ;  /* 0x0000d40001057983 */ /* 0x000ea40000300800 */
[----:B------:R-:W2:Y:S01]  /*50e90*/  LDL.LU R6, [R1+0xd8] ;  /* 0x0000d80001067983 */ /* 0x000ea20000300800 */
[----:B------:R-:W2:Y:S04]  /*50ea0*/  LDL.LU R7, [R1+0xdc] ;  /* 0x0000dc0001077983 */ /* 0x000ea80000300800 */
[----:B--2---:R-:W-:Y:S01]  /*50eb0*/  STL.64 [R1+0x1840], R6 ;  /* 0x0018400601007387 */ /* 0x004fe20000100a00 */
[----:B------:R1:W-:Y:S02]  /*50ec0*/  STL.64 [R1+0x1838], R4 ;  /* 0x0018380401007387 */ /* 0x0003e40000100a00 */
[----:B------:R-:W2:Y:S02]  /*50ed0*/  LDL.LU R16, [R1+0x110] ;  /* 0x0001100001107983 */ /* 0x000ea40000300800 */
[----:B------:R-:W2:Y:S01]  /*50ee0*/  LDL.LU R17, [R1+0x114] ;  /* 0x0001140001117983 */ /* 0x000ea20000300800 */
[----:B0-----:R-:W2:Y:S01]  /*50ef0*/  LDL.LU R24, [R1+0xe0] ;  /* 0x0000e00001187983 */ /* 0x001ea20000300800 */
[----:B------:R-:W2:Y:S02]  /*50f00*/  LDL.LU R25, [R1+0xe4] ;  /* 0x0000e40001197983 */ /* 0x000ea40000300800 */
[----:B------:R-:W2:Y:S02]  /*50f10*/  LDL.LU R12, [R1+0x120] ;  /* 0x00012000010c7983 */ /* 0x000ea40000300800 */
[----:B------:R-:W2:Y:S01]  /*50f20*/  LDL.LU R13, [R1+0x124] ;  /* 0x00012400010d7983 */ /* 0x000ea20000300800 */
[----:B-1----:R-:W2:Y:S01]  /*50f30*/  LDL.LU R4, [R1+0xb0] ;  /* 0x0000b00001047983 */ /* 0x002ea20000300800 */
[----:B------:R-:W2:Y:S02]  /*50f40*/  LDL.LU R5, [R1+0xb4] ;  /* 0x0000b40001057983 */ /* 0x000ea40000300800 */
[----:B------:R-:W2:Y:S02]  /*50f50*/  LDL.LU R6, [R1+0xb8] ;  /* 0x0000b80001067983 */ /* 0x000ea40000300800 */
[----:B------:R-:W2:Y:S01]  /*50f60*/  LDL.LU R7, [R1+0xbc] ;  /* 0x0000bc0001077983 */ /* 0x000ea20000300800 */
[----:B------:R0:W-:Y:S01]  /*50f70*/  STL.64 [R1+0x17b0], R10 ;  /* 0x0017b00a01007387 */ /* 0x0001e20000100a00 */
[----:B------:R4:W-:Y:S02]  /*50f80*/  STL.64 [R1+0x17a8], R8 ;  /* 0x0017a80801007387 */ /* 0x0009e40000100a00 */
[----:B0-----:R-:W-:-:S02]  /*50f90*/  IMAD.MOV.U32 R10, RZ, RZ, R3 ;  /* 0x000000ffff0a7224 */ /* 0x001fc400078e0003 */
[----:B----4-:R-:W-:Y:S02]  /*50fa0*/  IMAD.MOV.U32 R8, RZ, RZ, R28 ;  /* 0x000000ffff087224 */ /* 0x010fe400078e001c */
[----:B------:R-:W-:Y:S01]  /*50fb0*/  IMAD.MOV.U32 R11, RZ, RZ, R2 ;  /* 0x000000ffff0b7224 */ /* 0x000fe200078e0002 */
[----:B------:R-:W4:Y:S01]  /*50fc0*/  LDL.LU R28, [R1+0x1870] ;  /* 0x00187000011c7983 */ /* 0x000f220000300800 */
[----:B---3--:R-:W-:Y:S02]  /*50fd0*/  IMAD.MOV.U32 R9, RZ, RZ, R29 ;  /* 0x000000ffff097224 */ /* 0x008fe400078e001d */
[----:B------:R-:W3:Y:S02]  /*50fe0*/  LDL.LU R29, [R1+0x186c] ;  /* 0x00186c00011d7983 */ /* 0x000ee40000300800 */
[----:B------:R-:W2:Y:S01]  /*50ff0*/  LDL.LU R3, [R1+0x1868] ;  /* 0x0018680001037983 */ /* 0x000ea20000300800 */
[----:B------:R-:W2:Y:S01]  /*51000*/  LDL.LU R2, [R1+0x1864] ;  /* 0x0018640001027983 */ /* 0x000ea20000300800 */
[----:B------:R-:W-:Y:S02]  /*51010*/  STL.64 [R1+0x17c8], R10 ;  /* 0x0017c80a01007387 */ /* 0x000fe40000100a00 */
[----:B------:R0:W-:Y:S02]  /*51020*/  STL.64 [R1+0x17c0], R8 ;  /* 0x0017c00801007387 */ /* 0x0001e40000100a00 */
[----:B0-----:R-:W2:Y:S01]  /*51030*/  LDL.LU R8, [R1+0x90] ;  /* 0x0000900001087983 */ /* 0x001ea20000300800 */
[----:B------:R-:W2:Y:S02]  /*51040*/  LDL.LU R9, [R1+0x94] ;  /* 0x0000940001097983 */ /* 0x000ea40000300800 */
[----:B------:R-:W2:Y:S02]  /*51050*/  LDL.LU R10, [R1+0x98] ;  /* 0x00009800010a7983 */ /* 0x000ea40000300800 */
[----:B------:R-:W-:-:S02]  /*51060*/  IMAD.MOV.U32 R11, RZ, RZ, R0 ;  /* 0x000000ffff0b7224 */ /* 0x000fc400078e0000 */
[----:B------:R-:W3:Y:S04]  /*51070*/  LDL.LU R0, [R1+0x1860] ;  /* 0x0018600001007983 */ /* 0x000ee80000300800 */
[----:B--2---:R3:W-:Y:S01]  /*51080*/  STL.64 [R1+0x17e0], R10 ;  /* 0x0017e00a01007387 */ /* 0x0047e20000100a00 */
[----:B------:R0:W-:Y:S02]  /*51090*/  STL.64 [R1+0x17d8], R8 ;  /* 0x0017d80801007387 */ /* 0x0001e40000100a00 */
[----:B---3--:R-:W-:Y:S02]  /*510a0*/  IMAD.MOV.U32 R10, RZ, RZ, R29 ;  /* 0x000000ffff0a7224 */ /* 0x008fe400078e001d */
[----:B0-----:R-:W-:Y:S02]  /*510b0*/  IMAD.MOV.U32 R8, RZ, RZ, R2 ;  /* 0x000000ffff087224 */ /* 0x001fe400078e0002 */
[----:B----4-:R-:W-:Y:S01]  /*510c0*/  IMAD.MOV.U32 R11, RZ, RZ, R28 ;  /* 0x000000ffff0b7224 */ /* 0x010fe200078e001c */
[----:B------:R-:W2:Y:S01]  /*510d0*/  LDL.LU R2, [R1+0x185c] ;  /* 0x00185c0001027983 */ /* 0x000ea20000300800 */
[----:B------:R-:W-:-:S02]  /*510e0*/  IMAD.MOV.U32 R9, RZ, RZ, R3 ;  /* 0x000000ffff097224 */ /* 0x000fc400078e0003 */
[----:B------:R-:W3:Y:S02]  /*510f0*/  LDL.LU R3, [R1+0x1858] ;  /* 0x0018580001037983 */ /* 0x000ee40000300800 */
[----:B------:R-:W4:Y:S01]  /*51100*/  LDL.LU R29, [R1+0x1854] ;  /* 0x00185400011d7983 */ /* 0x000f220000300800 */
[----:B------:R-:W2:Y:S01]  /*51110*/  LDL.LU R28, [R1+0x1850] ;  /* 0x00185000011c7983 */ /* 0x000ea20000300800 */
[----:B------:R-:W-:Y:S02]  /*51120*/  STL.64 [R1+0x17f8], R10 ;  /* 0x0017f80a01007387 */ /* 0x000fe40000100a00 */
[----:B------:R0:W-:Y:S02]  /*51130*/  STL.64 [R1+0x17f0], R8 ;  /* 0x0017f00801007387 */ /* 0x0001e40000100a00 */
[----:B0-----:R-:W2:Y:S01]  /*51140*/  LDL.LU R8, [R1+0xc0] ;  /* 0x0000c00001087983 */ /* 0x001ea20000300800 */
[----:B------:R-:W2:Y:S02]  /*51150*/  LDL.LU R9, [R1+0xc4] ;  /* 0x0000c40001097983 */ /* 0x000ea40000300800 */
[----:B------:R-:W2:Y:S02]  /*51160*/  LDL.LU R10, [R1+0xc8] ;  /* 0x0000c800010a7983 */ /* 0x000ea40000300800 */
[----:B------:R-:W-:-:S02]  /*51170*/  IMAD.MOV.U32 R11, RZ, RZ, R0 ;  /* 0x000000ffff0b7224 */ /* 0x000fc400078e0000 */
[----:B------:R-:W3:Y:S01]  /*51180*/  LDL.LU R0, [R1+0x184c] ;  /* 0x00184c0001007983 */ /* 0x000ee20000300800 */
[C---:B------:R-:W-:Y:S08]  /*51190*/  HMMA.16816.F32 R12, R20.reuse, R12, R4 ;  /* 0x0000000c140c723c */ /* 0x040ff00000001804 */
[----:B------:R-:W-:Y:S01]  /*511a0*/  HMMA.16816.F32 R16, R20, R16, R24 ;  /* 0x000000101410723c */ /* 0x000fe20000001818 */
[----:B--2---:R-:W-:Y:S01]  /*511b0*/  STL.64 [R1+0x1810], R10 ;  /* 0x0018100a01007387 */ /* 0x004fe20000100a00 */
[----:B------:R0:W-:Y:S02]  /*511c0*/  STL.64 [R1+0x1808], R8 ;  /* 0x0018080801007387 */ /* 0x0001e40000100a00 */
[----:B0-----:R-:W-:-:S02]  /*511d0*/  IMAD.MOV.U32 R8, RZ, RZ, R28 ;  /* 0x000000ffff087224 */ /* 0x001fc400078e001c */
[----:B------:R-:W2:Y:S01]  /*511e0*/  LDL.LU R28, [R1+0x1848] ;  /* 0x00184800011c7983 */ /* 0x000ea20000300800 */
[----:B------:R-:W2:Y:S02]  /*511f0*/  LDL.LU.64 R6, [R1+0x1840] ;  /* 0x0018400001067983 */ /* 0x000ea40000300a00 */
[----:B------:R-:W2:Y:S02]  /*51200*/  LDL.LU.64 R4, [R1+0x1838] ;  /* 0x0018380001047983 */ /* 0x000ea40000300a00 */
[----:B------:R-:W2:Y:S02]  /*51210*/  LDL.LU.64 R24, [R1+0x1830] ;  /* 0x0018300001187983 */ /* 0x000ea40000300a00 */
[----:B----4-:R-:W-:Y:S02]  /*51220*/  IMAD.MOV.U32 R9, RZ, RZ, R29 ;  /* 0x000000ffff097224 */ /* 0x010fe400078e001d */
[----:B---3--:R-:W-:Y:S02]  /*51230*/  IMAD.MOV.U32 R10, RZ, RZ, R3 ;  /* 0x000000ffff0a7224 */ /* 0x008fe400078e0003 */
[----:B------:R-:W-:Y:S01]  /*51240*/  IMAD.MOV.U32 R11, RZ, RZ, R2 ;  /* 0x000000ffff0b7224 */ /* 0x000fe200078e0002 */
[----:B--2---:R-:W-:Y:S01]  /*51250*/  HMMA.16816.F32 R20, R20, R24, R4 ;  /* 0x000000181414723c */ /* 0x004fe20000001804 */
[----:B------:R-:W2:Y:S01]  /*51260*/  LDL.LU.64 R6, [R1+0x1828] ;  /* 0x0018280001067983 */ /* 0x000ea20000300a00 */
[----:B------:R-:W2:Y:S02]  /*51270*/  LDL.LU.64 R26, [R1+0x1820] ;  /* 0x00182000011a7983 */ /* 0x000ea40000300a00 */
[----:B------:R-:W2:Y:S04]  /*51280*/  LDL.LU.64 R24, [R1+0x1818] ;  /* 0x0018180001187983 */ /* 0x000ea80000300a00 */
[----:B--2---:R-:W-:Y:S01]  /*51290*/  HMMA.16816.F32 R4, R24, R6, R8 ;  /* 0x000000061804723c */ /* 0x004fe20000001808 */
[----:B------:R-:W2:Y:S01]  /*512a0*/  LDL.LU.64 R10, [R1+0x1810] ;  /* 0x00181000010a7983 */ /* 0x000ea20000300a00 */
[----:B------:R-:W2:Y:S11]  /*512b0*/  LDL.LU.64 R8, [R1+0x1808] ;  /* 0x0018080001087983 */ /* 0x000eb60000300a00 */
[----:B------:R-:W-:Y:S10]  /*512c0*/  @!UPT UIADD3 URZ, URZ, URZ, URZ ;  /* 0x0000003f3f3ff290 */ /* 0x000ff4000fffe03f */
[----:B------:R-:W-:Y:S01]  /*512d0*/  STL.64 [R1+0x400], R4 ;  /* 0x0004000401007387 */ /* 0x000fe20000100a00 */
[----:B------:R0:W-:Y:S03]  /*512e0*/  STL.64 [R1+0x408], R6 ;  /* 0x0004080601007387 */ /* 0x0001e60000100a00 */
[----:B0-----:R-:W2:Y:S01]  /*512f0*/  LDL.LU.64 R6, [R1+0x1800] ;  /* 0x0018000001067983 */ /* 0x001ea20000300a00 */
[----:B------:R-:W-:-:S05]  /*51300*/  IMAD.MOV.U32 R2, RZ, RZ, R4 ;  /* 0x000000ffff027224 */ /* 0x000fca00078e0004 */
[----:B------:R-:W-:Y:S01]  /*51310*/  STL [R1+0x16dc], R2 ;  /* 0x0016dc0201007387 */ /* 0x000fe20000100800 */
[----:B--2---:R-:W-:Y:S03]  /*51320*/  HMMA.16816.F32 R4, R24, R6, R8 ;  /* 0x000000061804723c */ /* 0x004fe60000001808 */
[----:B------:R-:W2:Y:S01]  /*51330*/  LDL.LU.64 R10, [R1+0x17f8] ;  /* 0x0017f800010a7983 */ /* 0x000ea20000300a00 */
[----:B------:R-:W2:Y:S11]  /*51340*/  LDL.LU.64 R8, [R1+0x17f0] ;  /* 0x0017f00001087983 */ /* 0x000eb60000300a00 */
[----:B------:R-:W-:Y:S08]  /*51350*/  @!UPT UIADD3 URZ, URZ, URZ, URZ ;  /* 0x0000003f3f3ff290 */ /* 0x000ff0000fffe03f */
        /* <DEDUP_REMOVED lines=14> */
[C---:B--2---:R-:W-:Y:S03]  /*51440*/  HMMA.16816.F32 R4, R24.reuse, R6, R8 ;  /* 0x000000061804723c */ /* 0x044fe60000001808 */
[----:B------:R-:W2:Y:S01]  /*51450*/  LDL.LU.64 R10, [R1+0x17c8] ;  /* 0x0017c800010a7983 */ /* 0x000ea20000300a00 */
[----:B------:R-:W2:Y:S11]  /*51460*/  LDL.LU.64 R8, [R1+0x17c0] ;  /* 0x0017c00001087983 */ /* 0x000eb60000300a00 */
[----:B------:R-:W-:Y:S08]  /*51470*/  @!UPT UIADD3 URZ, URZ, URZ, URZ ;  /* 0x0000003f3f3ff290 */ /* 0x000ff0000fffe03f */
[----:B------:R-:W-:Y:S01]  /*51480*/  STL.64 [R1+0x3d0], R4 ;  /* 0x0003d00401007387 */ /* 0x000fe20000100a00 */
[----:B------:R0:W-:Y:S03]  /*51490*/  STL.64 [R1+0x3d8], R6 ;  /* 0x0003d80601007387 */ /* 0x0001e60000100a00 */
[----:B0-----:R-:W2:Y:S02]  /*514a0*/  LDL.LU.64 R6, [R1+0x17b8] ;  /* 0x0017b80001067983 */ /* 0x001ea40000300a00 */
[C---:B--2---:R-:W-:Y:S02]  /*514b0*/  HMMA.16816.F32 R4, R24.reuse, R6, R8 ;  /* 0x000000061804723c */ /* 0x044fe40000001808 */
[----:B------:R-:W2:Y:S01]  /*514c0*/  LDL.LU.64 R10, [R1+0x17b0] ;  /* 0x0017b000010a7983 */ /* 0x000ea20000300a00 */
[----:B------:R-:W2:Y:S11]  /*514d0*/  LDL.LU.64 R8, [R1+0x17a8] ;  /* 0x0017a80001087983 */ /* 0x000eb60000300a00 */
[----:B------:R-:W-:Y:S09]  /*514e0*/  @!UPT UIADD3 URZ, URZ, URZ, URZ ;  /* 0x0000003f3f3ff290 */ /* 0x000ff2000fffe03f */
        /* <DEDUP_REMOVED lines=39> */
[----:B------:R-:W2:Y:S11]  /*51760*/  LDL.LU.64 R10, [R1+0x1720] ;  /* 0x00172000010a7983 */ /* 0x000eb60000300a00 */
[----:B------:R-:W-:Y:S10]  /*51770*/  @!UPT UIADD3 URZ, URZ, URZ, URZ ;  /* 0x0000003f3f3ff290 */ /* 0x000ff4000fffe03f */
[----:B------:R-:W-:Y:S01]  /*51780*/  STL.64 [R1+0x360], R4 ;  /* 0x0003600401007387 */ /* 0x000fe20000100a00 */
[----:B------:R0:W-:Y:S03]  /*51790*/  STL.64 [R1+0x368], R6 ;  /* 0x0003680601007387 */ /* 0x0001e60000100a00 */
        /* <DEDUP_REMOVED lines=8> */
[----:B0-----:R-:W2:Y:S01]  /*51820*/  LDL.LU R6, [R1+0x138] ;  /* 0x0001380001067983 */ /* 0x001ea20000300800 */
[----:B------:R-:W2:Y:S02]  /*51830*/  LDL.LU R7, [R1+0x13c] ;  /* 0x00013c0001077983 */ /* 0x000ea40000300800 */
[----:B--2---:R-:W-:Y:S11]  /*51840*/  HMMA.16816.F32 R8, R24, R6, R8 ;  /* 0x000000061808723c */ /* 0x004ff60000001808 */
[----:B------:R-:W-:Y:S11]  /*51850*/  @!UPT UIADD3 URZ, URZ, URZ, URZ ;  /* 0x0000003f3f3ff290 */ /* 0x000ff6000fffe03f */
[----:B------:R-:W-:Y:S01]  /*51860*/  @!UPT UIADD3 URZ, URZ, URZ, URZ ;  /* 0x0000003f3f3ff290 */ /* 0x000fe2000fffe03f */
[----:B------:R-:W-:Y:S01]  /*51870*/  STL.64 [R1+0x170], R8 ;  /* 0x0001700801007387 */ /* 0x000fe20000100a00 */
[----:B------:R0:W-:Y:S02]  /*51880*/  STL.64 [R1+0x178], R10 ;  /* 0x0001780a01007387 */ /* 0x0001e40000100a00 */
[----:B------:R-:W-:Y:S02]  /*51890*/  IMAD.MOV.U32 R6, RZ, RZ, R9 ;  /* 0x000000ffff067224 */ /* 0x000fe400078e0009 */
[----:B0-----:R-:W-:-:S05]  /*518a0*/  IMAD.MOV.U32 R10, RZ, RZ, R8 ;  /* 0x000000ffff0a7224 */ /* 0x001fca00078e0008 */
[----:B------:R0:W-:Y:S04]  /*518b0*/  STL [R1+0x16ec], R10 ;  /* 0x0016ec0a01007387 */ /* 0x0001e80000100800 */
[----:B0-----:R-:W2:Y:S01]  /*518c0*/  LDL.LU R10, [R1+0x118] ;  /* 0x00011800010a7983 */ /* 0x001ea20000300800 */
[----:B------:R-:W2:Y:S02]  /*518d0*/  LDL.LU R11, [R1+0x11c] ;  /* 0x00011c00010b7983 */ /* 0x000ea40000300800 */
[----:B------:R0:W-:Y:S02]  /*518e0*/  STL [R1+0x16e8], R6 ;  /* 0x0016e80601007387 */ /* 0x0001e40000100800 */
[----:B0-----:R-:W3:Y:S01]  /*518f0*/  LDL.LU R6, [R1+0x128] ;  /* 0x0001280001067983 */ /* 0x001ee20000300800 */
[----:B------:R-:W3:Y:S01]  /*51900*/  LDL.LU R7, [R1+0x12c] ;  /* 0x00012c0001077983 */ /* 0x000ee20000300800 */
[----:B------:R-:W-:Y:S01]  /*51910*/  UIADD3 UR4, UR4, 0x1, URZ ;  /* 0x0000000104047890 */ /* 0x000fe2000fffe03f */
[C---:B--2---:R-:W-:Y:S08]  /*51920*/  HMMA.16816.F32 R8, R24.reuse, R10, R16 ;  /* 0x0000000a1808723c */ /* 0x044ff00000001810 */
[----:B---3--:R-:W-:Y:S07]  /*51930*/  HMMA.16816.F32 R4, R24, R6, R12 ;  /* 0x000000061804723c */ /* 0x008fee000000180c */
[----:B------:R-:W-:-:S02]  /*51940*/  IMAD.MOV.U32 R14, RZ, RZ, R28 ;  /* 0x000000ffff0e7224 */ /* 0x000fc400078e001c */
[----:B------:R-:W-:Y:S11]  /*51950*/  IMAD.MOV.U32 R15, RZ, RZ, R0 ;  /* 0x000000ffff0f7224 */ /* 0x000ff600078e0000 */
[----:B------:R-:W-:Y:S03]  /*51960*/  @!UPT UIADD3 URZ, URZ, URZ, URZ ;  /* 0x0000003f3f3ff290 */ /* 0x000fe6000fffe03f */
[----:B------:R0:W-:Y:S01]  /*51970*/  STL.64 [R1+0x140], R4 ;  /* 0x0001400401007387 */ /* 0x0001e20000100a00 */
[----:B------:R1:W-:Y:S02]  /*51980*/  STL.64 [R1+0x148], R6 ;  /* 0x0001480601007387 */ /* 0x0003e40000100a00 */
[----:B------:R-:W2:Y:S02]  /*51990*/  LDL.LU R2, [R1+0x640] ;  /* 0x0006400001027983 */ /* 0x000ea40000300800 */
[----:B------:R-:W-:Y:S01]  /*519a0*/  STL.64 [R1+0x110], R8 ;  /* 0x0001100801007387 */ /* 0x000fe20000100a00 */
[----:B------:R3:W-:Y:S01]  /*519b0*/  STL.64 [R1+0x118], R10 ;  /* 0x0001180a01007387 */ /* 0x0007e20000100a00 */
[----:B0-----:R-:W-:Y:S02]  /*519c0*/  IMAD.MOV.U32 R5, RZ, RZ, R11 ;  /* 0x000000ffff057224 */ /* 0x001fe400078e000b */
[----:B-1----:R-:W-:Y:S02]  /*519d0*/  IMAD.MOV.U32 R7, RZ, RZ, R9 ;  /* 0x000000ffff077224 */ /* 0x002fe400078e0009 */
[----:B---3--:R-:W-:-:S05]  /*519e0*/  IMAD.MOV.U32 R11, RZ, RZ, R8 ;  /* 0x000000ffff0b7224 */ /* 0x008fca00078e0008 */
[----:B------:R-:W-:Y:S01]  /*519f0*/  STL [R1+0x16f8], R11 ;  /* 0x0016f80b01007387 */ /* 0x000fe20000100800 */
[----:B------:R-:W-:Y:S02]  /*51a00*/  STL [R1+0x16f4], R7 ;  /* 0x0016f40701007387 */ /* 0x000fe40000100800 */
[----:B------:R0:W-:Y:S02]  /*51a10*/  STL [R1+0x16f0], R5 ;  /* 0x0016f00501007387 */ /* 0x0001e40000100800 */
[----:B0-----:R-:W-:Y:S01]  /*51a20*/  HMMA.16816.F32 R4, R24, R14, R20 ;  /* 0x0000000e1804723c */ /* 0x001fe20000001814 */
[----:B------:R-:W-:-:S05]  /*51a30*/  IMAD.MOV.U32 R28, RZ, RZ, 0x7f ;  /* 0x0000007fff1c7424 */ /* 0x000fca00078e00ff */
[----:B------:R-:W-:-:S04]  /*51a40*/  IADD3 R28, R28, c[0x0][0x180], RZ ;  /* 0x000060001c1c7a10 */ /* 0x000fc80007ffe0ff */
[----:B------:R-:W-:-:S04]  /*51a50*/  SHF.R.S32.HI R0, RZ, 0x1f, R28 ;  /* 0x0000001fff007819 */ /* 0x000fc8000001141c */
[----:B------:R-:W-:-:S09]  /*51a60*/  LEA.HI R0, R0, R28, RZ, 0x7 ;  /* 0x0000001c00007211 */ /* 0x000fd200078f38ff */
[----:B------:R0:W-:Y:S01]  /*51a70*/  STL.64 [R1+0xe0], R4 ;  /* 0x0000e00401007387 */ /* 0x0001e20000100a00 */
[----:B------:R-:W-:Y:S02]  /*51a80*/  STL.64 [R1+0xe8], R6 ;  /* 0x0000e80601007387 */ /* 0x000fe40000100a00 */
[----:B------:R-:W3:Y:S02]  /*51a90*/  LDL.LU R28, [R1+0x64c] ;  /* 0x00064c00011c7983 */ /* 0x000ee40000300800 */
[----:B0-----:R-:W-:-:S05]  /*51aa0*/  IMAD.MOV.U32 R4, RZ, RZ, R7 ;  /* 0x000000ffff047224 */ /* 0x001fca00078e0007 */
[----:B------:R0:W-:Y:S04]  /*51ab0*/  STL [R1+0x16fc], R4 ;  /* 0x0016fc0401007387 */ /* 0x0001e80000100800 */
        /* <DEDUP_REMOVED lines=12> */
[----:B------:R-:W-:Y:S01]  /*51b80*/  SHF.R.S32.HI R0, RZ, 0x7, R0 ;  /* 0x00000007ff007819 */ /* 0x000fe20000011400 */
[----:B------:R-:W4:Y:S01]  /*51b90*/  LDL.LU R16, [R1+0x628] ;  /* 0x0006280001107983 */ /* 0x000f220000300800 */
[----:B------:R-:W4:Y:S02]  /*51ba0*/  LDL.LU R17, [R1+0x5fc] ;  /* 0x0005fc0001117983 */ /* 0x000f240000300800 */
[----:B------:R-:W4:Y:S02]  /*51bb0*/  LDL.LU R18, [R1+0x620] ;  /* 0x0006200001127983 */ /* 0x000f240000300800 */
[----:B------:R-:W4:Y:S01]  /*51bc0*/  LDL.LU R19, [R1+0x5f4] ;  /* 0x0005f40001137983 */ /* 0x000f220000300800 */
[----:B------:R-:W4:Y:S01]  /*51bd0*/  LDL.LU R12, [R1+0x618] ;  /* 0x00061800010c7983 */ /* 0x000f220000300800 */
[----:B------:R-:W-:Y:S01]  /*51be0*/  ISETP.NE.U32.AND P0, PT, R0, UR4, PT ;  /* 0x0000000400007c0c */ /* 0x000fe2000bf05070 */
[----:B------:R-:W4:Y:S02]  /*51bf0*/  LDL.LU R13, [R1+0x5ec] ;  /* 0x0005ec00010d7983 */ /* 0x000f240000300800 */
[----:B------:R-:W4:Y:S01]  /*51c00*/  LDL.LU R0, [R1+0x610] ;  /* 0x0006100001007983 */ /* 0x000f220000300800 */
[----:B------:R-:W4:Y:S01]  /*51c10*/  LDL.LU R14, [R1+0x5e4] ;  /* 0x0005e400010e7983 */ /* 0x000f220000300800 */
[----:B------:R-:W4:Y:S02]  /*51c20*/  LDL.LU R15, [R1+0x608] ;  /* 0x00060800010f7983 */ /* 0x000f240000300800 */
[----:B------:R-:W4:Y:S01]  /*51c30*/  LDL.LU R6, [R1+0x5dc] ;  /* 0x0005dc0001067983 */ /* 0x000f220000300800 */
[----:B--2---:R-:W-:-:S05]  /*51c40*/  IADD3 R2, P4, R2, UR12, RZ ;  /* 0x0000000c02027c10 */ /* 0x004fca000ff9e0ff */
[----:B------:R0:W-:Y:S01]  /*51c50*/  STL [R1+0x640], R2 ;  /* 0x0006400201007387 */ /* 0x0001e20000100800 */
[----:B------:R-:W2:Y:S02]  /*51c60*/  LDL.LU R10, [R1+0x600] ;  /* 0x00060000010a7983 */ /* 0x000ea40000300800 */
[----:B------:R-:W2:Y:S02]  /*51c70*/  LDL.LU R8, [R1+0x5d4] ;  /* 0x0005d40001087983 */ /* 0x000ea40000300800 */
[----:B------:R-:W2:Y:S01]  /*51c80*/  LDL.LU R9, [R1+0x5f8] ;  /* 0x0005f80001097983 */ /* 0x000ea20000300800 */
[----:B------:R-:W2:Y:S01]  /*51c90*/  LDL.LU R29, [R1+0x1648] ;  /* 0x00164800011d7983 */ /* 0x000ea20000300800 */
[----:B------:R-:W2:Y:S03]  /*51ca0*/  LDL.LU R3, [R1+0x5f0] ;  /* 0x0005f00001037983 */ /* 0x000ea60000300800 */
[----:B0-----:R-:W2:Y:S01]  /*51cb0*/  LDL.LU R2, [R1+0x668] ;  /* 0x0006680001027983 */ /* 0x001ea20000300800 */
[----:B---3--:R-:W-:-:S05]  /*51cc0*/  IADD3 R28, P5, R28, UR12, RZ ;  /* 0x0000000c1c1c7c10 */ /* 0x008fca000ffbe0ff */
[----:B------:R0:W-:Y:S04]  /*51cd0*/  STL [R1+0x64c], R28 ;  /* 0x00064c1c01007387 */ /* 0x0001e80000100800 */
[----:B0-----:R-:W3:Y:S01]  /*51ce0*/  LDL.LU R28, [R1+0x5e8] ;  /* 0x0005e800011c7983 */ /* 0x001ee20000300800 */
[----:B----4-:R-:W-:Y:S02]  /*51cf0*/  IADD3 R4, P6, R4, UR12, RZ ;  /* 0x0000000c04047c10 */ /* 0x010fe4000ffde0ff */
[----:B------:R-:W-:Y:S02]  /*51d00*/  IADD3 R24, P1, R24, UR12, RZ ;  /* 0x0000000c18187c10 */ /* 0x000fe4000ff3e0ff */
[----:B------:R-:W-:Y:S02]  /*51d10*/  IADD3 R25, P2, R25, UR12, RZ ;  /* 0x0000000c19197c10 */ /* 0x000fe4000ff5e0ff */
[----:B------:R-:W-:-:S02]  /*51d20*/  IADD3 R26, P3, R26, UR12, RZ ;  /* 0x0000000c1a1a7c10 */ /* 0x000fc4000ff7e0ff */
[----:B------:R-:W-:Y:S01]  /*51d30*/  IADD3.X R27, R27, UR6, RZ, P4, !PT ;  /* 0x000000061b1b7c10 */ /* 0x000fe2000a7fe4ff */
[----:B------:R-:W-:Y:S01]  /*51d40*/  STL [R1+0x648], R4 ;  /* 0x0006480401007387 */ /* 0x000fe20000100800 */
[----:B------:R-:W-:Y:S01]  /*51d50*/  IADD3 R20, P4, R20, UR12, RZ ;  /* 0x0000000c14147c10 */ /* 0x000fe2000ff9e0ff */
[----:B------:R-:W-:Y:S01]  /*51d60*/  STL [R1+0x644], R24 ;  /* 0x0006441801007387 */ /* 0x000fe20000100800 */
        /* <DEDUP_REMOVED lines=22> */
[----:B------:R-:W-:Y:S01]  /*51ed0*/  IADD3.X R12, R12, UR6, RZ, P4, !PT ;  /* 0x000000060c0c7c10 */ /* 0x000fe2000a7fe4ff */
[----:B------:R-:W-:Y:S02]  /*51ee0*/  STL [R1+0x5fc], R17 ;  /* 0x0005fc1101007387 */ /* 0x000fe40000100800 */
[----:B------:R-:W-:Y:S01]  /*51ef0*/  STL [R1+0x620], R18 ;  /* 0x0006201201007387 */ /* 0x000fe20000100800 */
[----:B------:R-:W-:Y:S01]  /*51f00*/  STL [R1+0x5f4], R19 ;  /* 0x0005f41301007387 */ /* 0x000fe20000100800 */
[----:B------:R0:W-:Y:S02]  /*51f10*/  STL [R1+0x610], R0 ;  /* 0x0006100001007387 */ /* 0x0001e40000100800 */
[----:B------:R-:W-:Y:S01]  /*51f20*/  STL [R1+0x618], R12 ;  /* 0x0006180c01007387 */ /* 0x000fe20000100800 */
[----:B0-----:R-:W4:Y:S01]  /*51f30*/  LDL.LU R0, [R1+0x1640] ;  /* 0x0016400001007983 */ /* 0x001f220000300800 */
[----:B------:R-:W-:-:S02]  /*51f40*/  IADD3 R13, P4, R13, UR12, RZ ;  /* 0x0000000c0d0d7c10 */ /* 0x000fc4000ff9e0ff */
[----:B------:R-:W-:Y:S02]  /*51f50*/  IADD3 R14, P5, R14, UR12, RZ ;  /* 0x0000000c0e0e7c10 */ /* 0x000fe4000ffbe0ff */
[----:B------:R-:W-:Y:S01]  /*51f60*/  IADD3.X R15, R15, UR6, RZ, P6, !PT ;  /* 0x000000060f0f7c10 */ /* 0x000fe2000b7fe4ff */
[----:B------:R-:W-:Y:S01]  /*51f70*/  IADD3 R6, P6, R6, UR12, RZ ;  /* 0x0000000c06067c10 */ /* 0x000fe2000ffde0ff */
[----:B------:R-:W-:Y:S01]  /*51f80*/  STL [R1+0x5ec], R13 ;  /* 0x0005ec0d01007387 */ /* 0x000fe20000100800 */
[----:B------:R-:W-:Y:S02]  /*51f90*/  STL [R1+0x5e4], R14 ;  /* 0x0005e40e01007387 */ /* 0x000fe40000100800 */
[----:B------:R-:W-:Y:S02]  /*51fa0*/  STL [R1+0x608], R15 ;  /* 0x0006080f01007387 */ /* 0x000fe40000100800 */
[----:B------:R-:W-:Y:S01]  /*51fb0*/  STL [R1+0x5dc], R6 ;  /* 0x0005dc0601007387 */ /* 0x000fe20000100800 */
[----:B--2---:R-:W-:Y:S01]  /*51fc0*/  IADD3.X R10, R10, UR6, RZ, P1, !PT ;  /* 0x000000060a0a7c10 */ /* 0x004fe20008ffe4ff */
[----:B------:R-:W-:Y:S01]  /*51fd0*/  IADD3 R8, P1, R8, UR12, RZ ;  /* 0x0000000c08087c10 */ /* 0x000fe2000ff3e0ff */
[----:B------:R-:W-:-:S02]  /*51fe0*/  IADD3.X R9, R9, UR6, RZ, P2, !PT ;  /* 0x0000000609097c10 */ /* 0x000fc400097fe4ff */
[----:B------:R-:W-:Y:S01]  /*51ff0*/  IADD3.X R3, R3, UR6, RZ, P3, !PT ;  /* 0x0000000603037c10 */ /* 0x000fe20009ffe4ff */
[----:B------:R-:W-:Y:S01]  /*52000*/  IADD3 R29, P2, R29, UR9, RZ ;  /* 0x000000091d1d7c10 */ /* 0x000fe2000ff5e0ff */
[----:B------:R-:W-:Y:S01]  /*52010*/  STL [R1+0x600], R10 ;  /* 0x0006000a01007387 */ /* 0x000fe20000100800 */
[----:B------:R-:W-:-:S03]  /*52020*/  IADD3 R2, P3, R2, UR9, RZ ;  /* 0x0000000902027c10 */ /* 0x000fc6000ff7e0ff */
[----:B------:R-:W-:Y:S01]  /*52030*/  STL [R1+0x5d4], R8 ;  /* 0x0005d40801007387 */ /* 0x000fe20000100800 */
[----:B------:R-:W-:Y:S03]  /*52040*/  STL [R1+0x5f8], R9 ;  /* 0x0005f80901007387 */ /* 0x000fe60000100800 */
[----:B------:R0:W-:Y:S01]  /*52050*/  STL [R1+0x668], R2 ;  /* 0x0006680201007387 */ /* 0x0001e20000100800 */
[----:B------:R-:W-:Y:S03]  /*52060*/  STL [R1+0x1648], R29 ;  /* 0x0016481d01007387 */ /* 0x000fe60000100800 */
[----:B0-----:R-:W2:Y:S01]  /*52070*/  LDL.LU R2, [R1+0x5e0] ;  /* 0x0005e00001027983 */ /* 0x001ea20000300800 */
[----:B------:R-:W-:Y:S02]  /*52080*/  STL [R1+0x5f0], R3 ;  /* 0x0005f00301007387 */ /* 0x000fe40000100800 */
[----:B------:R-:W2:Y:S02]  /*52090*/  LDL.LU R4, [R1+0x163c] ;  /* 0x00163c0001047983 */ /* 0x000ea40000300800 */
[----:B------:R-:W2:Y:S01]  /*520a0*/  LDL.LU R24, [R1+0x5d8] ;  /* 0x0005d80001187983 */ /* 0x000ea20000300800 */
[----:B------:R-:W2:Y:S01]  /*520b0*/  LDL.LU R25, [R1+0x1638] ;  /* 0x0016380001197983 */ /* 0x000ea20000300800 */
[----:B---3--:R-:W-:-:S05]  /*520c0*/  IADD3.X R28, R28, UR6, RZ, P4, !PT ;  /* 0x000000061c1c7c10 */ /* 0x008fca000a7fe4ff */
[----:B------:R0:W-:Y:S01]  /*520d0*/  STL [R1+0x5e8], R28 ;  /* 0x0005e81c01007387 */ /* 0x0001e20000100800 */
        /* <DEDUP_REMOVED lines=15> */
[----:B0-----:R-:W3:Y:S01]  /*521d0*/  LDL.LU R28, [R1+0x1608] ;  /* 0x00160800011c7983 */ /* 0x001ee20000300800 */
[----:B------:R-:W3:Y:S02]  /*521e0*/  LDL.LU R14, [R1+0x650] ;  /* 0x00065000010e7983 */ /* 0x000ee40000300800 */
[----:B------:R-:W3:Y:S02]  /*521f0*/  LDL.LU R15, [R1+0x1600] ;  /* 0x00160000010f7983 */ /* 0x000ee40000300800 */
[----:B------:R-:W3:Y:S01]  /*52200*/  LDL.LU R6, [R1+0x1624] ;  /* 0x0016240001067983 */ /* 0x000ee20000300800 */
[----:B----4-:R-:W-:-:S05]  /*52210*/  IADD3 R0, P4, R0, UR9, RZ ;  /* 0x0000000900007c10 */ /* 0x010fca000ff9e0ff */
[----:B------:R0:W-:Y:S01]  /*52220*/  STL [R1+0x1640], R0 ;  /* 0x0016400001007387 */ /* 0x0001e20000100800 */
[----:B------:R-:W4:Y:S02]  /*52230*/  LDL.LU R10, [R1+0x15f8] ;  /* 0x0015f800010a7983 */ /* 0x000f240000300800 */
[----:B------:R-:W4:Y:S02]  /*52240*/  LDL.LU R8, [R1+0x161c] ;  /* 0x00161c0001087983 */ /* 0x000f240000300800 */
[----:B------:R-:W4:Y:S01]  /*52250*/  LDL.LU R9, [R1+0x15f0] ;  /* 0x0015f00001097983 */ /* 0x000f220000300800 */
[----:B------:R-:W4:Y:S01]  /*52260*/  LDL.LU R29, [R1+0x1614] ;  /* 0x00161400011d7983 */ /* 0x000f220000300800 */
[----:B------:R-:W4:Y:S03]  /*52270*/  LDL.LU R3, [R1+0x15e8] ;  /* 0x0015e80001037983 */ /* 0x000f260000300800 */
[----:B0-----:R-:W4:Y:S01]  /*52280*/  LDL.LU R0, [R1+0x160c] ;  /* 0x00160c0001007983 */ /* 0x001f220000300800 */
[----:B--2---:R-:W-:-:S02]  /*52290*/  IADD3.X R2, R2, UR6, RZ, P5, !PT ;  /* 0x0000000602027c10 */ /* 0x004fc4000affe4ff */
[----:B------:R-:W-:Y:S02]  /*522a0*/  IADD3 R4, P5, R4, UR9, RZ ;  /* 0x0000000904047c10 */ /* 0x000fe4000ffbe0ff */
[----:B------:R-:W-:Y:S01]  /*522b0*/  IADD3.X R24, R24, UR6, RZ, P6, !PT ;  /* 0x0000000618187c10 */ /* 0x000fe2000b7fe4ff */
[----:B------:R0:W-:Y:S01]  /*522c0*/  STL [R1+0x5e0], R2 ;  /* 0x0005e00201007387 */ /* 0x0001e20000100800 */
[----:B------:R-:W-:-:S03]  /*522d0*/  IADD3 R25, P6, R25, UR9, RZ ;  /* 0x0000000919197c10 */ /* 0x000fc6000ffde0ff */
[----:B0-----:R-:W2:Y:S01]  /*522e0*/  LDL.LU R2, [R1+0x15e0] ;  /* 0x0015e00001027983 */ /* 0x001ea20000300800 */
[----:B------:R-:W-:Y:S02]  /*522f0*/  STL [R1+0x163c], R4 ;  /* 0x00163c0401007387 */ /* 0x000fe40000100800 */
[----:B------:R-:W-:Y:S02]  /*52300*/  STL [R1+0x5d8], R24 ;  /* 0x0005d81801007387 */ /* 0x000fe40000100800 */
[----:B------:R-:W-:Y:S01]  /*52310*/  STL [R1+0x1638], R25 ;  /* 0x0016381901007387 */ /* 0x000fe20000100800 */
[----:B---3--:R-:W-:Y:S01]  /*52320*/  IADD3.X R26, R26, UR6, RZ, P1, !PT ;  /* 0x000000061a1a7c10 */ /* 0x008fe20008ffe4ff */
[----:B------:R-:W-:Y:S01]  /*52330*/  IADD3 R27, P1, R27, UR9, RZ ;  /* 0x000000091b1b7c10 */ /* 0x000fe2000ff3e0ff */
[----:B------:R-:W-:Y:S01]  /*52340*/  IADD3.X R20, R20, UR7, RZ, P2, !PT ;  /* 0x0000000714147c10 */ /* 0x000fe200097fe4ff */
[----:B------:R-:W-:Y:S01]  /*52350*/  IADD3 R21, P2, R21, UR9, RZ ;  /* 0x0000000915157c10 */ /* 0x000fe2000ff5e0ff */
        /* <DEDUP_REMOVED lines=16> */
[----:B------:R-:W-:-:S02]  /*52460*/  IADD3.X R19, R19, UR7, RZ, P1, !PT ;  /* 0x0000000713137c10 */ /* 0x000fc40008ffe4ff */
[----:B------:R-:W-:Y:S01]  /*52470*/  IADD3.X R13, R13, UR7, RZ, P2, !PT ;  /* 0x000000070d0d7c10 */ /* 0x000fe200097fe4ff */
[----:B------:R-:W-:Y:S01]  /*52480*/  STL [R1+0x660], R11 ;  /* 0x0006600b01007387 */ /* 0x000fe20000100800 */
[----:B------:R-:W-:Y:S01]  /*52490*/  IADD3 R28, P2, R28, UR9, RZ ;  /* 0x000000091c1c7c10 */ /* 0x000fe2000ff5e0ff */
[----:B------:R-:W-:Y:S01]  /*524a0*/  STL [R1+0x1620], R16 ;  /* 0x0016201001007387 */ /* 0x000fe20000100800 */
[----:B------:R-:W-:Y:S01]  /*524b0*/  IADD3 R12, P1, R12, UR9, RZ ;  /* 0x000000090c0c7c10 */ /* 0x000fe2000ff3e0ff */
[----:B------:R-:W-:Y:S01]  /*524c0*/  STL [R1+0x65c], R17 ;  /* 0x00065c1101007387 */ /* 0x000fe20000100800 */
[----:B------:R-:W-:Y:S02]  /*524d0*/  STL [R1+0x1618], R18 ;  /* 0x0016181201007387 */ /* 0x000fe40000100800 */
[----:B------:R-:W-:Y:S02]  /*524e0*/  STL [R1+0x658], R19 ;  /* 0x0006581301007387 */ /* 0x000fe40000100800 */
[----:B------:R0:W-:Y:S01]  /*524f0*/  STL [R1+0x1608], R28 ;  /* 0x0016081c01007387 */ /* 0x0001e20000100800 */
[----:B------:R-:W-:Y:S01]  /*52500*/  STL [R1+0x1610], R12 ;  /* 0x0016100c01007387 */ /* 0x000fe20000100800 */
[----:B------:R-:W-:Y:S01]  /*52510*/  IADD3.X R14, R14, UR7, RZ, P3, !PT ;  /* 0x000000070e0e7c10 */ /* 0x000fe20009ffe4ff */
[----:B------:R-:W-:Y:S01]  /*52520*/  IADD3 R15, P3, R15, UR9, RZ ;  /* 0x000000090f0f7c10 */ /* 0x000fe2000ff7e0ff */
[----:B------:R-:W-:Y:S01]  /*52530*/  IADD3.X R6, R6, UR7, RZ, P4, !PT ;  /* 0x0000000706067c10 */ /* 0x000fe2000a7fe4ff */
[----:B0-----:R-:W3:Y:S01]  /*52540*/  LDL.LU R28, [R1+0x1604] ;  /* 0x00160400011c7983 */ /* 0x001ee20000300800 */
[----:B------:R-:W-:Y:S02]  /*52550*/  STL [R1+0x654], R13 ;  /* 0x0006540d01007387 */ /* 0x000fe40000100800 */
[----:B------:R-:W-:Y:S02]  /*52560*/  STL [R1+0x650], R14 ;  /* 0x0006500e01007387 */ /* 0x000fe40000100800 */
[----:B------:R-:W-:Y:S01]  /*52570*/  STL [R1+0x1600], R15 ;  /* 0x0016000f01007387 */ /* 0x000fe20000100800 */
[----:B------:R-:W-:Y:S01]  /*52580*/  STL [R1+0x1624], R6 ;  /* 0x0016240601007387 */ /* 0x000fe20000100800 */
[----:B----4-:R-:W-:-:S02]  /*52590*/  IADD3 R10, P4, R10, UR9, RZ ;  /* 0x000000090a0a7c10 */ /* 0x010fc4000ff9e0ff */
[----:B------:R-:W-:Y:S01]  /*525a0*/  IADD3.X R8, R8, UR7, RZ, P5, !PT ;  /* 0x0000000708087c10 */ /* 0x000fe2000affe4ff */
[----:B------:R-:W-:Y:S01]  /*525b0*/  IADD3 R9, P5, R9, UR9, RZ ;  /* 0x0000000909097c10 */ /* 0x000fe2000ffbe0ff */
[----:B------:R-:W-:Y:S01]  /*525c0*/  IADD3.X R29, R29, UR7, RZ, P6, !PT ;  /* 0x000000071d1d7c10 */ /* 0x000fe2000b7fe4ff */
[----:B------:R-:W-:Y:S02]  /*525d0*/  STL [R1+0x15f8], R10 ;  /* 0x0015f80a01007387 */ /* 0x000fe40000100800 */
[----:B------:R-:W-:Y:S01]  /*525e0*/  STL [R1+0x161c], R8 ;  /* 0x00161c0801007387 */ /* 0x000fe20000100800 */
[----:B------:R-:W-:Y:S01]  /*525f0*/  IADD3.X R0, R0, UR7, RZ, P1, !PT ;  /* 0x0000000700007c10 */ /* 0x000fe20008ffe4ff */
[----:B------:R-:W-:Y:S04]  /*52600*/  STL [R1+0x15f0], R9 ;  /* 0x0015f00901007387 */ /* 0x000fe80000100800 */
[----:B------:R0:W-:Y:S01]  /*52610*/  STL [R1+0x160c], R0 ;  /* 0x00160c0001007387 */ /* 0x0001e20000100800 */
[----:B------:R-:W-:Y:S03]  /*52620*/  STL [R1+0x1614], R29 ;  /* 0x0016141d01007387 */ /* 0x000fe60000100800 */
[----:B0-----:R-:W4:Y:S01]  /*52630*/  LDL.LU R0, [R1+0x15d8] ;  /* 0x0015d80001007983 */ /* 0x001f220000300800 */
[----:B------:R-:W-:-:S05]  /*52640*/  IADD3 R3, P6, R3, UR9, RZ ;  /* 0x0000000903037c10 */ /* 0x000fca000ffde0ff */
[----:B------:R-:W-:Y:S01]  /*52650*/  STL [R1+0x15e8], R3 ;  /* 0x0015e80301007387 */ /* 0x000fe20000100800 */
[----:B------:R-:W4:Y:S02]  /*52660*/  LDL.LU R4, [R1+0x15fc] ;  /* 0x0015fc0001047983 */ /* 0x000f240000300800 */
        /* <DEDUP_REMOVED lines=19> */
[----:B0-----:R-:W2:Y:S01]  /*527a0*/  LDL.LU R2, [R1+0x15b4] ;  /* 0x0015b40001027983 */ /* 0x001ea20000300800 */
[----:B------:R-:W2:Y:S02]  /*527b0*/  LDL.LU R14, [R1+0x1588] ;  /* 0x00158800010e7983 */ /* 0x000ea40000300800 */
[----:B------:R-:W2:Y:S02]  /*527c0*/  LDL.LU R15, [R1+0x15ac] ;  /* 0x0015ac00010f7983 */ /* 0x000ea40000300800 */
[----:B------:R-:W2:Y:S01]  /*527d0*/  LDL.LU R6, [R1+0x1580] ;  /* 0x0015800001067983 */ /* 0x000ea20000300800 */
[----:B---3--:R-:W-:-:S05]  /*527e0*/  IADD3.X R28, R28, UR7, RZ, P2, !PT ;  /* 0x000000071c1c7c10 */ /* 0x008fca00097fe4ff */
[----:B------:R0:W-:Y:S01]  /*527f0*/  STL [R1+0x1604], R28 ;  /* 0x0016041c01007387 */ /* 0x0001e20000100800 */
[----:B------:R-:W3:Y:S02]  /*52800*/  LDL.LU R10, [R1+0x15a4] ;  /* 0x0015a400010a7983 */ /* 0x000ee40000300800 */
[----:B------:R-:W3:Y:S02]  /*52810*/  LDL.LU R8, [R1+0x1578] ;  /* 0x0015780001087983 */ /* 0x000ee40000300800 */
[----:B------:R-:W3:Y:S01]  /*52820*/  LDL.LU R9, [R1+0x159c] ;  /* 0x00159c0001097983 */ /* 0x000ee20000300800 */
[----:B------:R-:W3:Y:S01]  /*52830*/  LDL.LU R29, [R1+0x1570] ;  /* 0x00157000011d7983 */ /* 0x000ee20000300800 */
[----:B------:R-:W3:Y:S03]  /*52840*/  LDL.LU R3, [R1+0x1594] ;  /* 0x0015940001037983 */ /* 0x000ee60000300800 */
[----:B0-----:R-:W3:Y:S01]  /*52850*/  LDL.LU R28, [R1+0x1568] ;  /* 0x00156800011c7983 */ /* 0x001ee20000300800 */
[----:B----4-:R-:W-:-:S05]  /*52860*/  IADD3 R0, P2, R0, UR9, RZ ;  /* 0x0000000900007c10 */ /* 0x010fca000ff5e0ff */
[----:B------:R0:W-:Y:S04]  /*52870*/  STL [R1+0x15d8], R0 ;  /* 0x0015d80001007387 */ /* 0x0001e80000100800 */
[----:B0-----:R-:W4:Y:S01]  /*52880*/  LDL.LU R0, [R1+0x158c] ;  /* 0x00158c0001007983 */ /* 0x001f220000300800 */
[----:B------:R-:W-:Y:S01]  /*52890*/  IADD3.X R4, R4, UR7, RZ, P3, !PT ;  /* 0x0000000704047c10 */ /* 0x000fe20009ffe4ff */
[----:B------:R-:W-:Y:S01]  /*528a0*/  IADD3 R24, P3, R24, UR9, RZ ;  /* 0x0000000918187c10 */ /* 0x000fe2000ff7e0ff */
[----:B------:R-:W-:-:S03]  /*528b0*/  IADD3.X R25, R25, UR7, RZ, P4, !PT ;  /* 0x0000000719197c10 */ /* 0x000fc6000a7fe4ff */
[----:B------:R-:W-:Y:S01]  /*528c0*/  STL [R1+0x15fc], R4 ;  /* 0x0015fc0401007387 */ /* 0x000fe20000100800 */
[----:B------:R-:W-:Y:S02]  /*528d0*/  STL [R1+0x15d0], R24 ;  /* 0x0015d01801007387 */ /* 0x000fe40000100800 */
[----:B------:R-:W-:Y:S01]  /*528e0*/  STL [R1+0x15f4], R25 ;  /* 0x0015f41901007387 */ /* 0x000fe20000100800 */
[----:B--2---:R-:W-:Y:S02]  /*528f0*/  IADD3 R26, P4, R26, UR9, RZ ;  /* 0x000000091a1a7c10 */ /* 0x004fe4000ff9e0ff */
[----:B------:R-:W-:Y:S01]  /*52900*/  IADD3.X R27, R27, UR7, RZ, P5, !PT ;  /* 0x000000071b1b7c10 */ /* 0x000fe2000affe4ff */
[----:B------:R-:W-:Y:S01]  /*52910*/  IADD3 R20, P5, R20, UR9, RZ ;  /* 0x0000000914147c10 */ /* 0x000fe2000ffbe0ff */
[----:B------:R-:W-:Y:S01]  /*52920*/  IADD3.X R21, R21, UR7, RZ, P6, !PT ;  /* 0x0000000715157c10 */ /* 0x000fe2000b7fe4ff */
        /* <DEDUP_REMOVED lines=21> */
[----:B------:R-:W-:Y:S01]  /*52a80*/  STL [R1+0x15a0], R17 ;  /* 0x0015a01101007387 */ /* 0x000fe20000100800 */
[----:B------:R-:W-:Y:S02]  /*52a90*/  STL [R1+0x15c4], R18 ;  /* 0x0015c41201007387 */ /* 0x000fe40000100800 */
[----:B------:R-:W-:Y:S01]  /*52aa0*/  STL [R1+0x1598], R19 ;  /* 0x0015981301007387 */ /* 0x000fe20000100800 */
[----:B------:R-:W-:Y:S01]  /*52ab0*/  IADD3 R13, P5, R13, UR9, RZ ;  /* 0x000000090d0d7c10 */ /* 0x000fe2000ffbe0ff */
[----:B------:R0:W-:Y:S01]  /*52ac0*/  STL [R1+0x15b4], R2 ;  /* 0x0015b40201007387 */ /* 0x0001e20000100800 */
[----:B------:R-:W-:Y:S01]  /*52ad0*/  STL [R1+0x15bc], R12 ;  /* 0x0015bc0c01007387 */ /* 0x000fe20000100800 */
[----:B------:R-:W-:-:S02]  /*52ae0*/  IADD3 R14, P6, R14, UR9, RZ ;  /* 0x000000090e0e7c10 */ /* 0x000fc4000ffde0ff */
[----:B------:R-:W-:Y:S01]  /*52af0*/  IADD3.X R15, R15, UR7, RZ, P1, !PT ;  /* 0x000000070f0f7c10 */ /* 0x000fe20008ffe4ff */
[----:B------:R-:W-:Y:S01]  /*52b00*/  IADD3 R6, P1, R6, UR9, RZ ;  /* 0x0000000906067c10 */ /* 0x000fe2000ff3e0ff */
[----:B0-----:R-:W2:Y:S01]  /*52b10*/  LDL.LU R2, [R1+0x1560] ;  /* 0x0015600001027983 */ /* 0x001ea20000300800 */
[----:B------:R-:W-:Y:S02]  /*52b20*/  STL [R1+0x1590], R13 ;  /* 0x0015900d01007387 */ /* 0x000fe40000100800 */
[----:B------:R-:W-:Y:S02]  /*52b30*/  STL [R1+0x1588], R14 ;  /* 0x0015880e01007387 */ /* 0x000fe40000100800 */
[----:B------:R-:W-:Y:S01]  /*52b40*/  STL [R1+0x15ac], R15 ;  /* 0x0015ac0f01007387 */ /* 0x000fe20000100800 */
[----:B------:R-:W-:Y:S01]  /*52b50*/  STL [R1+0x1580], R6 ;  /* 0x0015800601007387 */ /* 0x000fe20000100800 */
[----:B---3--:R-:W-:Y:S01]  /*52b60*/  IADD3.X R10, R10, UR7, RZ, P2, !PT ;  /* 0x000000070a0a7c10 */ /* 0x008fe200097fe4ff */
        /* <DEDUP_REMOVED lines=10> */
[----:B0-----:R-:W3:Y:S01]  /*52c10*/  LDL.LU R28, [R1+0x1584] ;  /* 0x00158400011c7983 */ /* 0x001ee20000300800 */
[----:B------:R-:W-:Y:S02]  /*52c20*/  STL [R1+0x1594], R3 ;  /* 0x0015940301007387 */ /* 0x000fe40000100800 */
[----:B------:R-:W3:Y:S02]  /*52c30*/  LDL.LU R4, [R1+0x1558] ;  /* 0x0015580001047983 */ /* 0x000ee40000300800 */
[----:B------:R-:W3:Y:S01]  /*52c40*/  LDL.LU R24, [R1+0x157c] ;  /* 0x00157c0001187983 */ /* 0x000ee20000300800 */
[----:B------:R-:W3:Y:S01]  /*52c50*/  LDL.LU R25, [R1+0x1550] ;  /* 0x0015500001197983 */ /* 0x000ee20000300800 */
[----:B----4-:R-:W-:-:S05]  /*52c60*/  IADD3.X R0, R0, UR7, RZ, P5, !PT ;  /* 0x0000000700007c10 */ /* 0x010fca000affe4ff */
[----:B------:R0:W-:Y:S01]  /*52c70*/  STL [R1+0x158c], R0 ;  /* 0x00158c0001007387 */ /* 0x0001e20000100800 */
        /* <DEDUP_REMOVED lines=15> */
[----:B0-----:R-:W4:Y:S01]  /*52d70*/  LDL.LU R0, [R1+0x1510] ;  /* 0x0015100001007983 */ /* 0x001f220000300800 */
        /* <DEDUP_REMOVED lines=11> */
[----:B---3--:R-:W-:-:S02]  /*52e30*/  IADD3.X R28, R28, UR7, RZ, P6, !PT ;  /* 0x000000071c1c7c10 */ /* 0x008fc4000b7fe4ff */
[----:B------:R-:W-:Y:S02]  /*52e40*/  IADD3 R4, P6, R4, UR9, RZ ;  /* 0x0000000904047c10 */ /* 0x000fe4000ffde0ff */
[----:B------:R-:W-:Y:S01]  /*52e50*/  IADD3.X R24, R24, UR7, RZ, P1, !PT ;  /* 0x0000000718187c10 */ /* 0x000fe20008ffe4ff */
[----:B------:R0:W-:Y:S01]  /*52e60*/  STL [R1+0x1584], R28 ;  /* 0x0015841c01007387 */ /* 0x0001e20000100800 */
[----:B------:R-:W-:-:S03]  /*52e70*/  IADD3 R25, P1, R25, UR9, RZ ;  /* 0x0000000919197c10 */ /* 0x000fc6000ff3e0ff */
[----:B0-----:R-:W3:Y:S01]  /*52e80*/  LDL.LU R28, [R1+0x14e8] ;  /* 0x0014e800011c7983 */ /* 0x001ee20000300800 */
[----:B------:R-:W-:Y:S02]  /*52e90*/  STL [R1+0x1558], R4 ;  /* 0x0015580401007387 */ /* 0x000fe40000100800 */
[----:B------:R-:W-:Y:S02]  /*52ea0*/  STL [R1+0x157c], R24 ;  /* 0x00157c1801007387 */ /* 0x000fe40000100800 */
[----:B------:R-:W-:Y:S01]  /*52eb0*/  STL [R1+0x1550], R25 ;  /* 0x0015501901007387 */ /* 0x000fe20000100800 */
[----:B----4-:R-:W-:Y:S01]  /*52ec0*/  IADD3.X R26, R26, UR7, RZ, P2, !PT ;  /* 0x000000071a1a7c10 */ /* 0x010fe200097fe4ff */
        /* <DEDUP_REMOVED lines=29> */
[----:B------:R-:W-:Y:S04]  /*530a0*/  STL [R1+0x1518], R12 ;  /* 0x0015180c01007387 */ /* 0x000fe80000100800 */
[----:B0-----:R-:W4:Y:S01]  /*530b0*/  LDL.LU R0, [R1+0x150c] ;  /* 0x00150c0001007983 */ /* 0x001f220000300800 */
[----:B------:R-:W-:Y:S01]  /*530c0*/  IADD3.X R14, R14, UR7, RZ, P4, !PT ;  /* 0x000000070e0e7c10 */ /* 0x000fe2000a7fe4ff */
[----:B------:R-:W-:Y:S01]  /*530d0*/  IADD3 R15, P4, R15, UR9, RZ ;  /* 0x000000090f0f7c10 */ /* 0x000fe2000ff9e0ff */
[----:B------:R-:W-:Y:S01]  /*530e0*/  IADD3.X R6, R6, UR7, RZ, P5, !PT ;  /* 0x0000000706067c10 */ /* 0x000fe2000affe4ff */
[----:B------:R-:W-:Y:S02]  /*530f0*/  STL [R1+0x153c], R13 ;  /* 0x00153c0d01007387 */ /* 0x000fe40000100800 */
[----:B------:R-:W-:Y:S02]  /*53100*/  STL [R1+0x1534], R14 ;  /* 0x0015340e01007387 */ /* 0x000fe40000100800 */
[----:B------:R-:W-:Y:S01]  /*53110*/  STL [R1+0x1508], R15 ;  /* 0x0015080f01007387 */ /* 0x000fe20000100800 */
[----:B------:R-:W-:Y:S01]  /*53120*/  STL [R1+0x152c], R6 ;  /* 0x00152c0601007387 */ /* 0x000fe20000100800 */
[----:B--2---:R-:W-:-:S02]  /*53130*/  IADD3 R10, P5, R10, UR9, RZ ;  /* 0x000000090a0a7c10 */ /* 0x004fc4000ffbe0ff */
[----:B------:R-:W-:Y:S01]  /*53140*/  IADD3.X R8, R8, UR7, RZ, P6, !PT ;  /* 0x0000000708087c10 */ /* 0x000fe2000b7fe4ff */
[----:B------:R-:W-:Y:S01]  /*53150*/  IADD3 R9, P6, R9, UR9, RZ ;  /* 0x0000000909097c10 */ /* 0x000fe2000ffde0ff */
[----:B------:R-:W-:Y:S01]  /*53160*/  IADD3.X R29, R29, UR7, RZ, P1, !PT ;  /* 0x000000071d1d7c10 */ /* 0x000fe20008ffe4ff */
[----:B------:R-:W-:Y:S01]  /*53170*/  IADD3 R3, P1, R3, UR9, RZ ;  /* 0x0000000903037c10 */ /* 0x000fe2000ff3e0ff */
[----:B------:R-:W-:Y:S01]  /*53180*/  STL [R1+0x1500], R10 ;  /* 0x0015000a01007387 */ /* 0x000fe20000100800 */
[----:B------:R-:W-:Y:S01]  /*53190*/  STL [R1+0x1524], R8 ;  /* 0x0015240801007387 */ /* 0x000fe20000100800 */
[----:B------:R-:W-:Y:S02]  /*531a0*/  IADD3.X R2, R2, UR7, RZ, P2, !PT ;  /* 0x0000000702027c10 */ /* 0x000fe400097fe4ff */
[----:B------:R-:W-:Y:S04]  /*531b0*/  STL [R1+0x14f8], R9 ;  /* 0x0014f80901007387 */ /* 0x000fe80000100800 */
[----:B------:R0:W-:Y:S01]  /*531c0*/  STL [R1+0x1514], R2 ;  /* 0x0015140201007387 */ /* 0x0001e20000100800 */
[----:B------:R-:W-:Y:S03]  /*531d0*/  STL [R1+0x151c], R29 ;  /* 0x00151c1d01007387 */ /* 0x000fe60000100800 */
[----:B0-----:R-:W2:Y:S01]  /*531e0*/  LDL.LU R2, [R1+0x14e0] ;  /* 0x0014e00001027983 */ /* 0x001ea20000300800 */
[----:B------:R-:W-:Y:S02]  /*531f0*/  STL [R1+0x14f0], R3 ;  /* 0x0014f00301007387 */ /* 0x000fe40000100800 */
[----:B------:R-:W2:Y:S02]  /*53200*/  LDL.LU R4, [R1+0x1504] ;  /* 0x0015040001047983 */ /* 0x000ea40000300800 */
[----:B------:R-:W2:Y:S01]  /*53210*/  LDL.LU R24, [R1+0x14d8] ;  /* 0x0014d80001187983 */ /* 0x000ea20000300800 */
[----:B------:R-:W2:Y:S01]  /*53220*/  LDL.LU R25, [R1+0x14fc] ;  /* 0x0014fc0001197983 */ /* 0x000ea20000300800 */
[----:B---3--:R-:W-:-:S05]  /*53230*/  IADD3 R28, P2, R28, UR9, RZ ;  /* 0x000000091c1c7c10 */ /* 0x008fca000ff5e0ff */
        /* <DEDUP_REMOVED lines=20> */
[----:B----4-:R-:W-:-:S05]  /*53380*/  IADD3.X R0, R0, UR7, RZ, P3, !PT ;  /* 0x0000000700007c10 */ /* 0x010fca0009ffe4ff */
[----:B------:R0:W-:Y:S01]  /*53390*/  STL [R1+0x150c], R0 ;  /* 0x00150c0001007387 */ /* 0x0001e20000100800 */
[----:B------:R-:W4:Y:S02]  /*533a0*/  LDL.LU R10, [R1+0x14ac] ;  /* 0x0014ac00010a7983 */ /* 0x000f240000300800 */
[----:B------:R-:W4:Y:S02]  /*533b0*/  LDL.LU R8, [R1+0x1480] ;  /* 0x0014800001087983 */ /* 0x000f240000300800 */
[----:B------:R-:W4:Y:S01]  /*533c0*/  LDL.LU R9, [R1+0x14a4] ;  /* 0x0014a40001097983 */ /* 0x000f220000300800 */
[----:B------:R-:W4:Y:S01]  /*533d0*/  LDL.LU R29, [R1+0x1478] ;  /* 0x00147800011d7983 */ /* 0x000f220000300800 */
[----:B------:R-:W4:Y:S03]  /*533e0*/  LDL.LU R3, [R1+0x149c] ;  /* 0x00149c0001037983 */ /* 0x000f260000300800 */
[----:B0-----:R-:W4:Y:S01]  /*533f0*/  LDL.LU R0, [R1+0x1470] ;  /* 0x0014700001007983 */ /* 0x001f220000300800 */
[----:B--2---:R-:W-:-:S02]  /*53400*/  IADD3 R2, P3, R2, UR9, RZ ;  /* 0x0000000902027c10 */ /* 0x004fc4000ff7e0ff */
[----:B------:R-:W-:Y:S01]  /*53410*/  IADD3.X R4, R4, UR7, RZ, P4, !PT ;  /* 0x0000000704047c10 */ /* 0x000fe2000a7fe4ff */
[----:B------:R-:W-:Y:S02]  /*53420*/  IADD3 R24, P4, R24, UR9, RZ ;  /* 0x0000000918187c10 */ /* 0x000fe4000ff9e0ff */
[----:B------:R0:W-:Y:S01]  /*53430*/  STL [R1+0x14e0], R2 ;  /* 0x0014e00201007387 */ /* 0x0001e20000100800 */
[----:B------:R-:W-:-:S03]  /*53440*/  IADD3.X R25, R25, UR7, RZ, P5, !PT ;  /* 0x0000000719197c10 */ /* 0x000fc6000affe4ff */
[----:B0-----:R-:W2:Y:S01]  /*53450*/  LDL.LU R2, [R1+0x1494] ;  /* 0x0014940001027983 */ /* 0x001ea20000300800 */
[----:B------:R-:W-:Y:S02]  /*53460*/  STL [R1+0x1504], R4 ;  /* 0x0015040401007387 */ /* 0x000fe40000100800 */
[----:B------:R-:W-:Y:S02]  /*53470*/  STL [R1+0x14d8], R24 ;  /* 0x0014d81801007387 */ /* 0x000fe40000100800 */
[----:B------:R-:W-:Y:S01]  /*53480*/  STL [R1+0x14fc], R25 ;  /* 0x0014fc1901007387 */ /* 0x000fe20000100800 */
[----:B---3--:R-:W-:Y:S02]  /*53490*/  IADD3 R26, P5, R26, UR9, RZ ;  /* 0x000000091a1a7c10 */ /* 0x008fe4000ffbe0ff */
        /* <DEDUP_REMOVED lines=33> */
[----:B0-----:R-:W3:Y:S01]  /*536b0*/  LDL.LU R28, [R1+0x1468] ;  /* 0x00146800011c7983 */ /* 0x001ee20000300800 */
[----:B------:R-:W-:Y:S02]  /*536c0*/  STL [R1+0x1498], R13 ;  /* 0x0014980d01007387 */ /* 0x000fe40000100800 */
[----:B------:R-:W-:Y:S02]  /*536d0*/  STL [R1+0x1490], R14 ;  /* 0x0014900e01007387 */ /* 0x000fe40000100800 */
[----:B------:R-:W-:Y:S01]  /*536e0*/  STL [R1+0x14b4], R15 ;  /* 0x0014b40f01007387 */ /* 0x000fe20000100800 */
[----:B------:R-:W-:Y:S01]  /*536f0*/  STL [R1+0x1488], R6 ;  /* 0x0014880601007387 */ /* 0x000fe20000100800 */
[----:B----4-:R-:W-:Y:S01]  /*53700*/  IADD3.X R10, R10, UR7, RZ, P3, !PT ;  /* 0x000000070a0a7c10 */ /* 0x010fe20009ffe4ff */
        /* <DEDUP_REMOVED lines=10> */
[----:B0-----:R-:W4:Y:S01]  /*537b0*/  LDL.LU R0, [R1+0x148c] ;  /* 0x00148c0001007983 */ /* 0x001f220000300800 */
[----:B------:R-:W-:Y:S02]  /*537c0*/  STL [R1+0x149c], R3 ;  /* 0x00149c0301007387 */ /* 0x000fe40000100800 */
[----:B------:R-:W4:Y:S02]  /*537d0*/  LDL.LU R4, [R1+0x1460] ;  /* 0x0014600001047983 */ /* 0x000f240000300800 */
[----:B------:R-:W4:Y:S01]  /*537e0*/  LDL.LU R24, [R1+0x1484] ;  /* 0x0014840001187983 */ /* 0x000f220000300800 */
[----:B------:R-:W4:Y:S01]  /*537f0*/  LDL.LU R25, [R1+0x1458] ;  /* 0x0014580001197983 */ /* 0x000f220000300800 */
[----:B--2---:R-:W-:-:S05]  /*53800*/  IADD3.X R2, R2, UR7, RZ, P6, !PT ;  /* 0x0000000702027c10 */ /* 0x004fca000b7fe4ff */
        /* <DEDUP_REMOVED lines=20> */
[----:B---3--:R-:W-:-:S05]  /*53950*/  IADD3 R28, P6, R28, UR9, RZ ;  /* 0x000000091c1c7c10 */ /* 0x008fca000ffde0ff */
[----:B------:R0:W-:Y:S01]  /*53960*/  STL [R1+0x1468], R28 ;  /* 0x0014681c01007387 */ /* 0x0001e20000100800 */
[----:B------:R-:W3:Y:S02]  /*53970*/  LDL.LU R10, [R1+0x1408] ;  /* 0x00140800010a7983 */ /* 0x000ee40000300800 */
[----:B------:R-:W3:Y:S02]  /*53980*/  LDL.LU R8, [R1+0x142c] ;  /* 0x00142c0001087983 */ /* 0x000ee40000300800 */
[----:B------:R-:W3:Y:S01]  /*53990*/  LDL.LU R9, [R1+0x1400] ;  /* 0x0014000001097983 */ /* 0x000ee20000300800 */
[----:B------:R-:W3:Y:S01]  /*539a0*/  LDL.LU R29, [R1+0x1424] ;  /* 0x00142400011d7983 */ /* 0x000ee20000300800 */
[----:B------:R-:W3:Y:S03]  /*539b0*/  LDL.LU R3, [R1+0x13f8] ;  /* 0x0013f80001037983 */ /* 0x000ee60000300800 */
[----:B0-----:R-:W3:Y:S01]  /*539c0*/  LDL.LU R28, [R1+0x141c] ;  /* 0x00141c00011c7983 */ /* 0x001ee20000300800 */
[----:B----4-:R-:W-:-:S05]  /*539d0*/  IADD3.X R0, R0, UR7, RZ, P1, !PT ;  /* 0x0000000700007c10 */ /* 0x010fca0008ffe4ff */
[----:B------:R0:W-:Y:S04]  /*539e0*/  STL [R1+0x148c], R0 ;  /* 0x00148c0001007387 */ /* 0x0001e80000100800 */
[----:B0-----:R-:W4:Y:S01]  /*539f0*/  LDL.LU R0, [R1+0x13f0] ;  /* 0x0013f00001007983 */ /* 0x001f220000300800 */
[----:B------:R-:W-:Y:S02]  /*53a00*/  IADD3 R4, P1, R4, UR9, RZ ;  /* 0x0000000904047c10 */ /* 0x000fe4000ff3e0ff */
[----:B------:R-:W-:Y:S01]  /*53a10*/  IADD3.X R24, R24, UR7, RZ, P2, !PT ;  /* 0x0000000718187c10 */ /* 0x000fe200097fe4ff */
[----:B------:R-:W-:Y:S02]  /*53a20*/  IADD3 R25, P2, R25, UR9, RZ ;  /* 0x0000000919197c10 */ /* 0x000fe4000ff5e0ff */
[----:B------:R-:W-:Y:S02]  /*53a30*/  STL [R1+0x1460], R4 ;  /* 0x0014600401007387 */ /* 0x000fe40000100800 */
[----:B------:R-:W-:Y:S02]  /*53a40*/  STL [R1+0x1484], R24 ;  /* 0x0014841801007387 */ /* 0x000fe40000100800 */
[----:B------:R-:W-:Y:S01]  /*53a50*/  STL [R1+0x1458], R25 ;  /* 0x0014581901007387 */ /* 0x000fe20000100800 */
[----:B--2---:R-:W-:Y:S01]  /*53a60*/  IADD3.X R26, R26, UR7, RZ, P3, !PT ;  /* 0x000000071a1a7c10 */ /* 0x004fe20009ffe4ff */
        /* <DEDUP_REMOVED lines=33> */
[----:B0-----:R-:W2:Y:S01]  /*53c80*/  LDL.LU R2, [R1+0x1414] ;  /* 0x0014140001027983 */ /* 0x001ea20000300800 */
[----:B------:R-:W-:Y:S02]  /*53c90*/  STL [R1+0x1444], R13 ;  /* 0x0014440d01007387 */ /* 0x000fe40000100800 */
[----:B------:R-:W-:Y:S02]  /*53ca0*/  STL [R1+0x143c], R14 ;  /* 0x00143c0e01007387 */ /* 0x000fe40000100800 */
[----:B------:R-:W-:Y:S01]  /*53cb0*/  STL [R1+0x1410], R15 ;  /* 0x0014100f01007387 */ /* 0x000fe20000100800 */
[----:B------:R-:W-:Y:S01]  /*53cc0*/  STL [R1+0x1434], R6 ;  /* 0x0014340601007387 */ /* 0x000fe20000100800 */
[----:B---3--:R-:W-:-:S02]  /*53cd0*/  IADD3 R10, P6, R10, UR9, RZ ;  /* 0x000000090a0a7c10 */ /* 0x008fc4000ffde0ff */
        /* <DEDUP_REMOVED lines=10> */
[----:B0-----:R-:W3:Y:S01]  /*53d80*/  LDL.LU R28, [R1+0x13e8] ;  /* 0x0013e800011c7983 */ /* 0x001ee20000300800 */
[----:B------:R-:W-:Y:S02]  /*53d90*/  STL [R1+0x13f8], R3 ;  /* 0x0013f80301007387 */ /* 0x000fe40000100800 */
[----:B------:R-:W3:Y:S02]  /*53da0*/  LDL.LU R4, [R1+0x140c] ;  /* 0x00140c0001047983 */ /* 0x000ee40000300800 */
[----:B------:R-:W3:Y:S01]  /*53db0*/  LDL.LU R24, [R1+0x13e0] ;  /* 0x0013e00001187983 */ /* 0x000ee20000300800 */
[----:B------:R-:W3:Y:S01]  /*53dc0*/  LDL.LU R25, [R1+0x1404] ;  /* 0x0014040001197983 */ /* 0x000ee20000300800 */
[----:B----4-:R-:W-:-:S05]  /*53dd0*/  IADD3 R0, P3, R0, UR9, RZ ;  /* 0x0000000900007c10 */ /* 0x010fca000ff7e0ff */
        /* <DEDUP_REMOVED lines=20> */
[----:B--2---:R-:W-:-:S05]  /*53f20*/  IADD3.X R2, R2, UR7, RZ, P4, !PT ;  /* 0x0000000702027c10 */ /* 0x004fca000a7fe4ff */
[----:B------:R0:W-:Y:S01]  /*53f30*/  STL [R1+0x1414], R2 ;  /* 0x0014140201007387 */ /* 0x0001e20000100800 */
[----:B------:R-:W2:Y:S02]  /*53f40*/  LDL.LU R10, [R1+0x13b4] ;  /* 0x0013b400010a7983 */ /* 0x000ea40000300800 */
[----:B------:R-:W2:Y:S02]  /*53f50*/  LDL.LU R8, [R1+0x1388] ;  /* 0x0013880001087983 */ /* 0x000ea40000300800 */
[----:B------:R-:W2:Y:S01]  /*53f60*/  LDL.LU R9, [R1+0x13ac] ;  /* 0x0013ac0001097983 */ /* 0x000ea20000300800 */
[----:B------:R-:W2:Y:S01]  /*53f70*/  LDL.LU R29, [R1+0x1380] ;  /* 0x00138000011d7983 */ /* 0x000ea20000300800 */
[----:B------:R-:W2:Y:S03]  /*53f80*/  LDL.LU R3, [R1+0x13a4] ;  /* 0x0013a40001037983 */ /* 0x000ea60000300800 */
[----:B0-----:R-:W2:Y:S01]  /*53f90*/  LDL.LU R2, [R1+0x1378] ;  /* 0x0013780001027983 */ /* 0x001ea20000300800 */
[----:B---3--:R-:W-:-:S02]  /*53fa0*/  IADD3 R28, P4, R28, UR9, RZ ;  /* 0x000000091c1c7c10 */ /* 0x008fc4000ff9e0ff */
[----:B------:R-:W-:Y:S01]  /*53fb0*/  IADD3.X R4, R4, UR7, RZ, P5, !PT ;  /* 0x0000000704047c10 */ /* 0x000fe2000affe4ff */
[----:B------:R-:W-:Y:S02]  /*53fc0*/  IADD3 R24, P5, R24, UR9, RZ ;  /* 0x0000000918187c10 */ /* 0x000fe4000ffbe0ff */
[----:B------:R0:W-:Y:S01]  /*53fd0*/  STL [R1+0x13e8], R28 ;  /* 0x0013e81c01007387 */ /* 0x0001e20000100800 */
[----:B------:R-:W-:-:S03]  /*53fe0*/  IADD3.X R25, R25, UR7, RZ, P6, !PT ;  /* 0x0000000719197c10 */ /* 0x000fc6000b7fe4ff */
[----:B0-----:R-:W3:Y:S01]  /*53ff0*/  LDL.LU R28, [R1+0x139c] ;  /* 0x00139c00011c7983 */ /* 0x001ee20000300800 */
[----:B------:R-:W-:Y:S02]  /*54000*/  STL [R1+0x140c], R4 ;  /* 0x00140c0401007387 */ /* 0x000fe40000100800 */
[----:B------:R-:W-:Y:S02]  /*54010*/  STL [R1+0x13e0], R24 ;  /* 0x0013e01801007387 */ /* 0x000fe40000100800 */
[----:B------:R-:W-:Y:S01]  /*54020*/  STL [R1+0x1404], R25 ;  /* 0x0014041901007387 */ /* 0x000fe20000100800 */
[----:B----4-:R-:W-:Y:S02]  /*54030*/  IADD3 R26, P6, R26, UR9, RZ ;  /* 0x000000091a1a7c10 */ /* 0x010fe4000ffde0ff */
        /* <DEDUP_REMOVED lines=26> */
[----:B------:R-:W-:Y:S02]  /*541e0*/  STL [R1+0x13a8], R19 ;  /* 0x0013a81301007387 */ /* 0x000fe40000100800 */
[----:B------:R0:W-:Y:S01]  /*541f0*/  STL [R1+0x13c4], R0 ;  /* 0x0013c40001007387 */ /* 0x0001e20000100800 */
[----:B------:R-:W-:Y:S04]  /*54200*/  STL [R1+0x13cc], R12 ;  /* 0x0013cc0c01007387 */ /* 0x000fe80000100800 */
        /* <DEDUP_REMOVED lines=2009> */
[----:B------:R-:W-:Y:S01]  /*5bfa0*/  IADD3 R24, P4, R24, UR9, RZ ;  /* 0x0000000918187c10 */ /* 0x000fe2000ff9e0ff */
[----:B------:R-:W-:Y:S01]  /*5bfb0*/  IADD3.X R25, R25, UR7, RZ, P5, !PT ;  /* 0x0000000719197c10 */ /* 0x000fe2000affe4ff */
[----:B------:R0:W-:Y:S04]  /*5bfc0*/  STL [R1+0x940], R2 ;  /* 0x0009400201007387 */ /* 0x0001e80000100800 */
[----:B0-----:R-:W2:Y:S01]  /*5bfd0*/  LDL.LU R2, [R1+0x8f4] ;  /* 0x0008f40001027983 */ /* 0x001ea20000300800 */
[----:B------:R-:W-:Y:S02]  /*5bfe0*/  STL [R1+0x964], R4 ;  /* 0x0009640401007387 */ /* 0x000fe40000100800 */
[----:B------:R-:W-:Y:S02]  /*5bff0*/  STL [R1+0x938], R24 ;  /* 0x0009381801007387 */ /* 0x000fe40000100800 */
[----:B------:R-:W-:Y:S01]  /*5c000*/  STL [R1+0x95c], R25 ;  /* 0x00095c1901007387 */ /* 0x000fe20000100800 */
[----:B---3--:R-:W-:-:S02]  /*5c010*/  IADD3 R26, P5, R26, UR9, RZ ;  /* 0x000000091a1a7c10 */ /* 0x008fc4000ffbe0ff */
        /* <DEDUP_REMOVED lines=122> */
[----:B------:R-:W-:Y:S01]  /*5c7c0*/  IADD3.X R14, R14, UR7, RZ, P5, !PT ;  /* 0x000000070e0e7c10 */ /* 0x000fe2000affe4ff */
[----:B------:R-:W-:Y:S01]  /*5c7d0*/  STL [R1+0x880], R12 ;  /* 0x0008800c01007387 */ /* 0x000fe20000100800 */
[----:B------:R-:W-:-:S02]  /*5c7e0*/  IADD3 R15, P5, R15, UR9, RZ ;  /* 0x000000090f0f7c10 */ /* 0x000fc4000ffbe0ff */
[----:B------:R-:W-:Y:S01]  /*5c7f0*/  IADD3.X R6, R6, UR7, RZ, P6, !PT ;  /* 0x0000000706067c10 */ /* 0x000fe2000b7fe4ff */
[----:B0-----:R-:W2:Y:S01]  /*5c800*/  LDL.LU R2, [R1+0x874] ;  /* 0x0008740001027983 */ /* 0x001ea20000300800 */
[----:B------:R-:W-:Y:S02]  /*5c810*/  STL [R1+0x8a4], R13 ;  /* 0x0008a40d01007387 */ /* 0x000fe40000100800 */
[----:B------:R-:W-:Y:S02]  /*5c820*/  STL [R1+0x89c], R14 ;  /* 0x00089c0e01007387 */ /* 0x000fe40000100800 */
[----:B------:R-:W-:Y:S01]  /*5c830*/  STL [R1+0x870], R15 ;  /* 0x0008700f01007387 */ /* 0x000fe20000100800 */
[----:B------:R-:W-:Y:S01]  /*5c840*/  STL [R1+0x894], R6 ;  /* 0x0008940601007387 */ /* 0x000fe20000100800 */
[----:B---3--:R-:W-:Y:S02]  /*5c850*/  IADD3 R10, P6, R10, UR9, RZ ;  /* 0x000000090a0a7c10 */ /* 0x008fe4000ffde0ff */
[----:B------:R-:W-:Y:S01]  /*5c860*/  IADD3.X R8, R8, UR7, RZ, P1, !PT ;  /* 0x0000000708087c10 */ /* 0x000fe20008ffe4ff */
[----:B------:R-:W-:Y:S01]  /*5c870*/  IADD3 R9, P1, R9, UR9, RZ ;  /* 0x0000000909097c10 */ /* 0x000fe2000ff3e0ff */
[----:B------:R-:W-:Y:S01]  /*5c880*/  IADD3.X R29, R29, UR7, RZ, P2, !PT ;  /* 0x000000071d1d7c10 */ /* 0x000fe200097fe4ff */
[----:B------:R-:W-:Y:S01]  /*5c890*/  IADD3 R3, P2, R3, UR9, RZ ;  /* 0x0000000903037c10 */ /* 0x000fe2000ff5e0ff */
[----:B------:R-:W-:Y:S01]  /*5c8a0*/  STL [R1+0x868], R10 ;  /* 0x0008680a01007387 */ /* 0x000fe20000100800 */
[----:B------:R-:W-:Y:S01]  /*5c8b0*/  STL [R1+0x88c], R8 ;  /* 0x00088c0801007387 */ /* 0x000fe20000100800 */
[----:B------:R-:W-:-:S02]  /*5c8c0*/  IADD3.X R28, R28, UR7, RZ, P3, !PT ;  /* 0x000000071c1c7c10 */ /* 0x000fc40009ffe4ff */
        /* <DEDUP_REMOVED lines=39> */
[----:B------:R-:W-:Y:S01]  /*5cb40*/  IADD3 R24, P5, R24, UR9, RZ ;  /* 0x0000000918187c10 */ /* 0x000fe2000ffbe0ff */
[----:B------:R-:W-:Y:S01]  /*5cb50*/  IADD3.X R25, R25, UR7, RZ, P6, !PT ;  /* 0x0000000719197c10 */ /* 0x000fe2000b7fe4ff */
[----:B------:R0:W-:Y:S04]  /*5cb60*/  STL [R1+0x848], R28 ;  /* 0x0008481c01007387 */ /* 0x0001e80000100800 */
[----:B0-----:R-:W3:Y:S01]  /*5cb70*/  LDL.LU R28, [R1+0x7fc] ;  /* 0x0007fc00011c7983 */ /* 0x001ee20000300800 */
[----:B------:R-:W-:Y:S02]  /*5cb80*/  STL [R1+0x86c], R4 ;  /* 0x00086c0401007387 */ /* 0x000fe40000100800 */
[----:B------:R-:W-:Y:S02]  /*5cb90*/  STL [R1+0x840], R24 ;  /* 0x0008401801007387 */ /* 0x000fe40000100800 */
[----:B------:R-:W-:Y:S01]  /*5cba0*/  STL [R1+0x864], R25 ;  /* 0x0008641901007387 */ /* 0x000fe20000100800 */
[----:B----4-:R-:W-:-:S02]  /*5cbb0*/  IADD3 R26, P6, R26, UR9, RZ ;  /* 0x000000091a1a7c10 */ /* 0x010fc4000ffde0ff */
        /* <DEDUP_REMOVED lines=126> */
[----:B0-----:R-:W3:Y:S01]  /*5d3a0*/  LDL.LU R28, [R1+0x77c] ;  /* 0x00077c00011c7983 */ /* 0x001ee20000300800 */
[----:B------:R-:W-:Y:S02]  /*5d3b0*/  STL [R1+0x7ac], R13 ;  /* 0x0007ac0d01007387 */ /* 0x000fe40000100800 */
[----:B------:R-:W-:Y:S02]  /*5d3c0*/  STL [R1+0x7a4], R14 ;  /* 0x0007a40e01007387 */ /* 0x000fe40000100800 */
[----:B------:R-:W-:Y:S01]  /*5d3d0*/  STL [R1+0x778], R15 ;  /* 0x0007780f01007387 */ /* 0x000fe20000100800 */
[----:B------:R-:W-:Y:S01]  /*5d3e0*/  STL [R1+0x79c], R6 ;  /* 0x00079c0601007387 */ /* 0x000fe20000100800 */
[----:B----4-:R-:W-:Y:S02]  /*5d3f0*/  IADD3 R10, P1, R10, UR9, RZ ;  /* 0x000000090a0a7c10 */ /* 0x010fe4000ff3e0ff */
        /* <DEDUP_REMOVED lines=8> */
[----:B------:R1:W-:Y:S03]  /*5d480*/  STL [R1+0x78c], R29 ;  /* 0x00078c1d01007387 */ /* 0x0003e60000100800 */
[----:B0-----:R-:W2:Y:S01]  /*5d490*/  LDL.LU R0, [R1+0x750] ;  /* 0x0007500001007983 */ /* 0x001ea20000300800 */
[----:B------:R-:W-:-:S05]  /*5d4a0*/  IADD3 R3, P3, R3, UR9, RZ ;  /* 0x0000000903037c10 */ /* 0x000fca000ff7e0ff */
[----:B------:R0:W-:Y:S01]  /*5d4b0*/  STL [R1+0x760], R3 ;  /* 0x0007600301007387 */ /* 0x0001e20000100800 */
[----:B------:R-:W2:Y:S02]  /*5d4c0*/  LDL.LU R4, [R1+0x774] ;  /* 0x0007740001047983 */ /* 0x000ea40000300800 */
[----:B------:R-:W2:Y:S02]  /*5d4d0*/  LDL.LU R24, [R1+0x748] ;  /* 0x0007480001187983 */ /* 0x000ea40000300800 */
[----:B------:R-:W2:Y:S02]  /*5d4e0*/  LDL.LU R25, [R1+0x76c] ;  /* 0x00076c0001197983 */ /* 0x000ea40000300800 */
[----:B--2---:R-:W-:-:S05]  /*5d4f0*/  IADD3 R2, P4, R2, UR9, RZ ;  /* 0x0000000902027c10 */ /* 0x004fca000ff9e0ff */
        /* <DEDUP_REMOVED lines=20> */
[----:B---3--:R-:W-:-:S05]  /*5d640*/  IADD3.X R28, R28, UR7, RZ, P5, !PT ;  /* 0x000000071c1c7c10 */ /* 0x008fca000affe4ff */
[----:B------:R3:W-:Y:S01]  /*5d650*/  STL [R1+0x77c], R28 ;  /* 0x00077c1c01007387 */ /* 0x0007e20000100800 */
[----:B------:R-:W4:Y:S02]  /*5d660*/  LDL.LU R10, [R1+0x71c] ;  /* 0x00071c00010a7983 */ /* 0x000f240000300800 */
[----:B------:R-:W4:Y:S02]  /*5d670*/  LDL.LU R9, [R1+0x6f0] ;  /* 0x0006f00001097983 */ /* 0x000f240000300800 */
[----:B-1----:R-:W4:Y:S01]  /*5d680*/  LDL.LU R29, [R1+0x714] ;  /* 0x00071400011d7983 */ /* 0x002f220000300800 */
[----:B0-----:R-:W4:Y:S01]  /*5d690*/  LDL.LU R3, [R1+0x6e8] ;  /* 0x0006e80001037983 */ /* 0x001f220000300800 */
[----:B--2---:R-:W2:Y:S03]  /*5d6a0*/  LDL.LU R2, [R1+0x70c] ;  /* 0x00070c0001027983 */ /* 0x004ea60000300800 */
[----:B---3--:R-:W3:Y:S01]  /*5d6b0*/  LDL.LU R28, [R1+0x6e0] ;  /* 0x0006e000011c7983 */ /* 0x008ee20000300800 */
[----:B------:R-:W-:-:S05]  /*5d6c0*/  IADD3 R0, P5, R0, UR9, RZ ;  /* 0x0000000900007c10 */ /* 0x000fca000ffbe0ff */
[----:B------:R0:W-:Y:S04]  /*5d6d0*/  STL [R1+0x750], R0 ;  /* 0x0007500001007387 */ /* 0x0001e80000100800 */
[----:B0-----:R-:W3:Y:S01]  /*5d6e0*/  LDL.LU R0, [R1+0x704] ;  /* 0x0007040001007983 */ /* 0x001ee20000300800 */
[----:B------:R-:W-:Y:S01]  /*5d6f0*/  IADD3.X R4, R4, UR7, RZ, P6, !PT ;  /* 0x0000000704047c10 */ /* 0x000fe2000b7fe4ff */
[----:B------:R-:W-:Y:S01]  /*5d700*/  IADD3 R24, P6, R24, UR9, RZ ;  /* 0x0000000918187c10 */ /* 0x000fe2000ffde0ff */
[----:B------:R-:W-:-:S03]  /*5d710*/  IADD3.X R25, R25, UR7, RZ, P1, !PT ;  /* 0x0000000719197c10 */ /* 0x000fc60008ffe4ff */
[----:B------:R-:W-:Y:S01]  /*5d720*/  STL [R1+0x774], R4 ;  /* 0x0007740401007387 */ /* 0x000fe20000100800 */
        /* <DEDUP_REMOVED lines=28> */
[----:B------:R-:W-:Y:S01]  /*5d8f0*/  IADD3 R13, P2, R13, UR9, RZ ;  /* 0x000000090d0d7c10 */ /* 0x000fe2000ff5e0ff */
[----:B------:R-:W-:Y:S02]  /*5d900*/  STL [R1+0x73c], R18 ;  /* 0x00073c1201007387 */ /* 0x000fe40000100800 */
[----:B------:R-:W-:Y:S01]  /*5d910*/  STL [R1+0x710], R19 ;  /* 0x0007101301007387 */ /* 0x000fe20000100800 */
[----:B------:R-:W-:Y:S01]  /*5d920*/  IADD3 R14, P3, R14, UR9, RZ ;  /* 0x000000090e0e7c10 */ /* 0x000fe2000ff7e0ff */
[----:B------:R0:W-:Y:S01]  /*5d930*/  STL [R1+0x72c], R8 ;  /* 0x00072c0801007387 */ /* 0x0001e20000100800 */
[----:B------:R-:W-:Y:S01]  /*5d940*/  IADD3.X R15, R15, UR7, RZ, P4, !PT ;  /* 0x000000070f0f7c10 */ /* 0x000fe2000a7fe4ff */
[----:B------:R-:W-:Y:S01]  /*5d950*/  STL [R1+0x734], R12 ;  /* 0x0007340c01007387 */ /* 0x000fe20000100800 */
[----:B------:R-:W-:Y:S01]  /*5d960*/  IADD3 R6, P4, R6, UR9, RZ ;  /* 0x0000000906067c10 */ /* 0x000fe2000ff9e0ff */
[----:B0-----:R-:W4:Y:S01]  /*5d970*/  LDL.LU R8, [R1+0x6d8] ;  /* 0x0006d80001087983 */ /* 0x001f220000300800 */
[----:B------:R-:W-:Y:S02]  /*5d980*/  STL [R1+0x708], R13 ;  /* 0x0007080d01007387 */ /* 0x000fe40000100800 */
[----:B------:R-:W-:Y:S02]  /*5d990*/  STL [R1+0x700], R14 ;  /* 0x0007000e01007387 */ /* 0x000fe40000100800 */
[----:B------:R-:W-:Y:S01]  /*5d9a0*/  STL [R1+0x724], R15 ;  /* 0x0007240f01007387 */ /* 0x000fe20000100800 */
[----:B------:R-:W-:Y:S01]  /*5d9b0*/  STL [R1+0x6f8], R6 ;  /* 0x0006f80601007387 */ /* 0x000fe20000100800 */
[----:B------:R-:W-:Y:S01]  /*5d9c0*/  IADD3.X R10, R10, UR7, RZ, P5, !PT ;  /* 0x000000070a0a7c10 */ /* 0x000fe2000affe4ff */
[----:B------:R-:W-:Y:S01]  /*5d9d0*/  IADD3 R9, P5, R9, UR9, RZ ;  /* 0x0000000909097c10 */ /* 0x000fe2000ffbe0ff */
[----:B------:R-:W-:Y:S01]  /*5d9e0*/  IADD3.X R29, R29, UR7, RZ, P6, !PT ;  /* 0x000000071d1d7c10 */ /* 0x000fe2000b7fe4ff */
[----:B------:R-:W-:Y:S01]  /*5d9f0*/  IADD3 R3, P6, R3, UR9, RZ ;  /* 0x0000000903037c10 */ /* 0x000fe2000ffde0ff */
[----:B--2---:R-:W-:Y:S01]  /*5da00*/  IADD3.X R2, R2, UR7, RZ, P1, !PT ;  /* 0x0000000702027c10 */ /* 0x004fe20008ffe4ff */
[----:B------:R-:W-:Y:S01]  /*5da10*/  STL [R1+0x71c], R10 ;  /* 0x00071c0a01007387 */ /* 0x000fe20000100800 */
[----:B------:R0:W-:Y:S02]  /*5da20*/  STL [R1+0x6f0], R9 ;  /* 0x0006f00901007387 */ /* 0x0001e40000100800 */
[----:B------:R1:W-:Y:S01]  /*5da30*/  STL [R1+0x714], R29 ;  /* 0x0007141d01007387 */ /* 0x0003e20000100800 */
[----:B---3--:R-:W-:Y:S01]  /*5da40*/  IADD3 R28, P1, R28, UR9, RZ ;  /* 0x000000091c1c7c10 */ /* 0x008fe2000ff3e0ff */
[----:B0-----:R-:W2:Y:S01]  /*5da50*/  LDL.LU R9, [R1+0x6fc] ;  /* 0x0006fc0001097983 */ /* 0x001ea20000300800 */
[----:B------:R0:W-:Y:S02]  /*5da60*/  STL [R1+0x6e8], R3 ;  /* 0x0006e80301007387 */ /* 0x0001e40000100800 */
[----:B------:R3:W-:Y:S02]  /*5da70*/  STL [R1+0x70c], R2 ;  /* 0x00070c0201007387 */ /* 0x0007e40000100800 */
[----:B------:R-:W2:Y:S01]  /*5da80*/  LDL.LU R4, [R1+0x6d0] ;  /* 0x0006d00001047983 */ /* 0x000ea20000300800 */
[----:B------:R0:W-:Y:S01]  /*5da90*/  STL [R1+0x6e0], R28 ;  /* 0x0006e01c01007387 */ /* 0x0001e20000100800 */
[----:B------:R-:W2:Y:S02]  /*5daa0*/  LDL.LU R11, [R1+0x6f4] ;  /* 0x0006f400010b7983 */ /* 0x000ea40000300800 */
[----:B------:R-:W2:Y:S01]  /*5dab0*/  LDL.LU R7, [R1+0x6c8] ;  /* 0x0006c80001077983 */ /* 0x000ea20000300800 */
[----:B------:R-:W-:-:S05]  /*5dac0*/  IADD3.X R0, R0, UR7, RZ, P2, !PT ;  /* 0x0000000700007c10 */ /* 0x000fca00097fe4ff */
[----:B------:R3:W-:Y:S01]  /*5dad0*/  STL [R1+0x704], R0 ;  /* 0x0007040001007387 */ /* 0x0007e20000100800 */
[----:B------:R-:W2:Y:S02]  /*5dae0*/  LDL.LU R5, [R1+0x6ec] ;  /* 0x0006ec0001057983 */ /* 0x000ea40000300800 */
[----:B------:R-:W2:Y:S02]  /*5daf0*/  LDL.LU R10, [R1+0x6c0] ;  /* 0x0006c000010a7983 */ /* 0x000ea40000300800 */
[----:B------:R-:W2:Y:S01]  /*5db00*/  LDL.LU R6, [R1+0x6e4] ;  /* 0x0006e40001067983 */ /* 0x000ea20000300800 */
[----:B-1----:R-:W2:Y:S01]  /*5db10*/  LDL.LU R29, [R1+0x6b8] ;  /* 0x0006b800011d7983 */ /* 0x002ea20000300800 */
[----:B0-----:R-:W2:Y:S02]  /*5db20*/  LDL.LU R3, [R1+0x6dc] ;  /* 0x0006dc0001037983 */ /* 0x001ea40000300800 */
[----:B---3--:R-:W3:Y:S01]  /*5db30*/  LDL.LU R2, [R1+0x6b0] ;  /* 0x0006b00001027983 */ /* 0x008ee20000300800 */
[----:B------:R-:W3:Y:S04]  /*5db40*/  LDL.LU R28, [R1+0x6d4] ;  /* 0x0006d400011c7983 */ /* 0x000ee80000300800 */
        /* <DEDUP_REMOVED lines=26> */
[----:B------:R0:W-:Y:S03]  /*5dcf0*/  STL [R1+0x6d0], R4 ;  /* 0x0006d00401007387 */ /* 0x0001e60000100800 */
[----:B0-----:R0:W5:Y:S01]  /*5dd00*/  LDL.LU R4, [R1+0x16fc] ;  /* 0x0016fc0001047983 */ /* 0x0011620000300800 */
[----:B------:R1:W-:Y:S01]  /*5dd10*/  STL [R1+0x6f4], R11 ;  /* 0x0006f40b01007387 */ /* 0x0003e20000100800 */
[----:B------:R-:W-:Y:S01]  /*5dd20*/  IADD3.X R5, R5, UR7, RZ, P5, !PT ;  /* 0x0000000705057c10 */ /* 0x000fe2000affe4ff */
[----:B------:R-:W-:Y:S01]  /*5dd30*/  IADD3 R10, P5, R10, UR9, RZ ;  /* 0x000000090a0a7c10 */ /* 0x000fe2000ffbe0ff */
[----:B------:R-:W-:Y:S01]  /*5dd40*/  IADD3.X R6, R6, UR7, RZ, P6, !PT ;  /* 0x0000000706067c10 */ /* 0x000fe2000b7fe4ff */
[----:B-1----:R0:W5:Y:S01]  /*5dd50*/  LDL.LU R11, [R1+0x16f8] ;  /* 0x0016f800010b7983 */ /* 0x0021620000300800 */
[----:B------:R1:W-:Y:S01]  /*5dd60*/  STL [R1+0x6c8], R7 ;  /* 0x0006c80701007387 */ /* 0x0003e20000100800 */
[----:B------:R-:W-:-:S02]  /*5dd70*/  IADD3 R29, P6, R29, UR9, RZ ;  /* 0x000000091d1d7c10 */ /* 0x000fc4000ffde0ff */
[----:B------:R-:W-:Y:S01]  /*5dd80*/  IADD3.X R3, R3, UR7, RZ, P1, !PT ;  /* 0x0000000703037c10 */ /* 0x000fe20008ffe4ff */
[----:B---3--:R-:W-:Y:S01]  /*5dd90*/  IADD3 R2, P1, R2, UR9, RZ ;  /* 0x0000000902027c10 */ /* 0x008fe2000ff3e0ff */
[----:B-1----:R0:W5:Y:S01]  /*5dda0*/  LDL.LU R7, [R1+0x16f4] ;  /* 0x0016f40001077983 */ /* 0x0021620000300800 */
[----:B------:R1:W-:Y:S01]  /*5ddb0*/  STL [R1+0x6ec], R5 ;  /* 0x0006ec0501007387 */ /* 0x0003e20000100800 */
[----:B------:R-:W-:Y:S01]  /*5ddc0*/  IADD3.X R28, R28, UR7, RZ, P2, !PT ;  /* 0x000000071c1c7c10 */ /* 0x000fe200097fe4ff */
[----:B------:R-:W-:Y:S01]  /*5ddd0*/  IADD3 R0, P2, R0, UR9, RZ ;  /* 0x0000000900007c10 */ /* 0x000fe2000ff5e0ff */
[----:B-1----:R0:W5:Y:S01]  /*5dde0*/  LDL.LU R5, [R1+0x16f0] ;  /* 0x0016f00001057983 */ /* 0x0021620000300800 */
[----:B------:R1:W-:Y:S03]  /*5ddf0*/  STL [R1+0x6c0], R10 ;  /* 0x0006c00a01007387 */ /* 0x0003e60000100800 */
        /* <DEDUP_REMOVED lines=12> */
[----:B-1----:R-:W3:Y:S01]  /*5dec0*/  LDL.LU R0, [R1+0x16d4] ;  /* 0x0016d40001007983 */ /* 0x002ee20000300800 */
[----:B------:R-:W-:Y:S01]  /*5ded0*/  IADD3.X R24, R24, UR7, RZ, P3, !PT ;  /* 0x0000000718187c10 */ /* 0x000fe20009ffe4ff */
[----:B------:R-:W-:Y:S01]  /*5dee0*/  IADD3 R25, P3, R25, UR9, RZ ;  /* 0x0000000919197c10 */ /* 0x000fe2000ff7e0ff */
[----:B------:R-:W-:Y:S01]  /*5def0*/  IADD3.X R26, R26, UR7, RZ, P4, !PT ;  /* 0x000000071a1a7c10 */ /* 0x000fe2000a7fe4ff */
[----:B------:R-:W-:Y:S01]  /*5df00*/  IADD3 R27, P4, R27, UR9, RZ ;  /* 0x000000091b1b7c10 */ /* 0x000fe2000ff9e0ff */
[----:B------:R-:W-:Y:S01]  /*5df10*/  IADD3.X R20, R20, UR7, RZ, P5, !PT ;  /* 0x0000000714147c10 */ /* 0x000fe2000affe4ff */
[----:B------:R-:W-:Y:S01]  /*5df20*/  STL [R1+0x6cc], R24 ;  /* 0x0006cc1801007387 */ /* 0x000fe20000100800 */
[----:B------:R-:W-:Y:S01]  /*5df30*/  IADD3 R21, P5, R21, UR9, RZ ;  /* 0x0000000915157c10 */ /* 0x000fe2000ffbe0ff */
[----:B------:R-:W-:Y:S02]  /*5df40*/  STL [R1+0x6a0], R25 ;  /* 0x0006a01901007387 */ /* 0x000fe40000100800 */
[----:B------:R-:W-:Y:S01]  /*5df50*/  STL [R1+0x6c4], R26 ;  /* 0x0006c41a01007387 */ /* 0x000fe20000100800 */
[----:B------:R-:W-:Y:S01]  /*5df60*/  IADD3.X R22, R22, UR7, RZ, P6, !PT ;  /* 0x0000000716167c10 */ /* 0x000fe2000b7fe4ff */
[----:B------:R-:W-:Y:S01]  /*5df70*/  STL [R1+0x698], R27 ;  /* 0x0006981b01007387 */ /* 0x000fe20000100800 */
[----:B------:R-:W-:Y:S02]  /*5df80*/  STL [R1+0x6bc], R20 ;  /* 0x0006bc1401007387 */ /* 0x000fe40000100800 */
[----:B------:R-:W-:Y:S01]  /*5df90*/  STL [R1+0x690], R21 ;  /* 0x0006901501007387 */ /* 0x000fe20000100800 */
[----:B---3--:R-:W-:-:S05]  /*5dfa0*/  IADD3.X R0, R0, UR7, RZ, P1, !PT ;  /* 0x0000000700007c10 */ /* 0x008fca0008ffe4ff */
[----:B------:R1:W-:Y:S01]  /*5dfb0*/  STL [R1+0x6ac], R0 ;  /* 0x0006ac0001007387 */ /* 0x0003e20000100800 */
[----:B------:R-:W-:Y:S03]  /*5dfc0*/  STL [R1+0x6b4], R22 ;  /* 0x0006b41601007387 */ /* 0x000fe60000100800 */
[----:B-1----:R-:W3:Y:S01]  /*5dfd0*/  LDL.LU R0, [R1+0x16d0] ;  /* 0x0016d00001007983 */ /* 0x002ee20000300800 */
[----:B------:R-:W-:Y:S02]  /*5dfe0*/  IADD3 R23, P6, R23, UR9, RZ ;  /* 0x0000000917177c10 */ /* 0x000fe4000ffde0ff */
[----:B------:R-:W-:Y:S02]  /*5dff0*/  IADD3 R16, P1, R16, UR9, RZ ;  /* 0x0000000910107c10 */ /* 0x000fe4000ff3e0ff */
[----:B------:R-:W-:Y:S01]  /*5e000*/  IADD3.X R17, R17, UR7, RZ, P2, !PT ;  /* 0x0000000711117c10 */ /* 0x000fe200097fe4ff */
[----:B------:R-:W-:Y:S01]  /*5e010*/  IADD3 R18, P2, R18, UR9, RZ ;  /* 0x0000000912127c10 */ /* 0x000fe2000ff5e0ff */
[----:B----4-:R-:W-:Y:S01]  /*5e020*/  IADD3.X R19, R19, UR7, RZ, P3, !PT ;  /* 0x0000000713137c10 */ /* 0x010fe20009ffe4ff */
        /* <DEDUP_REMOVED lines=9> */
[----:B------:R-:W-:Y:S02]  /*5e0c0*/  STL [R1+0x694], R13 ;  /* 0x0006940d01007387 */ /* 0x000fe40000100800 */
[----:B------:R-:W-:Y:S01]  /*5e0d0*/  STL [R1+0x68c], R14 ;  /* 0x00068c0e01007387 */ /* 0x000fe20000100800 */
[----:B------:R-:W-:-:S02]  /*5e0e0*/  IADD3.X R15, R15, UR7, RZ, P6, !PT ;  /* 0x000000070f0f7c10 */ /* 0x000fc4000b7fe4ff */
[----:B------:R-:W-:Y:S02]  /*5e0f0*/  IADD3.X R8, R8, UR7, RZ, P1, !PT ;  /* 0x0000000708087c10 */ /* 0x000fe40008ffe4ff */
[----:B--2---:R-:W-:Y:S02]  /*5e100*/  IADD3.X R9, R9, UR7, RZ, P3, !PT ;  /* 0x0000000709097c10 */ /* 0x004fe40009ffe4ff */
[----:B---3--:R-:W-:-:S05]  /*5e110*/  IADD3.X R0, R0, UR7, RZ, P2, !PT ;  /* 0x0000000700007c10 */ /* 0x008fca00097fe4ff */
[----:B------:R1:W-:Y:S01]  /*5e120*/  STL [R1+0x674], R0 ;  /* 0x0006740001007387 */ /* 0x0003e20000100800 */
[----:B------:R0:W-:Y:S02]  /*5e130*/  STL [R1+0x684], R15 ;  /* 0x0006840f01007387 */ /* 0x0001e40000100800 */
[----:B------:R0:W-:Y:S01]  /*5e140*/  STL [R1+0x67c], R8 ;  /* 0x00067c0801007387 */ /* 0x0001e20000100800 */
[----:B-1----:R-:W1:Y:S01]  /*5e150*/  S2R R0, SR_TID.X ;  /* 0x0000000000007919 */ /* 0x002e620000002100 */
[----:B------:R0:W-:Y:S01]  /*5e160*/  STL [R1+0x66c], R9 ;  /* 0x00066c0901007387 */ /* 0x0001e20000100800 */
[----:B-1----:R-:W-:-:S05]  /*5e170*/  LOP3.LUT R0, R0, 0x7f, RZ, 0xc0, !PT ;  /* 0x0000007f00007812 */ /* 0x002fca00078ec0ff */
[----:B------:R-:W-:Y:S01]  /*5e180*/  IMAD.SHL.U32 R0, R0, 0x2, RZ ;  /* 0x0000000200007824 */ /* 0x000fe200078e00ff */
[----:B0-----:R-:W-:Y:S01]  /*5e190*/  @!P0 CALL.REL.NOINC `(.L_x_2) ;  /* 0x0000001000008944 */ /* 0x001fe20003c00000 */
[----:B------:R-:W-:Y:S05]  /*5e1a0*/  BRA `(.L_x_3) ;  /* 0xfffd31d000007947 */ /* 0x000fea000383ffff */
.L_x_2:
[----:B-----5:R0:W-:Y:S04]  /*5e1b0*/  STL [R1+0x171c], R7 ;  /* 0x00171c0701007387 */ /* 0x0201e80000100800 */
[----:B0-----:R-:W2:Y:S04]  /*5e1c0*/  LDL.LU R7, [R1+0x388] ;  /* 0x0003880001077983 */ /* 0x001ea80000300800 */
[----:B--2---:R0:W-:Y:S04]  /*5e1d0*/  STL [R1+0x1724], R7 ;  /* 0x0017240701007387 */ /* 0x0041e80000100800 */
        /* <DEDUP_REMOVED lines=12> */
[----:B------:R1:W-:Y:S01]  /*5e2a0*/  STL [R1+0x1718], R6 ;  /* 0x0017180601007387 */ /* 0x0003e20000100800 */
[----:B0-----:R-:W-:-:S03]  /*5e2b0*/  IMAD.MOV.U32 R7, RZ, RZ, R5 ;  /* 0x000000ffff077224 */ /* 0x001fc600078e0005 */
[----:B-1----:R-:W2:Y:S04]  /*5e2c0*/  LDL.LU R6, [R1+0xe4] ;  /* 0x0000e40001067983 */ /* 0x002ea80000300800 */
        /* <DEDUP_REMOVED lines=15> */
[----:B------:R-:W2:Y:S01]  /*5e3c0*/  LDL.LU R5, [R1+0x364] ;  /* 0x0003640001057983 */ /* 0x000ea20000300800 */
[----:B0-----:R-:W-:-:S03]  /*5e3d0*/  IMAD.MOV.U32 R6, RZ, RZ, R4 ;  /* 0x000000ffff067224 */ /* 0x001fc600078e0004 */
[----:B--2---:R0:W-:Y:S04]  /*5e3e0*/  STL [R1+0x1714], R5 ;  /* 0x0017140501007387 */ /* 0x0041e80000100800 */
[----:B0-----:R-:W2:Y:S04]  /*5e3f0*/  LDL.LU R5, [R1+0x144] ;  /* 0x0001440001057983 */ /* 0x001ea80000300800 */
[----:B------:R0:W-:Y:S04]  /*5e400*/  STL [R1+0x170c], R11 ;  /* 0x00170c0b01007387 */ /* 0x0001e80000100800 */
[----:B0-----:R-:W3:Y:S04]  /*5e410*/  LDL.LU R11, [R1+0x374] ;  /* 0x00037400010b7983 */ /* 0x001ee80000300800 */
[----:B---3--:R0:W-:Y:S04]  /*5e420*/  STL [R1+0x1710], R11 ;  /* 0x0017100b01007387 */ /* 0x0081e80000100800 */
[----:B0-----:R-:W3:Y:S04]  /*5e430*/  LDL.LU R11, [R1+0x354] ;  /* 0x00035400010b7983 */ /* 0x001ee80000300800 */
[----:B------:R-:W4:Y:S04]  /*5e440*/  LDL.LU R4, [R1+0x384] ;  /* 0x0003840001047983 */ /* 0x000f280000300800 */
[----:B------:R0:W-:Y:S04]  /*5e450*/  STL [R1+0x1708], R10 ;  /* 0x0017080a01007387 */ /* 0x0001e80000100800 */
[----:B0-----:R-:W2:Y:S04]  /*5e460*/  LDL.LU R10, [R1+0xe0] ;  /* 0x0000e000010a7983 */ /* 0x001ea80000300800 */
[----:B------:R-:W2:Y:S04]  /*5e470*/  LDL.LU R9, [R1+0x360] ;  /* 0x0003600001097983 */ /* 0x000ea80000300800 */
[----:B--2---:R0:W-:Y:S04]  /*5e480*/  STL [R1+0x1704], R9 ;  /* 0x0017040901007387 */ /* 0x0041e80000100800 */
        /* <DEDUP_REMOVED lines=28> */
[----:B------:R0:W-:Y:S04]  /*5e650*/  STL [R1+0x16d8], R29 ;  /* 0x0016d81d01007387 */ /* 0x0001e80000100800 */
[----:B0-----:R-:W2:Y:S01]  /*5e660*/  LDL.LU R29, [R1+0x394] ;  /* 0x00039400011d7983 */ /* 0x001ea20000300800 */
[----:B------:R-:W-:-:S03]  /*5e670*/  F2FP.PACK_AB R7, R6, R7 ;  /* 0x000000070607723e */ /* 0x000fc600000000ff */
[----:B--2---:R0:W-:Y:S04]  /*5e680*/  STL [R1+0x16dc], R29 ;  /* 0x0016dc1d01007387 */ /* 0x0041e80000100800 */
[----:B0-----:R-:W2:Y:S04]  /*5e690*/  LDL.LU R29, [R1+0x3f8] ;  /* 0x0003f800011d7983 */ /* 0x001ea80000300800 */
[----:B------:R-:W2:Y:S04]  /*5e6a0*/  LDL.LU R23, [R1+0x3a4] ;  /* 0x0003a40001177983 */ /* 0x000ea80000300800 */
        /* <DEDUP_REMOVED lines=14> */
[----:B------:R0:W-:Y:S04]  /*5e790*/  STL [R1+0x1c], R7 ;  /* 0x00001c0701007387 */ /* 0x0001e80000100800 */
[----:B0-----:R-:W2:Y:S02]  /*5e7a0*/  LDL.LU R7, [R1+0x1754] ;  /* 0x0017540001077983 */ /* 0x001ea40000300800 */
[----:B--2---:R-:W-:-:S02]  /*5e7b0*/  F2FP.PACK_AB R7, R6, R7 ;  /* 0x000000070607723e */ /* 0x004fc400000000ff */
        /* <DEDUP_REMOVED lines=25> */
[----:B------:R0:W-:Y:S04]  /*5e950*/  STL [R1], R7 ;  /* 0x0000000701007387 */ /* 0x0001e80000100800 */
[----:B0-----:R-:W2:Y:S02]  /*5e960*/  LDL.LU R7, [R1+0x171c] ;  /* 0x00171c0001077983 */ /* 0x001ea40000300800 */
[----:B--2---:R-:W-:-:S02]  /*5e970*/  F2FP.PACK_AB R7, R6, R7 ;  /* 0x000000070607723e */ /* 0x004fc400000000ff */
[----:B------:R-:W2:Y:S02]  /*5e980*/  LDL.LU R6, [R1+0x1718] ;  /* 0x0017180001067983 */ /* 0x000ea40000300800 */
[----:B--2---:R-:W-:Y:S02]  /*5e990*/  F2FP.PACK_AB R6, R5, R6 ;  /* 0x000000060506723e */ /* 0x004fe400000000ff */
[----:B------:R-:W3:Y:S02]  /*5e9a0*/  LDL.LU R5, [R1+0x1714] ;  /* 0x0017140001057983 */ /* 0x000ee40000300800 */
[----:B---3--:R-:W-:Y:S02]  /*5e9b0*/  F2FP.PACK_AB R5, R11, R5 ;  /* 0x000000050b05723e */ /* 0x008fe400000000ff */
[----:B------:R-:W4:Y:S02]  /*5e9c0*/  LDL.LU R11, [R1+0x1710] ;  /* 0x00171000010b7983 */ /* 0x000f240000300800 */
[----:B----4-:R-:W-:-:S02]  /*5e9d0*/  F2FP.PACK_AB R4, R11, R4 ;  /* 0x000000040b04723e */ /* 0x010fc400000000ff */
[----:B------:R-:W2:Y:S02]  /*5e9e0*/  LDL.LU R11, [R1+0x170c] ;  /* 0x00170c00010b7983 */ /* 0x000ea40000300800 */
[----:B--2---:R-:W-:Y:S02]  /*5e9f0*/  F2FP.PACK_AB R11, R10, R11 ;  /* 0x0000000b0a0b723e */ /* 0x004fe400000000ff */
[----:B------:R-:W2:Y:S02]  /*5ea00*/  LDL.LU R10, [R1+0x1708] ;  /* 0x00170800010a7983 */ /* 0x000ea40000300800 */
[----:B--2---:R-:W-:Y:S02]  /*5ea10*/  F2FP.PACK_AB R10, R9, R10 ;  /* 0x0000000a090a723e */ /* 0x004fe400000000ff */
[----:B------:R-:W2:Y:S02]  /*5ea20*/  LDL.LU R9, [R1+0x1704] ;  /* 0x0017040001097983 */ /* 0x000ea40000300800 */
[----:B--2---:R-:W-:-:S02]  /*5ea30*/  F2FP.PACK_AB R9, R8, R9 ;  /* 0x000000090809723e */ /* 0x004fc400000000ff */
        /* <DEDUP_REMOVED lines=18> */
[----:B------:R-:W2:Y:S01]  /*5eb60*/  LDL.LU R29, [R1+0x16dc] ;  /* 0x0016dc00011d7983 */ /* 0x000ea20000300800 */
[----:B------:R-:W-:Y:S02]  /*5eb70*/  F2FP.PACK_AB R22, R2, R22 ;  /* 0x000000160216723e */ /* 0x000fe400000000ff */
[----:B------:R-:W-:Y:S02]  /*5eb80*/  F2FP.PACK_AB R21, R3, R21 ;  /* 0x000000150315723e */ /* 0x000fe400000000ff */
[----:B--2---:R-:W-:Y:S02]  /*5eb90*/  F2FP.PACK_AB R23, R29, R23 ;  /* 0x000000171d17723e */ /* 0x004fe400000000ff */
[----:B------:R-:W2:Y:S04]  /*5eba0*/  LDL.LU R29, [R1+0x16d8] ;  /* 0x0016d800011d7983 */ /* 0x000ea80000300800 */
[----:B------:R-:W3:Y:S04]  /*5ebb0*/  LDL.LU R2, [R1+0x16d4] ;  /* 0x0016d40001027983 */ /* 0x000ee80000300800 */
[----:B------:R-:W3:Y:S01]  /*5ebc0*/  LDL.LU R3, [R1+0x16d0] ;  /* 0x0016d00001037983 */ /* 0x000ee20000300800 */
[----:B------:R-:W-:-:S02]  /*5ebd0*/  F2FP.PACK_AB R26, R24, R26 ;  /* 0x0000001a181a723e */ /* 0x000fc400000000ff */
[----:B------:R-:W-:Y:S02]  /*5ebe0*/  F2FP.PACK_AB R20, R28, R20 ;  /* 0x000000141c14723e */ /* 0x000fe400000000ff */
[----:B------:R-:W-:Y:S02]  /*5ebf0*/  F2FP.PACK_AB R27, R0, R27 ;  /* 0x0000001b001b723e */ /* 0x000fe400000000ff */
[----:B--2---:R-:W-:Y:S02]  /*5ec00*/  F2FP.PACK_AB R25, R25, R29 ;  /* 0x0000001d1919723e */ /* 0x004fe400000000ff */
[----:B---3--:R-:W-:Y:S02]  /*5ec10*/  F2FP.PACK_AB R24, R3, R2 ;  /* 0x000000020318723e */ /* 0x008fe400000000ff */
.L_x_1:
[----:B------:R1:W-:Y:S04]  /*5ec20*/  STL [R1+0x16f4], R6 ;  /* 0x0016f40601007387 */ /* 0x0003e80000100800 */
[----:B-1----:R-:W2:Y:S04]  /*5ec30*/  LDL.LU R6, [R1+0x167c] ;  /* 0x00167c0001067983 */ /* 0x002ea80000300800 */
[----:B------:R1:W-:Y:S04]  /*5ec40*/  STL [R1+0x16f0], R7 ;  /* 0x0016f00701007387 */ /* 0x0003e80000100800 */
[----:B-1----:R-:W3:Y:S04]  /*5ec50*/  LDL.LU R7, [R1+0x1678] ;  /* 0x0016780001077983 */ /* 0x002ee80000300800 */
[----:B------:R-:W1:Y:S02]  /*5ec60*/  S2R R29, SR_TID.X ;  /* 0x00000000001d7919 */ /* 0x000e640000002100 */
[C---:B-1----:R-:W-:Y:S01]  /*5ec70*/  IMAD.SHL.U32 R28, R29.reuse, 0x4, RZ ;  /* 0x000000041d1c7824 */ /* 0x042fe200078e00ff */
[C---:B------:R-:W-:Y:S01]  /*5ec80*/  LOP3.LUT R3, R29.reuse, 0x60, RZ, 0xc0, !PT ;  /* 0x000000601d037812 */ /* 0x040fe200078ec0ff */
[----:B0-----:R-:W-:-:S02]  /*5ec90*/  IMAD.SHL.U32 R0, R29, 0x100, RZ ;  /* 0x000001001d007824 */ /* 0x001fc400078e00ff */
[----:B------:R-:W-:Y:S01]  /*5eca0*/  IMAD.SHL.U32 R2, R29, 0x400, RZ ;  /* 0x000004001d027824 */ /* 0x000fe200078e00ff */
[----:B------:R-:W-:-:S05]  /*5ecb0*/  LOP3.LUT R28, R28, 0x70, RZ, 0xc0, !PT ;  /* 0x000000701c1c7812 */ /* 0x000fca00078ec0ff */
[----:B------:R-:W-:Y:S01]  /*5ecc0*/  IMAD R28, R3, 0x10, R28 ;  /* 0x00000010031c7824 */ /* 0x000fe200078e021c */
[----:B------:R-:W-:Y:S01]  /*5ecd0*/  LOP3.LUT R2, R2, 0x1800, RZ, 0xc0, !PT ;  /* 0x0000180002027812 */ /* 0x000fe200078ec0ff */
[----:B------:R-:W-:Y:S01]  /*5ece0*/  BAR.SYNC.DEFER_BLOCKING 0x0 ;  /* 0x0000000000007b1d */ /* 0x000fe20000010000 */
[----:B--2---:R-:W-:-:S05]  /*5ecf0*/  LOP3.LUT R0, R6, 0x1800, R0, 0xf8, !PT ;  /* 0x0000180006007812 */ /* 0x004fca00078ef800 */
[----:B------:R-:W2:Y:S01]  /*5ed00*/  LDL.LU R6, [R1+0x16f4] ;  /* 0x0016f40001067983 */ /* 0x000ea20000300800 */
[----:B------:R-:W-:-:S03]  /*5ed10*/  LOP3.LUT R28, R0, R28, RZ, 0x3c, !PT ;  /* 0x0000001c001c7212 */ /* 0x000fc600078e3cff */
[----:B------:R-:W0:Y:S04]  /*5ed20*/  S2R R3, SR_TID.X ;  /* 0x0000000000037919 */ /* 0x000e280000002100 */
[----:B------:R1:W-:Y:S01]  /*5ed30*/  STS.128 [R28+0x100], R20 ;  /* 0x000100141c007388 */ /* 0x0003e20000000c00 */
[----:B---3--:R-:W-:-:S03]  /*5ed40*/  LOP3.LUT R2, R2, 0x1f0, R7, 0xf8, !PT ;  /* 0x000001f002027812 */ /* 0x008fc600078ef807 */
[----:B------:R-:W2:Y:S01]  /*5ed50*/  LDL.LU R7, [R1+0x16f0] ;  /* 0x0016f00001077983 */ /* 0x000ea20000300800 */
[----:B------:R-:W-:-:S03]  /*5ed60*/  SHF.R.U32.HI R29, RZ, 0x4, R29 ;  /* 0x00000004ff1d7819 */ /* 0x000fc6000001161d */
[----:B------:R3:W-:Y:S04]  /*5ed70*/  STS.128 [R28], R24 ;  /* 0x000000181c007388 */ /* 0x0007e80000000c00 */
[----:B-1----:R-:W4:Y:S01]  /*5ed80*/  LDL.LU R23, [R1+0x2b0] ;  /* 0x0002b00001177983 */ /* 0x002f220000300800 */
[--C-:B0-----:R-:W-:Y:S02]  /*5ed90*/  LOP3.LUT R0, R2, 0x60, R3.reuse, 0x78, !PT ;  /* 0x0000006002007812 */ /* 0x101fe400078e7803 */
[C---:B------:R-:W-:Y:S01]  /*5eda0*/  IADD3 R2, R29.reuse, 0x38, RZ ;  /* 0x000000381d027810 */ /* 0x040fe20007ffe0ff */
[----:B------:R4:W-:Y:S01]  /*5edb0*/  STS.128 [R28+0x180], R12 ;  /* 0x0001800c1c007388 */ /* 0x0009e20000000c00 */
[----:B---3--:R-:W-:Y:S02]  /*5edc0*/  IADD3 R27, R29, 0x78, RZ ;  /* 0x000000781d1b7810 */ /* 0x008fe40007ffe0ff */
[--C-:B------:R-:W-:Y:S01]  /*5edd0*/  SHF.R.U32.HI R29, RZ, 0x4, R3.reuse ;  /* 0x00000004ff1d7819 */ /* 0x100fe20000011603 */
[----:B------:R-:W-:Y:S01]  /*5ede0*/  STL [R1+0x48], R0 ;  /* 0x0000480001007387 */ /* 0x000fe20000100800 */
[----:B------:R-:W-:-:S04]  /*5edf0*/  SHF.R.U32.HI R22, RZ, 0x4, R3 ;  /* 0x00000004ff167819 */ /* 0x000fc80000011603 */
[----:B------:R-:W-:Y:S01]  /*5ee00*/  SGXT.U32 R22, R22, 0x3 ;  /* 0x000000031616781a */ /* 0x000fe20000000000 */
[----:B------:R-:W-:Y:S04]  /*5ee10*/  STS.128 [R28+0x80], R16 ;  /* 0x000080101c007388 */ /* 0x000fe80000000c00 */
[----:B------:R-:W-:Y:S06]  /*5ee20*/  BAR.SYNC.DEFER_BLOCKING 0x0 ;  /* 0x0000000000007b1d */ /* 0x000fec0000010000 */
[----:B------:R-:W-:Y:S01]  /*5ee30*/  LDS.128 R16, [R0+0x200] ;  /* 0x0002000000107984 */ /* 0x000fe20000000c00 */
[----:B----4-:R-:W-:-:S02]  /*5ee40*/  LOP3.LUT R12, R23, R27, RZ, 0xfc, !PT ;  /* 0x0000001b170c7212 */ /* 0x010fc400078efcff */
[C---:B------:R-:W-:Y:S01]  /*5ee50*/  LOP3.LUT R2, R23.reuse, R2, RZ, 0xfc, !PT ;  /* 0x0000000217027212 */ /* 0x040fe200078efcff */
[----:B------:R-:W-:Y:S01]  /*5ee60*/  LDS.128 R24, [R0+0x400] ;  /* 0x0004000000187984 */ /* 0x000fe20000000c00 */
[----:B------:R-:W-:-:S03]  /*5ee70*/  LOP3.LUT R13, R23, 0x1f8, R29, 0xfe, !PT ;  /* 0x000001f8170d7812 */ /* 0x000fc600078efe1d */
[----:B------:R0:W-:Y:S04]  /*5ee80*/  STL [R1+0x58], R12 ;  /* 0x0000580c01007387 */ /* 0x0001e80000100800 */
[----:B------:R1:W-:Y:S01]  /*5ee90*/  STL [R1+0x34], R2 ;  /* 0x0000340201007387 */ /* 0x0003e20000100800 */
[C-C-:B------:R-:W-:Y:S02]  /*5eea0*/  LOP3.LUT R3, R23.reuse, 0x138, R29.reuse, 0xfe, !PT ;  /* 0x0000013817037812 */ /* 0x140fe400078efe1d */
[C-C-:B0-----:R-:W-:Y:S01]  /*5eeb0*/  LOP3.LUT R12, R23.reuse, 0x1b8, R29.reuse, 0xfe, !PT ;  /* 0x000001b8170c7812 */ /* 0x141fe200078efe1d */
[----:B------:R-:W-:Y:S01]  /*5eec0*/  STL [R1+0x98], R13 ;  /* 0x0000980d01007387 */ /* 0x000fe20000100800 */
[----:B-1----:R-:W-:-:S03]  /*5eed0*/  LOP3.LUT R2, R23, 0x178, R29, 0xfe, !PT ;  /* 0x0000017817027812 */ /* 0x002fc600078efe1d */
[----:B------:R0:W-:Y:S04]  /*5eee0*/  STL [R1+0x74], R12 ;  /* 0x0000740c01007387 */ /* 0x0001e80000100800 */
[----:B------:R1:W-:Y:S01]  /*5eef0*/  STL [R1+0x68], R2 ;  /* 0x0000680201007387 */ /* 0x0003e20000100800 */
[----:B0-----:R-:W-:-:S03]  /*5ef00*/  LOP3.LUT R12, R23, 0xf8, R29, 0xfe, !PT ;  /* 0x000000f8170c7812 */ /* 0x001fc600078efe1d */
[----:B------:R-:W-:Y:S01]  /*5ef10*/  STL [R1+0x64], R3 ;  /* 0x0000640301007387 */ /* 0x000fe20000100800 */
[----:B-1----:R-:W-:-:S03]  /*5ef20*/  LOP3.LUT R2, R23, 0xb8, R29, 0xfe, !PT ;  /* 0x000000b817027812 */ /* 0x002fc600078efe1d */
[----:B------:R0:W-:Y:S01]  /*5ef30*/  STL [R1+0x60], R12 ;  /* 0x0000600c01007387 */ /* 0x0001e20000100800 */
[----:B------:R-:W-:-:S03]  /*5ef40*/  LOP3.LUT R13, R23, 0x18, R22, 0xfe, !PT ;  /* 0x00000018170d7812 */ /* 0x000fc600078efe16 */
[----:B------:R1:W-:Y:S01]  /*5ef50*/  STL [R1+0x5c], R2 ;  /* 0x00005c0201007387 */ /* 0x0003e20000100800 */
[C-C-:B0-----:R-:W-:Y:S02]  /*5ef60*/  LOP3.LUT R12, R23.reuse, 0x20, R22.reuse, 0xfe, !PT ;  /* 0x00000020170c7812 */ /* 0x141fe400078efe16 */
[----:B-1----:R-:W-:-:S05]  /*5ef70*/  LOP3.LUT R2, R23, 0x10, R22, 0xfe, !PT ;  /* 0x0000001017027812 */ /* 0x002fca00078efe16 */
[----:B------:R0:W-:Y:S04]  /*5ef80*/  STL [R1+0x20], R2 ;  /* 0x0000200201007387 */ /* 0x0001e80000100800 */
[----:B------:R1:W-:Y:S04]  /*5ef90*/  STL [R1+0x24], R13 ;  /* 0x0000240d01007387 */ /* 0x0003e80000100800 */
[----:B------:R3:W-:Y:S01]  /*5efa0*/  STL [R1+0x28], R12 ;  /* 0x0000280c01007387 */ /* 0x0007e20000100800 */
[C-C-:B0-----:R-:W-:Y:S02]  /*5efb0*/  LOP3.LUT R2, R23.reuse, 0x28, R22.reuse, 0xfe, !PT ;  /* 0x0000002817027812 */ /* 0x141fe400078efe16 */
[----:B-1----:R-:W-:-:S03]  /*5efc0*/  LOP3.LUT R13, R23, 0x30, R22, 0xfe, !PT ;  /* 0x00000030170d7812 */ /* 0x002fc600078efe16 */
[----:B------:R0:W-:Y:S01]  /*5efd0*/  STL [R1+0x2c], R2 ;  /* 0x00002c0201007387 */ /* 0x0001e20000100800 */
[----:B---3--:R-:W-:-:S03]  /*5efe0*/  LOP3.LUT R12, R23, 0x40, R22, 0xfe, !PT ;  /* 0x00000040170c7812 */ /* 0x008fc600078efe16 */
        /* <DEDUP_REMOVED lines=66> */
[----:B------:R-:W-:Y:S04]  /*5f410*/  STL [R1+0xd8], R13 ;  /* 0x0000d80d01007387 */ /* 0x000fe80000100800 */
[----:B------:R-:W-:Y:S04]  /*5f420*/  STL [R1+0xdc], R12 ;  /* 0x0000dc0c01007387 */ /* 0x000fe80000100800 */
[----:B------:R-:W1:Y:S01]  /*5f430*/  LDS.128 R12, [R0] ;  /* 0x00000000000c7984 */ /* 0x000e620000000c00 */
[----:B0-----:R-:W-:-:S05]  /*5f440*/  LOP3.LUT R2, R23, 0x170, R22, 0xfe, !PT ;  /* 0x0000017017027812 */ /* 0x001fca00078efe16 */
[----:B------:R0:W-:Y:S02]  /*5f450*/  STL [R1+0xe0], R2 ;  /* 0x0000e00201007387 */ /* 0x0001e40000100800 */
[C-C-:B0-----:R-:W-:Y:S02]  /*5f460*/  LOP3.LUT R2, R23.reuse, 0x180, R22.reuse, 0xfe, !PT ;  /* 0x0000018017027812 */ /* 0x141fe400078efe16 */
[----:B-1----:R-:W-:Y:S04]  /*5f470*/  STL.64 [R1+0x16d8], R14 ;  /* 0x0016d80e01007387 */ /* 0x002fe80000100a00 */
[----:B------:R0:W-:Y:S04]  /*5f480*/  STL.64 [R1+0x16d0], R12 ;  /* 0x0016d00c01007387 */ /* 0x0001e80000100a00 */
[----:B------:R-:W-:Y:S04]  /*5f490*/  STL.64 [R1+0x16e8], R18 ;  /* 0x0016e81201007387 */ /* 0x000fe80000100a00 */
[----:B------:R1:W-:Y:S01]  /*5f4a0*/  STL [R1+0xe4], R2 ;  /* 0x0000e40201007387 */ /* 0x0003e20000100800 */
[----:B0-----:R-:W-:-:S02]  /*5f4b0*/  LOP3.LUT R13, R23, 0x188, R22, 0xfe, !PT ;  /* 0x00000188170d7812 */ /* 0x001fc400078efe16 */
[C-C-:B------:R-:W-:Y:S01]  /*5f4c0*/  LOP3.LUT R12, R23.reuse, 0x190, R22.reuse, 0xfe, !PT ;  /* 0x00000190170c7812 */ /* 0x140fe200078efe16 */
[----:B------:R-:W-:Y:S01]  /*5f4d0*/  STL.64 [R1+0x16e0], R16 ;  /* 0x0016e01001007387 */ /* 0x000fe20000100a00 */
[----:B-1----:R-:W-:-:S03]  /*5f4e0*/  LOP3.LUT R2, R23, 0x198, R22, 0xfe, !PT ;  /* 0x0000019817027812 */ /* 0x002fc600078efe16 */
[----:B------:R0:W-:Y:S04]  /*5f4f0*/  STL [R1+0xe8], R13 ;  /* 0x0000e80d01007387 */ /* 0x0001e80000100800 */
[----:B------:R1:W-:Y:S01]  /*5f500*/  STL [R1+0xf0], R12 ;  /* 0x0000f00c01007387 */ /* 0x0003e20000100800 */
[----:B0-----:R-:W-:-:S03]  /*5f510*/  LOP3.LUT R13, R23, 0x1a0, R22, 0xfe, !PT ;  /* 0x000001a0170d7812 */ /* 0x001fc600078efe16 */
[----:B------:R0:W-:Y:S01]  /*5f520*/  STL [R1+0xf4], R2 ;  /* 0x0000f40201007387 */ /* 0x0001e20000100800 */
[----:B-1----:R-:W-:-:S03]  /*5f530*/  LOP3.LUT R12, R23, 0x1a8, R22, 0xfe, !PT ;  /* 0x000001a8170c7812 */ /* 0x002fc600078efe16 */
[----:B0-----:R-:W3:Y:S04]  /*5f540*/  LDL.LU R2, [R1+0x1688] ;  /* 0x0016880001027983 */ /* 0x001ee80000300800 */
[----:B------:R-:W-:Y:S04]  /*5f550*/  STL [R1+0xf8], R13 ;  /* 0x0000f80d01007387 */ /* 0x000fe80000100800 */
[----:B------:R-:W4:Y:S04]  /*5f560*/  LDL.LU R16, [R1] ;  /* 0x0000000001107983 */ /* 0x000f280000300800 */
[----:B------:R0:W-:Y:S04]  /*5f570*/  STL [R1+0xfc], R12 ;  /* 0x0000fc0c01007387 */ /* 0x0001e80000100800 */
[----:B------:R-:W4:Y:S04]  /*5f580*/  LDL.LU R17, [R1+0x4] ;  /* 0x0000040001117983 */ /* 0x000f280000300800 */
[----:B------:R-:W4:Y:S04]  /*5f590*/  LDL.LU R18, [R1+0x8] ;  /* 0x0000080001127983 */ /* 0x000f280000300800 */
[----:B------:R-:W4:Y:S04]  /*5f5a0*/  LDL.LU R19, [R1+0xc] ;  /* 0x00000c0001137983 */ /* 0x000f280000300800 */
[----:B0-----:R-:W5:Y:S04]  /*5f5b0*/  LDL.LU R12, [R1+0x10] ;  /* 0x00001000010c7983 */ /* 0x001f680000300800 */
[----:B------:R-:W5:Y:S04]  /*5f5c0*/  LDL.LU R13, [R1+0x14] ;  /* 0x00001400010d7983 */ /* 0x000f680000300800 */
[----:B------:R-:W5:Y:S04]  /*5f5d0*/  LDL.LU R14, [R1+0x18] ;  /* 0x00001800010e7983 */ /* 0x000f680000300800 */
[----:B------:R-:W5:Y:S01]  /*5f5e0*/  LDL.LU R15, [R1+0x1c] ;  /* 0x00001c00010f7983 */ /* 0x000f620000300800 */
[----:B------:R-:W-:-:S02]  /*5f5f0*/  LOP3.LUT R21, R23, 0x1b0, R22, 0xfe, !PT ;  /* 0x000001b017157812 */ /* 0x000fc400078efe16 */
[----:B------:R-:W-:-:S03]  /*5f600*/  LOP3.LUT R20, R23, 0x1c0, R22, 0xfe, !PT ;  /* 0x000001c017147812 */ /* 0x000fc600078efe16 */
[----:B------:R0:W-:Y:S04]  /*5f610*/  STL [R1+0x100], R21 ;  /* 0x0001001501007387 */ /* 0x0001e80000100800 */
[----:B------:R1:W-:Y:S01]  /*5f620*/  STL [R1+0x104], R20 ;  /* 0x0001041401007387 */ /* 0x0003e20000100800 */
[C-C-:B0-----:R-:W-:Y:S02]  /*5f630*/  LOP3.LUT R21, R23.reuse, 0x1c8, R22.reuse, 0xfe, !PT ;  /* 0x000001c817157812 */ /* 0x141fe400078efe16 */
[----:B-1----:R-:W-:-:S03]  /*5f640*/  LOP3.LUT R20, R23, 0x1d0, R22, 0xfe, !PT ;  /* 0x000001d017147812 */ /* 0x002fc600078efe16 */
        /* <DEDUP_REMOVED lines=8> */
[----:B------:R-:W-:Y:S01]  /*5f6d0*/  STL [R1+0x118], R21 ;  /* 0x0001181501007387 */ /* 0x000fe20000100800 */
[C---:B------:R-:W-:Y:S02]  /*5f6e0*/  LOP3.LUT R3, R23.reuse, R22, RZ, 0xfc, !PT ;  /* 0x0000001617037212 */ /* 0x040fe400078efcff */
[----:B------:R-:W-:Y:S01]  /*5f6f0*/  LOP3.LUT R29, R23, 0x8, R22, 0xfe, !PT ;  /* 0x00000008171d7812 */ /* 0x000fe200078efe16 */
[----:B------:R-:W-:Y:S04]  /*5f700*/  STL [R1+0xec], R20 ;  /* 0x0000ec1401007387 */ /* 0x000fe80000100800 */
[----:B------:R-:W0:Y:S04]  /*5f710*/  LDS.128 R20, [R0+0x600] ;  /* 0x0006000000147984 */ /* 0x000e280000000c00 */
[----:B------:R-:W-:Y:S06]  /*5f720*/  BAR.SYNC.DEFER_BLOCKING 0x0 ;  /* 0x0000000000007b1d */ /* 0x000fec0000010000 */
[----:B------:R1:W-:Y:S04]  /*5f730*/  STS.128 [R28], R8 ;  /* 0x000000081c007388 */ /* 0x0003e80000000c00 */
[----:B--2---:R2:W-:Y:S04]  /*5f740*/  STS.128 [R28+0x100], R4 ;  /* 0x000100041c007388 */ /* 0x0045e80000000c00 */
[----:B-1----:R-:W5:Y:S04]  /*5f750*/  LDL.LU R9, [R1+0x20] ;  /* 0x0000200001097983 */ /* 0x002f680000300800 */
[----:B------:R-:W5:Y:S01]  /*5f760*/  LDL.LU R10, [R1+0x28] ;  /* 0x00002800010a7983 */ /* 0x000f620000300800 */
[----:B--2---:R-:W-:-:S03]  /*5f770*/  IMAD R5, R29, c[0x0][0x198], RZ ;  /* 0x000066001d057a24 */ /* 0x004fc600078e02ff */
[----:B------:R-:W2:Y:S01]  /*5f780*/  LDL.LU R11, [R1+0x30] ;  /* 0x00003000010b7983 */ /* 0x000ea20000300800 */
[----:B---3--:R-:W-:-:S04]  /*5f790*/  ISETP.GE.AND P0, PT, R2, c[0x0][0x178], PT ;  /* 0x00005e0002007a0c */ /* 0x008fc80003f06270 */
[----:B------:R-:W-:Y:S02]  /*5f7a0*/  ISETP.LT.AND P2, PT, R29, c[0x0][0x17c], !P0 ;  /* 0x00005f001d007a0c */ /* 0x000fe40004741270 */
[----:B------:R-:W3:Y:S04]  /*5f7b0*/  LDL.LU R29, [R1+0x2c] ;  /* 0x00002c00011d7983 */ /* 0x000ee80000300800 */
[----:B----4-:R1:W-:Y:S04]  /*5f7c0*/  STS.128 [R28+0x80], R16 ;  /* 0x000080101c007388 */ /* 0x0103e80000000c00 */
[----:B-1----:R-:W4:Y:S04]  /*5f7d0*/  LDL.LU.64 R18, [R1+0x16e8] ;  /* 0x0016e80001127983 */ /* 0x002f280000300a00 */
[----:B------:R-:W3:Y:S04]  /*5f7e0*/  LDL.LU.64 R16, [R1+0x16e0] ;  /* 0x0016e00001107983 */ /* 0x000ee80000300a00 */
[----:B-----5:R1:W-:Y:S04]  /*5f7f0*/  STS.128 [R28+0x180], R12 ;  /* 0x0001800c1c007388 */ /* 0x0203e80000000c00 */
[----:B-1----:R-:W5:Y:S04]  /*5f800*/  LDL.LU.64 R14, [R1+0x16d8] ;  /* 0x0016d800010e7983 */ /* 0x002f680000300a00 */
[----:B------:R-:W3:Y:S04]  /*5f810*/  LDL.LU.64 R12, [R1+0x16d0] ;  /* 0x0016d000010c7983 */ /* 0x000ee80000300a00 */
[----:B------:R-:W4:Y:S01]  /*5f820*/  LDL.LU R28, [R1+0x24] ;  /* 0x00002400011c7983 */ /* 0x000f220000300800 */
[----:B------:R-:W-:-:S03]  /*5f830*/  IMAD R2, R2, c[0x0][0x194], RZ ;  /* 0x0000650002027a24 */ /* 0x000fc600078e02ff */
[----:B------:R-:W-:Y:S01]  /*5f840*/  BAR.SYNC.DEFER_BLOCKING 0x0 ;  /* 0x0000000000007b1d */ /* 0x000fe20000010000 */
[C---:B------:R-:W-:Y:S01]  /*5f850*/  ISETP.LT.AND P3, PT, R3.reuse, c[0x0][0x17c], !P0 ;  /* 0x00005f0003007a0c */ /* 0x040fe20004761270 */
[----:B------:R-:W-:Y:S01]  /*5f860*/  IMAD R3, R3, c[0x0][0x198], RZ ;  /* 0x0000660003037a24 */ /* 0x000fe200078e02ff */
[----:B------:R-:W-:-:S04]  /*5f870*/  LEA R0, P1, R2, c[0x0][0x170], 0x1 ;  /* 0x00005c0002007a11 */ /* 0x000fc800078208ff */
[----:B------:R-:W-:Y:S02]  /*5f880*/  LEA.HI.X.SX32 R2, R2, c[0x0][0x174], 0x1, P1 ;  /* 0x00005d0002027a11 */ /* 0x000fe400008f0eff */
[-C--:B------:R-:W-:Y:S02]  /*5f890*/  LEA R6, P4, R3, R0.reuse, 0x1 ;  /* 0x0000000003067211 */ /* 0x080fe400078808ff */
[----:B------:R-:W-:Y:S02]  /*5f8a0*/  LEA R4, P5, R5, R0, 0x1 ;  /* 0x0000000005047211 */ /* 0x000fe400078a08ff */
[-C--:B------:R-:W-:Y:S02]  /*5f8b0*/  LEA.HI.X.SX32 R7, R3, R2.reuse, 0x1, P4 ;  /* 0x0000000203077211 */ /* 0x080fe400020f0eff */
[----:B------:R-:W-:Y:S02]  /*5f8c0*/  LEA.HI.X.SX32 R5, R5, R2, 0x1, P5 ;  /* 0x0000000205057211 */ /* 0x000fe400028f0eff */
[C---:B------:R-:W-:Y:S01]  /*5f8d0*/  ISETP.LT.AND P1, PT, R9.reuse, c[0x0][0x17c], !P0 ;  /* 0x00005f0009007a0c */ /* 0x040fe20004721270 */
[----:B------:R-:W-:-:S05]  /*5f8e0*/  IMAD R9, R9, c[0x0][0x198], RZ ;  /* 0x0000660009097a24 */ /* 0x000fca00078e02ff */
[----:B------:R-:W-:-:S04]  /*5f8f0*/  LEA R8, P4, R9, R0, 0x1 ;  /* 0x0000000009087211 */ /* 0x000fc800078808ff */
[----:B------:R-:W-:Y:S02]  /*5f900*/  LEA.HI.X.SX32 R9, R9, R2, 0x1, P4 ;  /* 0x0000000209097211 */ /* 0x000fe400020f0eff */
[----:B--2---:R-:W-:Y:S01]  /*5f910*/  ISETP.LT.AND P5, PT, R11, c[0x0][0x17c], !P0 ;  /* 0x00005f000b007a0c */ /* 0x004fe200047a1270 */
[----:B---3--:R1:W-:Y:S01]  /*5f920*/  @P3 STG.E.U16 [R6.64], R12 ;  /* 0x0000000c06003986 */ /* 0x0083e2000c10150a */
[----:B------:R-:W-:-:S03]  /*5f930*/  ISETP.LT.AND P3, PT, R10, c[0x0][0x17c], !P0 ;  /* 0x00005f000a007a0c */ /* 0x000fc60004761270 */
[----:B------:R2:W-:Y:S01]  /*5f940*/  @P2 STG.E.U16 [R4.64], R16 ;  /* 0x0000001004002986 */ /* 0x0005e2000c10150a */
[----:B----4-:R-:W-:-:S03]  /*5f950*/  ISETP.LT.AND P4, PT, R28, c[0x0][0x17c], !P0 ;  /* 0x00005f001c007a0c */ /* 0x010fc60004781270 */
[----:B------:R3:W-:Y:S01]  /*5f960*/  @P1 STG.E.U16 [R8.64], R24 ;  /* 0x0000001808001986 */ /* 0x0007e2000c10150a */
[----:B-1----:R-:W-:Y:S02]  /*5f970*/  IMAD R7, R10, c[0x0][0x198], RZ ;  /* 0x000066000a077a24 */ /* 0x002fe400078e02ff */
[----:B--2---:R-:W-:-:S03]  /*5f980*/  IMAD R5, R28, c[0x0][0x198], RZ ;  /* 0x000066001c057a24 */ /* 0x004fc600078e02ff */
[-C--:B------:R-:W-:Y:S01]  /*5f990*/  LEA R6, P6, R7, R0.reuse, 0x1 ;  /* 0x0000000007067211 */ /* 0x080fe200078c08ff */
[----:B------:R-:W2:Y:S01]  /*5f9a0*/  LDL.LU R28, [R1+0x3c] ;  /* 0x00003c00011c7983 */ /* 0x000ea20000300800 */
[----:B------:R-:W-:Y:S02]  /*5f9b0*/  LEA R4, P1, R5, R0, 0x1 ;  /* 0x0000000005047211 */ /* 0x000fe400078208ff */
[----:B------:R-:W-:Y:S01]  /*5f9c0*/  PRMT R12, R12, 0x7632, R12 ;  /* 0x000076320c0c7816 */ /* 0x000fe2000000000c */
[----:B---3--:R-:W-:Y:S01]  /*5f9d0*/  IMAD R9, R11, c[0x0][0x198], RZ ;  /* 0x000066000b097a24 */ /* 0x008fe200078e02ff */
[-C--:B------:R-:W-:Y:S01]  /*5f9e0*/  LEA.HI.X.SX32 R5, R5, R2.reuse, 0x1, P1 ;  /* 0x0000000205057211 */ /* 0x080fe200008f0eff */
[----:B------:R-:W3:Y:S01]  /*5f9f0*/  LDL.LU R10, [R1+0x40] ;  /* 0x00004000010a7983 */ /* 0x000ee20000300800 */
[----:B------:R-:W-:Y:S01]  /*5fa00*/  LEA.HI.X.SX32 R7, R7, R2, 0x1, P6 ;  /* 0x0000000207077211 */ /* 0x000fe200030f0eff */
[C---:B------:R-:W-:Y:S01]  /*5fa10*/  IMAD R8, R29.reuse, c[0x0][0x198], RZ ;  /* 0x000066001d087a24 */ /* 0x040fe200078e02ff */
[----:B------:R-:W-:Y:S01]  /*5fa20*/  ISETP.LT.AND P2, PT, R29, c[0x0][0x17c], !P0 ;  /* 0x00005f001d007a0c */ /* 0x000fe20004741270 */
[----:B0-----:R-:W-:Y:S04]  /*5fa30*/  @P4 STG.E.U16 [R4.64], R20 ;  /* 0x0000001404004986 */ /* 0x001fe8000c10150a */
[----:B------:R-:W4:Y:S04]  /*5fa40*/  LDL.LU R29, [R1+0x6c] ;  /* 0x00006c00011d7983 */ /* 0x000f280000300800 */
[----:B------:R-:W3:Y:S04]  /*5fa50*/  LDL.LU R11, [R1+0x44] ;  /* 0x00004400010b7983 */ /* 0x000ee80000300800 */
[----:B------:R0:W-:Y:S04]  /*5fa60*/  @P3 STG.E.U16 [R6.64], R12 ;  /* 0x0000000c06003986 */ /* 0x0001e8000c10150a */
[----:B0-----:R-:W3:Y:S01]  /*5fa70*/  LDL.LU R12, [R1+0x34] ;  /* 0x00003400010c7983 */ /* 0x001ee20000300800 */
[----:B------:R-:W-:-:S04]  /*5fa80*/  LEA R6, P3, R9, R0, 0x1 ;  /* 0x0000000009067211 */ /* 0x000fc800078608ff */
[----:B------:R-:W-:Y:S02]  /*5fa90*/  LEA.HI.X.SX32 R7, R9, R2, 0x1, P3 ;  /* 0x0000000209077211 */ /* 0x000fe400018f0eff */
[----:B------:R-:W5:Y:S01]  /*5faa0*/  LDL.LU R9, [R1+0x38] ;  /* 0x0000380001097983 */ /* 0x000f620000300800 */
[----:B------:R-:W-:Y:S02]  /*5fab0*/  LEA R4, P1, R8, R0, 0x1 ;  /* 0x0000000008047211 */ /* 0x000fe400078208ff */
[----:B------:R-:W-:Y:S02]  /*5fac0*/  PRMT R16, R16, 0x7632, R16 ;  /* 0x0000763210107816 */ /* 0x000fe40000000010 */
[----:B------:R-:W-:Y:S02]  /*5fad0*/  LEA.HI.X.SX32 R5, R8, R2, 0x1, P1 ;  /* 0x0000000208057211 */ /* 0x000fe400008f0eff */
[----:B------:R-:W-:-:S03]  /*5fae0*/  PRMT R24, R24, 0x7632, R24 ;  /* 0x0000763218187816 */ /* 0x000fc60000000018 */
[----:B------:R0:W-:Y:S04]  /*5faf0*/  @P2 STG.E.U16 [R4.64], R16 ;  /* 0x0000001004002986 */ /* 0x0001e8000c10150a */
[----:B------:R5:W-:Y:S01]  /*5fb00*/  @P5 STG.E.U16 [R6.64], R24 ;  /* 0x0000001806005986 */ /* 0x000be2000c10150a */
[----:B------:R-:W-:Y:S02]  /*5fb10*/  PRMT R20, R20, 0x7632, R20 ;  /* 0x0000763214147816 */ /* 0x000fe40000000014 */
[----:B--2---:R-:W-:Y:S02]  /*5fb20*/  ISETP.LT.AND P4, PT, R28, c[0x0][0x17c], !P0 ;  /* 0x00005f001c007a0c */ /* 0x004fe40004781270 */
[----:B----4-:R-:W-:Y:S01]  /*5fb30*/  ISETP.LT.AND P3, PT, R29, c[0x0][0x17c], !P0 ;  /* 0x00005f001d007a0c */ /* 0x010fe20004761270 */
[C---:B---3--:R-:W-:Y:S01]  /*5fb40*/  IMAD R8, R12.reuse, c[0x0][0x198], RZ ;  /* 0x000066000c087a24 */ /* 0x048fe200078e02ff */
[----:B------:R-:W-:-:S02]  /*5fb50*/  ISETP.LT.AND P1, PT, R12, c[0x0][0x17c], !P0 ;  /* 0x00005f000c007a0c */ /* 0x000fc40004721270 */
[----:B------:R-:W2:Y:S02]  /*5fb60*/  LDL.LU R12, [R1+0x50] ;  /* 0x00005000010c7983 */ /* 0x000ea40000300800 */
[----:B0-----:R-:W-:Y:S01]  /*5fb70*/  LEA R4, P2, R8, R0, 0x1 ;  /* 0x0000000008047211 */ /* 0x001fe200078408ff */
[C---:B-----5:R-:W-:Y:S01]  /*5fb80*/  IMAD R7, R9.reuse, c[0x0][0x198], RZ ;  /* 0x0000660009077a24 */ /* 0x060fe200078e02ff */
[----:B------:R-:W-:Y:S01]  /*5fb90*/  ISETP.LT.AND P5, PT, R9, c[0x0][0x17c], !P0 ;  /* 0x00005f0009007a0c */ /* 0x000fe200047a1270 */
[----:B------:R-:W-:Y:S01]  /*5fba0*/  IMAD R9, R28, c[0x0][0x198], RZ ;  /* 0x000066001c097a24 */ /* 0x000fe200078e02ff */
[----:B------:R-:W-:Y:S01]  /*5fbb0*/  LEA.HI.X.SX32 R5, R8, R2, 0x1, P2 ;  /* 0x0000000208057211 */ /* 0x000fe200010f0eff */
[----:B------:R-:W3:Y:S01]  /*5fbc0*/  LDL.LU R24, [R1+0x70] ;  /* 0x0000700001187983 */ /* 0x000ee20000300800 */
[C---:B------:R-:W-:Y:S01]  /*5fbd0*/  ISETP.LT.AND P2, PT, R10.reuse, c[0x0][0x17c], !P0 ;  /* 0x00005f000a007a0c */ /* 0x040fe20004741270 */
[----:B------:R-:W-:Y:S01]  /*5fbe0*/  IMAD R10, R10, c[0x0][0x198], RZ ;  /* 0x000066000a0a7a24 */ /* 0x000fe200078e02ff */
[C---:B------:R-:W-:Y:S01]  /*5fbf0*/  LEA R6, P6, R7.reuse, R0, 0x1 ;  /* 0x0000000007067211 */ /* 0x040fe200078c08ff */
[----:B------:R0:W-:Y:S03]  /*5fc00*/  @P1 STG.E.U16 [R4.64], R20 ;  /* 0x0000001404001986 */ /* 0x0001e6000c10150a */
[----:B------:R-:W-:Y:S01]  /*5fc10*/  LEA.HI.X.SX32 R7, R7, R2, 0x1, P6 ;  /* 0x0000000207077211 */ /* 0x000fe200030f0eff */
[----:B------:R-:W4:Y:S01]  /*5fc20*/  LDL.LU R16, [R1+0x54] ;  /* 0x0000540001107983 */ /* 0x000f220000300800 */
[----:B------:R-:W-:-:S03]  /*5fc30*/  LEA R8, P6, R10, R0, 0x1 ;  /* 0x000000000a087211 */ /* 0x000fc600078c08ff */
[----:B------:R-:W5:Y:S01]  /*5fc40*/  LDL.LU R28, [R1+0x58] ;  /* 0x00005800011c7983 */ /* 0x000f620000300800 */
[----:B0-----:R-:W-:-:S03]  /*5fc50*/  LEA R4, P1, R9, R0, 0x1 ;  /* 0x0000000009047211 */ /* 0x001fc600078208ff */
[----:B------:R-:W5:Y:S01]  /*5fc60*/  LDL.LU R29, [R1+0x78] ;  /* 0x00007800011d7983 */ /* 0x000f620000300800 */
[-C--:B------:R-:W-:Y:S02]  /*5fc70*/  LEA.HI.X.SX32 R5, R9, R2.reuse, 0x1, P1 ;  /* 0x0000000209057211 */ /* 0x080fe400008f0eff */
[----:B------:R-:W-:Y:S02]  /*5fc80*/  LEA.HI.X.SX32 R9, R10, R2, 0x1, P6 ;  /* 0x000000020a097211 */ /* 0x000fe400030f0eff */
[----:B------:R-:W5:Y:S01]  /*5fc90*/  LDL.LU R10, [R1+0x4c] ;  /* 0x00004c00010a7983 */ /* 0x000f620000300800 */
[C---:B------:R-:W-:Y:S01]  /*5fca0*/  ISETP.LT.AND P1, PT, R11.reuse, c[0x0][0x17c], !P0 ;  /* 0x00005f000b007a0c */ /* 0x040fe20004721270 */
[----:B------:R-:W-:Y:S02]  /*5fcb0*/  IMAD R11, R11, c[0x0][0x198], RZ ;  /* 0x000066000b0b7a24 */ /* 0x000fe400078e02ff */
[----:B------:R-:W-:Y:S04]  /*5fcc0*/  @P5 STG.E.U16 [R6.64], R13 ;  /* 0x0000000d06005986 */ /* 0x000fe8000c10150a */
[----:B------:R0:W-:Y:S04]  /*5fcd0*/  @P4 STG.E.U16 [R4.64], R17 ;  /* 0x0000001104004986 */ /* 0x0001e8000c10150a */
[----:B------:R1:W-:Y:S01]  /*5fce0*/  @P2 STG.E.U16 [R8.64], R25 ;  /* 0x0000001908002986 */ /* 0x0003e2000c10150a */
[----:B0-----:R-:W-:-:S04]  /*5fcf0*/  LEA R4, P4, R11, R0, 0x1 ;  /* 0x000000000b047211 */ /* 0x001fc800078808ff */
[----:B------:R-:W-:-:S05]  /*5fd00*/  LEA.HI.X.SX32 R5, R11, R2, 0x1, P4 ;  /* 0x000000020b057211 */ /* 0x000fca00020f0eff */
[----:B------:R0:W-:Y:S01]  /*5fd10*/  @P1 STG.E.U16 [R4.64], R21 ;  /* 0x0000001504001986 */ /* 0x0001e2000c10150a */
[----:B------:R-:W-:Y:S02]  /*5fd20*/  PRMT R13, R13, 0x7632, R13 ;  /* 0x000076320d0d7816 */ /* 0x000fe4000000000d */
[----:B------:R-:W-:Y:S02]  /*5fd30*/  PRMT R17, R17, 0x7632, R17 ;  /* 0x0000763211117816 */ /* 0x000fe40000000011 */
[C---:B--2---:R-:W-:Y:S01]  /*5fd40*/  ISETP.LT.AND P5, PT, R12.reuse, c[0x0][0x17c], !P0 ;  /* 0x00005f000c007a0c */ /* 0x044fe200047a1270 */
[----:B-1----:R-:W-:Y:S02]  /*5fd50*/  IMAD R8, R12, c[0x0][0x198], RZ ;  /* 0x000066000c087a24 */ /* 0x002fe400078e02ff */
[----:B------:R-:W2:Y:S03]  /*5fd60*/  LDL.LU R12, [R1+0x7c] ;  /* 0x00007c00010c7983 */ /* 0x000ea60000300800 */
[----:B0-----:R-:W-:Y:S01]  /*5fd70*/  LEA R4, P1, R8, R0, 0x1 ;  /* 0x0000000008047211 */ /* 0x001fe200078208ff */
[----:B------:R-:W2:Y:S01]  /*5fd80*/  LDL.LU R9, [R1+0x80] ;  /* 0x0000800001097983 */ /* 0x000ea20000300800 */
[----:B---3--:R-:W-:-:S02]  /*5fd90*/  ISETP.LT.AND P4, PT, R24, c[0x0][0x17c], !P0 ;  /* 0x00005f0018007a0c */ /* 0x008fc40004781270 */
[----:B------:R-:W-:Y:S01]  /*5fda0*/  LEA.HI.X.SX32 R5, R8, R2, 0x1, P1 ;  /* 0x0000000208057211 */ /* 0x000fe200008f0eff */
[----:B----4-:R-:W-:Y:S02]  /*5fdb0*/  IMAD R8, R16, c[0x0][0x198], RZ ;  /* 0x0000660010087a24 */ /* 0x010fe400078e02ff */
[C---:B-----5:R-:W-:Y:S01]  /*5fdc0*/  IMAD R7, R10.reuse, c[0x0][0x198], RZ ;  /* 0x000066000a077a24 */ /* 0x060fe200078e02ff */
[----:B------:R-:W-:Y:S02]  /*5fdd0*/  ISETP.LT.AND P2, PT, R10, c[0x0][0x17c], !P0 ;  /* 0x00005f000a007a0c */ /* 0x000fe40004741270 */
[----:B------:R-:W3:Y:S02]  /*5fde0*/  LDL.LU R10, [R1+0x84] ;  /* 0x00008400010a7983 */ /* 0x000ee40000300800 */
[C---:B------:R-:W-:Y:S02]  /*5fdf0*/  LEA R6, P6, R7.reuse, R0, 0x1 ;  /* 0x0000000007067211 */ /* 0x040fe400078c08ff */
[----:B------:R-:W4:Y:S02]  /*5fe00*/  LDL.LU R24, [R1+0x88] ;  /* 0x0000880001187983 */ /* 0x000f240000300800 */
[----:B------:R-:W-:-:S05]  /*5fe10*/  LEA.HI.X.SX32 R7, R7, R2, 0x1, P6 ;  /* 0x0000000207077211 */ /* 0x000fca00030f0eff */
[----:B------:R-:W-:Y:S04]  /*5fe20*/  @P2 STG.E.U16 [R6.64], R13 ;  /* 0x0000000d06002986 */ /* 0x000fe8000c10150a */
[----:B------:R0:W-:Y:S01]  /*5fe30*/  @P5 STG.E.U16 [R4.64], R17 ;  /* 0x0000001104005986 */ /* 0x0001e2000c10150a */
[----:B------:R-:W-:-:S03]  /*5fe40*/  ISETP.LT.AND P6, PT, R16, c[0x0][0x17c], !P0 ;  /* 0x00005f0010007a0c */ /* 0x000fc600047c1270 */
[----:B------:R-:W5:Y:S01]  /*5fe50*/  LDL.LU R16, [R1+0x8c] ;  /* 0x00008c0001107983 */ /* 0x000f620000300800 */
[----:B0-----:R-:W-:-:S04]  /*5fe60*/  LEA R4, P1, R8, R0, 0x1 ;  /* 0x0000000008047211 */ /* 0x001fc800078208ff */
[----:B------:R-:W-:Y:S02]  /*5fe70*/  LEA.HI.X.SX32 R5, R8, R2, 0x1, P1 ;  /* 0x0000000208057211 */ /* 0x000fe400008f0eff */
[----:B------:R-:W-:Y:S02]  /*5fe80*/  ISETP.LT.AND P1, PT, R29, c[0x0][0x17c], !P0 ;  /* 0x00005f001d007a0c */ /* 0x000fe40004721270 */
[----:B------:R-:W3:Y:S01]  /*5fe90*/  LDL.LU R29, [R1+0x90] ;  /* 0x00009000011d7983 */ /* 0x000ee20000300800 */
[C---:B------:R-:W-:Y:S01]  /*5fea0*/  ISETP.LT.AND P5, PT, R28.reuse, c[0x0][0x17c], !P0 ;  /* 0x00005f001c007a0c */ /* 0x040fe200047a1270 */
[----:B------:R-:W-:Y:S02]  /*5feb0*/  IMAD R7, R28, c[0x0][0x198], RZ ;  /* 0x000066001c077a24 */ /* 0x000fe400078e02ff */
[----:B------:R-:W-:Y:S01]  /*5fec0*/  IMAD.MOV.U32 R28, RZ, RZ, c[0x0][0x198] ;  /* 0x00006600ff1c7624 */ /* 0x000fe200078e00ff */
[----:B------:R-:W-:Y:S02]  /*5fed0*/  PRMT R25, R25, 0x7632, R25 ;  /* 0x0000763219197816 */ /* 0x000fe40000000019 */
[----:B------:R-:W-:Y:S01]  /*5fee0*/  LEA R6, P2, R7, R0, 0x1 ;  /* 0x0000000007067211 */ /* 0x000fe200078408ff */
[C---:B------:R-:W-:Y:S01]  /*5fef0*/  IMAD R3, R28.reuse, 0x80, R3 ;  /* 0x000000801c037824 */ /* 0x040fe200078e0203 */
[----:B------:R-:W-:Y:S01]  /*5ff00*/  PRMT R21, R21, 0x7632, R21 ;  /* 0x0000763215157816 */ /* 0x000fe20000000015 */
[----:B------:R0:W-:Y:S01]  /*5ff10*/  @P6 STG.E.U16 [R4.64], R25 ;  /* 0x0000001904006986 */ /* 0x0001e2000c10150a */
[----:B------:R-:W-:Y:S01]  /*5ff20*/  LEA.HI.X.SX32 R7, R7, R2, 0x1, P2 ;  /* 0x0000000207077211 */ /* 0x000fe200010f0eff */
[----:B------:R-:W-:-:S04]  /*5ff30*/  IMAD R8, R28, 0x8, R3 ;  /* 0x000000081c087824 */ /* 0x000fc800078e0203 */
[----:B------:R1:W-:Y:S01]  /*5ff40*/  @P5 STG.E.U16 [R6.64], R21 ;  /* 0x0000001506005986 */ /* 0x0003e2000c10150a */
[----:B0-----:R-:W-:-:S04]  /*5ff50*/  LEA R4, P6, R3, R0, 0x1 ;  /* 0x0000000003047211 */ /* 0x001fc800078c08ff */
[----:B------:R-:W-:Y:S01]  /*5ff60*/  LEA.HI.X.SX32 R5, R3, R2, 0x1, P6 ;  /* 0x0000000203057211 */ /* 0x000fe200030f0eff */
[----:B------:R-:W-:Y:S01]  /*5ff70*/  IMAD R3, R28, 0x8, R8 ;  /* 0x000000081c037824 */ /* 0x000fe200078e0208 */
[----:B-1----:R-:W-:-:S03]  /*5ff80*/  LEA R6, P6, R8, R0, 0x1 ;  /* 0x0000000008067211 */ /* 0x002fc600078c08ff */
[----:B------:R0:W-:Y:S01]  /*5ff90*/  @P3 STG.E.U16 [R4.64], R14 ;  /* 0x0000000e04003986 */ /* 0x0001e2000c10150a */
[----:B------:R-:W-:Y:S01]  /*5ffa0*/  LEA.HI.X.SX32 R7, R8, R2, 0x1, P6 ;  /* 0x0000000208077211 */ /* 0x000fe200030f0eff */
[----:B------:R-:W-:-:S04]  /*5ffb0*/  IMAD R8, R28, 0x8, R3 ;  /* 0x000000081c087824 */ /* 0x000fc800078e0203 */
[----:B------:R1:W-:Y:S01]  /*5ffc0*/  @P4 STG.E.U16 [R6.64], R18 ;  /* 0x0000001206004986 */ /* 0x0003e2000c10150a */
[----:B0-----:R-:W-:-:S04]  /*5ffd0*/  LEA R4, P6, R3, R0, 0x1 ;  /* 0x0000000003047211 */ /* 0x001fc800078c08ff */
[----:B------:R-:W-:Y:S02]  /*5ffe0*/  LEA.HI.X.SX32 R5, R3, R2, 0x1, P6 ;  /* 0x0000000203057211 */ /* 0x000fe400030f0eff */
[----:B-1----:R-:W-:-:S04]  /*5fff0*/  LEA R6, P6, R8, R0, 0x1 ;  /* 0x0000000008067211 */ /* 0x002fc800078c08ff */
[----:B------:R-:W-:Y:S01]  /*60000*/  LEA.HI.X.SX32 R7, R8, R2, 0x1, P6 ;  /* 0x0000000208077211 */ /* 0x000fe200030f0eff */
[----:B------:R0:W-:Y:S01]  /*60010*/  @P1 STG.E.U16 [R4.64], R26 ;  /* 0x0000001a04001986 */ /* 0x0001e2000c10150a */
[----:B--2---:R-:W-:-:S03]  /*60020*/  ISETP.LT.AND P2, PT, R12, c[0x0][0x17c], !P0 ;  /* 0x00005f000c007a0c */ /* 0x004fc60004741270 */
[----:B------:R-:W2:Y:S01]  /*60030*/  LDL.LU R12, [R1+0x5c] ;  /* 0x00005c00010c7983 */ /* 0x000ea20000300800 */
[----:B------:R-:W-:-:S03]  /*60040*/  ISETP.LT.AND P5, PT, R9, c[0x0][0x17c], !P0 ;  /* 0x00005f0009007a0c */ /* 0x000fc600047a1270 */
[----:B------:R-:W2:Y:S06]  /*60050*/  LDL.LU R9, [R1+0x94] ;  /* 0x0000940001097983 */ /* 0x000eac0000300800 */
[----:B------:R1:W-:Y:S01]  /*60060*/  @P2 STG.E.U16 [R6.64], R22 ;  /* 0x0000001606002986 */ /* 0x0003e2000c10150a */
[----:B----4-:R-:W-:-:S03]  /*60070*/  ISETP.LT.AND P4, PT, R24, c[0x0][0x17c], !P0 ;  /* 0x00005f0018007a0c */ /* 0x010fc60004781270 */
[----:B------:R-:W4:Y:S01]  /*60080*/  LDL.LU R24, [R1+0x9c] ;  /* 0x00009c0001187983 */ /* 0x000f220000300800 */
[----:B---3--:R-:W-:-:S03]  /*60090*/  ISETP.LT.AND P2, PT, R29, c[0x0][0x17c], !P0 ;  /* 0x00005f001d007a0c */ /* 0x008fc60004741270 */
[----:B------:R-:W3:Y:S01]  /*600a0*/  LDL.LU R29, [R1+0xa0] ;  /* 0x0000a000011d7983 */ /* 0x000ee20000300800 */
[----:B------:R-:W-:Y:S01]  /*600b0*/  ISETP.LT.AND P3, PT, R10, c[0x0][0x17c], !P0 ;  /* 0x00005f000a007a0c */ /* 0x000fe20004761270 */
[C---:B------:R-:W-:Y:S02]  /*600c0*/  IMAD R3, R28.reuse, 0x8, R8 ;  /* 0x000000081c037824 */ /* 0x040fe400078e0208 */
[----:B------:R-:W3:Y:S02]  /*600d0*/  LDL.LU R10, [R1+0xa4] ;  /* 0x0000a400010a7983 */ /* 0x000ee40000300800 */
[----:B------:R-:W-:Y:S01]  /*600e0*/  IMAD R8, R28, 0x8, R3 ;  /* 0x000000081c087824 */ /* 0x000fe200078e0203 */
[C---:B0-----:R-:W-:Y:S01]  /*600f0*/  LEA R4, P6, R3.reuse, R0, 0x1 ;  /* 0x0000000003047211 */ /* 0x041fe200078c08ff */
[----:B------:R-:W3:Y:S01]  /*60100*/  LDL.LU R11, [R1+0xa8] ;  /* 0x0000a800010b7983 */ /* 0x000ee20000300800 */
[----:B------:R-:W-:Y:S02]  /*60110*/  PRMT R14, R14, 0x7632, R14 ;  /* 0x000076320e0e7816 */ /* 0x000fe4000000000e */
[----:B------:R-:W-:Y:S01]  /*60120*/  LEA.HI.X.SX32 R5, R3, R2, 0x1, P6 ;  /* 0x0000000203057211 */ /* 0x000fe200030f0eff */
[----:B------:R-:W-:Y:S01]  /*60130*/  IMAD R3, R28, 0x8, R8 ;  /* 0x000000081c037824 */ /* 0x000fe200078e0208 */
[----:B-1----:R-:W-:-:S02]  /*60140*/  LEA R6, P6, R8, R0, 0x1 ;  /* 0x0000000008067211 */ /* 0x002fc400078c08ff */
[----:B-----5:R-:W-:Y:S01]  /*60150*/  ISETP.LT.AND P1, PT, R16, c[0x0][0x17c], !P0 ;  /* 0x00005f0010007a0c */ /* 0x020fe20004721270 */
[----:B------:R0:W-:Y:S01]  /*60160*/  @P5 STG.E.U16 [R4.64], R14 ;  /* 0x0000000e04005986 */ /* 0x0001e2000c10150a */
[----:B------:R-:W-:Y:S02]  /*60170*/  LEA.HI.X.SX32 R7, R8, R2, 0x1, P6 ;  /* 0x0000000208077211 */ /* 0x000fe400030f0eff */
[----:B------:R-:W-:Y:S01]  /*60180*/  PRMT R18, R18, 0x7632, R18 ;  /* 0x0000763212127816 */ /* 0x000fe20000000012 */
[----:B------:R-:W5:Y:S01]  /*60190*/  LDL.LU R16, [R1+0xac] ;  /* 0x0000ac0001107983 */ /* 0x000f620000300800 */
[----:B------:R-:W-:Y:S02]  /*601a0*/  PRMT R26, R26, 0x7632, R26 ;  /* 0x000076321a1a7816 */ /* 0x000fe4000000001a */
[C---:B0-----:R-:W-:Y:S01]  /*601b0*/  LEA R4, P6, R3.reuse, R0, 0x1 ;  /* 0x0000000003047211 */ /* 0x041fe200078c08ff */
[----:B------:R0:W-:Y:S03]  /*601c0*/  @P3 STG.E.U16 [R6.64], R18 ;  /* 0x0000001206003986 */ /* 0x0001e6000c10150a */
[----:B------:R-:W-:Y:S01]  /*601d0*/  LEA.HI.X.SX32 R5, R3, R2, 0x1, P6 ;  /* 0x0000000203057211 */ /* 0x000fe200030f0eff */
[----:B------:R-:W-:Y:S01]  /*601e0*/  IMAD R3, R28, 0x10, R3 ;  /* 0x000000101c037824 */ /* 0x000fe200078e0203 */
[----:B------:R-:W-:-:S03]  /*601f0*/  PRMT R22, R22, 0x7632, R22 ;  /* 0x0000763216167816 */ /* 0x000fc60000000016 */
[----:B------:R1:W-:Y:S01]  /*60200*/  @P4 STG.E.U16 [R4.64], R26 ;  /* 0x0000001a04004986 */ /* 0x0003e2000c10150a */
[C---:B--2---:R-:W-:Y:S01]  /*60210*/  ISETP.LT.AND P5, PT, R12.reuse, c[0x0][0x17c], !P0 ;  /* 0x00005f000c007a0c */ /* 0x044fe200047a1270 */
[----:B------:R-:W-:Y:S02]  /*60220*/  IMAD R8, R12, c[0x0][0x198], RZ ;  /* 0x000066000c087a24 */ /* 0x000fe400078e02ff */
[----:B------:R-:W2:Y:S03]  /*60230*/  LDL.LU R12, [R1+0xb0] ;  /* 0x0000b000010c7983 */ /* 0x000ea60000300800 */
[----:B0-----:R-:W-:-:S04]  /*60240*/  LEA R6, P6, R8, R0, 0x1 ;  /* 0x0000000008067211 */ /* 0x001fc800078c08ff */
[----:B------:R-:W-:Y:S02]  /*60250*/  LEA.HI.X.SX32 R7, R8, R2, 0x1, P6 ;  /* 0x0000000208077211 */ /* 0x000fe400030f0eff */
[----:B-1----:R-:W-:-:S03]  /*60260*/  LEA R4, P6, R3, R0, 0x1 ;  /* 0x0000000003047211 */ /* 0x002fc600078c08ff */
[----:B------:R0:W-:Y:S01]  /*60270*/  @P5 STG.E.U16 [R6.64], R22 ;  /* 0x0000001606005986 */ /* 0x0001e2000c10150a */
[----:B------:R-:W-:Y:S02]  /*60280*/  LEA.HI.X.SX32 R5, R3, R2, 0x1, P6 ;  /* 0x0000000203057211 */ /* 0x000fe400030f0eff */
[----:B----4-:R-:W-:Y:S02]  /*60290*/  ISETP.LT.AND P4, PT, R24, c[0x0][0x17c], !P0 ;  /* 0x00005f0018007a0c */ /* 0x010fe40004781270 */
[----:B------:R-:W4:Y:S04]  /*602a0*/  LDL.LU R24, [R1+0x60] ;  /* 0x0000600001187983 */ /* 0x000f280000300800 */
[----:B0-----:R-:W4:Y:S01]  /*602b0*/  LDL.LU R22, [R1+0x48] ;  /* 0x0000480001167983 */ /* 0x001f220000300800 */
[----:B---3--:R-:W-:-:S03]  /*602c0*/  ISETP.LT.AND P6, PT, R29, c[0x0][0x17c], !P0 ;  /* 0x00005f001d007a0c */ /* 0x008fc600047c1270 */
[----:B------:R-:W3:Y:S01]  /*602d0*/  LDL.LU R29, [R1+0xb4] ;  /* 0x0000b400011d7983 */ /* 0x000ee20000300800 */
[C---:B------:R-:W-:Y:S01]  /*602e0*/  IMAD R8, R28.reuse, 0x8, R3 ;  /* 0x000000081c087824 */ /* 0x040fe200078e0203 */
[----:B------:R-:W-:Y:S02]  /*602f0*/  ISETP.LT.AND P3, PT, R9, c[0x0][0x17c], !P0 ;  /* 0x00005f0009007a0c */ /* 0x000fe40004761270 */
[----:B------:R0:W-:Y:S01]  /*60300*/  @P1 STG.E.U16 [R4.64], R15 ;  /* 0x0000000f04001986 */ /* 0x0001e2000c10150a */
[----:B------:R-:W-:Y:S01]  /*60310*/  IMAD R3, R28, 0x8, R8 ;  /* 0x000000081c037824 */ /* 0x000fe200078e0208 */
[----:B------:R-:W-:Y:S02]  /*60320*/  LEA R6, P5, R8, R0, 0x1 ;  /* 0x0000000008067211 */ /* 0x000fe400078a08ff */
[----:B------:R-:W-:Y:S01]  /*60330*/  ISETP.LT.AND P1, PT, R10, c[0x0][0x17c], !P0 ;  /* 0x00005f000a007a0c */ /* 0x000fe20004721270 */
[----:B------:R-:W-:Y:S01]  /*60340*/  IMAD R10, R28, 0x8, R3 ;  /* 0x000000081c0a7824 */ /* 0x000fe200078e0203 */
[----:B------:R-:W-:Y:S01]  /*60350*/  LEA.HI.X.SX32 R7, R8, R2, 0x1, P5 ;  /* 0x0000000208077211 */ /* 0x000fe200028f0eff */
[----:B------:R-:W3:Y:S01]  /*60360*/  LDL.LU R26, [R1+0xc0] ;  /* 0x0000c000011a7983 */ /* 0x000ee20000300800 */
[----:B0-----:R-:W-:-:S04]  /*60370*/  LEA R4, P5, R3, R0, 0x1 ;  /* 0x0000000003047211 */ /* 0x001fc800078a08ff */
[----:B------:R-:W-:Y:S02]  /*60380*/  LEA.HI.X.SX32 R5, R3, R2, 0x1, P5 ;  /* 0x0000000203057211 */ /* 0x000fe400028f0eff */
[----:B------:R-:W-:Y:S01]  /*60390*/  LEA R8, P5, R10, R0, 0x1 ;  /* 0x000000000a087211 */ /* 0x000fe200078a08ff */
[----:B------:R-:W-:-:S03]  /*603a0*/  IMAD R3, R28, 0x8, R10 ;  /* 0x000000081c037824 */ /* 0x000fc600078e020a */
[----:B------:R-:W-:Y:S01]  /*603b0*/  LEA.HI.X.SX32 R9, R10, R2, 0x1, P5 ;  /* 0x000000020a097211 */ /* 0x000fe200028f0eff */
[----:B------:R-:W-:Y:S01]  /*603c0*/  @P2 STG.E.U16 [R6.64], R19 ;  /* 0x0000001306002986 */ /* 0x000fe2000c10150a */
[----:B------:R-:W-:Y:S01]  /*603d0*/  PRMT R20, R15, 0x7632, R20 ;  /* 0x000076320f147816 */ /* 0x000fe20000000014 */
[----:B------:R-:W-:Y:S02]  /*603e0*/  IMAD R15, R28, 0x8, R3 ;  /* 0x000000081c0f7824 */ /* 0x000fe400078e0203 */
[----:B------:R-:W-:Y:S04]  /*603f0*/  @P3 STG.E.U16 [R4.64], R27 ;  /* 0x0000001b04003986 */ /* 0x000fe8000c10150a */
[----:B------:R-:W-:Y:S01]  /*60400*/  @P4 STG.E.U16 [R8.64], R23 ;  /* 0x0000001708004986 */ /* 0x000fe2000c10150a */
[----:B------:R-:W-:-:S02]  /*60410*/  PRMT R21, R19, 0x7632, R21 ;  /* 0x0000763213157816 */ /* 0x000fc40000000015 */
[----:B------:R-:W-:Y:S02]  /*60420*/  ISETP.LT.AND P2, PT, R11, c[0x0][0x17c], !P0 ;  /* 0x00005f000b007a0c */ /* 0x000fe40004741270 */
[----:B-----5:R-:W-:Y:S02]  /*60430*/  ISETP.LT.AND P5, PT, R16, c[0x0][0x17c], !P0 ;  /* 0x00005f0010007a0c */ /* 0x020fe400047a1270 */
[----:B------:R-:W-:Y:S02]  /*60440*/  PRMT R25, R23, 0x7632, R25 ;  /* 0x0000763217197816 */ /* 0x000fe40000000019 */
[----:B--2---:R-:W-:Y:S02]  /*60450*/  ISETP.LT.AND P3, PT, R12, c[0x0][0x17c], !P0 ;  /* 0x00005f000c007a0c */ /* 0x004fe40004761270 */
[----:B------:R-:W-:-:S04]  /*60460*/  LEA R12, P4, R3, R0, 0x1 ;  /* 0x00000000030c7211 */ /* 0x000fc800078808ff */
[----:B------:R-:W-:Y:S01]  /*60470*/  LEA.HI.X.SX32 R13, R3, R2, 0x1, P4 ;  /* 0x00000002030d7211 */ /* 0x000fe200020f0eff */
[----:B------:R-:W-:Y:S01]  /*60480*/  IMAD R3, R28, 0x8, R15 ;  /* 0x000000081c037824 */ /* 0x000fe200078e020f */
[----:B------:R-:W-:-:S03]  /*60490*/  LEA R14, P4, R15, R0, 0x1 ;  /* 0x000000000f0e7211 */ /* 0x000fc600078808ff */
[----:B------:R0:W-:Y:S01]  /*604a0*/  @P6 STG.E.U16 [R12.64], R20 ;  /* 0x000000140c006986 */ /* 0x0001e2000c10150a */
[----:B------:R-:W-:-:S05]  /*604b0*/  LEA.HI.X.SX32 R15, R15, R2, 0x1, P4 ;  /* 0x000000020f0f7211 */ /* 0x000fca00020f0eff */
[----:B------:R1:W-:Y:S01]  /*604c0*/  @P1 STG.E.U16 [R14.64], R21 ;  /* 0x000000150e001986 */ /* 0x0003e2000c10150a */
[----:B0-----:R-:W-:-:S04]  /*604d0*/  LEA R20, P6, R3, R0, 0x1 ;  /* 0x0000000003147211 */ /* 0x001fc800078c08ff */
[----:B-1----:R-:W-:Y:S02]  /*604e0*/  LEA.HI.X.SX32 R21, R3, R2, 0x1, P6 ;  /* 0x0000000203157211 */ /* 0x002fe400030f0eff */
[C---:B----4-:R-:W-:Y:S01]  /*604f0*/  ISETP.LT.AND P4, PT, R24.reuse, c[0x0][0x17c], !P0 ;  /* 0x00005f0018007a0c */ /* 0x050fe20004781270 */
[----:B------:R-:W-:Y:S01]  /*60500*/  IMAD R24, R24, c[0x0][0x198], RZ ;  /* 0x0000660018187a24 */ /* 0x000fe200078e02ff */
[----:B------:R-:W0:Y:S04]  /*60510*/  LDS.128 R4, [R22] ;  /* 0x0000000016047984 */ /* 0x000e280000000c00 */
[----:B------:R-:W1:Y:S04]  /*60520*/  LDS.128 R8, [R22+0x200] ;  /* 0x0002000016087984 */ /* 0x000e680000000c00 */
[----:B------:R-:W2:Y:S04]  /*60530*/  LDS.128 R16, [R22+0x400] ;  /* 0x0004000016107984 */ /* 0x000ea80000000c00 */
[----:B------:R4:W5:Y:S02]  /*60540*/  LDS.128 R12, [R22+0x600] ;  /* 0x00060000160c7984 */ /* 0x0009640000000c00 */
[----:B----4-:R-:W-:-:S04]  /*60550*/  LEA R22, P6, R24, R0, 0x1 ;  /* 0x0000000018167211 */ /* 0x010fc800078c08ff */
[----:B------:R-:W-:Y:S02]  /*60560*/  LEA.HI.X.SX32 R23, R24, R2, 0x1, P6 ;  /* 0x0000000218177211 */ /* 0x000fe400030f0eff */
[----:B---3--:R-:W-:Y:S02]  /*60570*/  ISETP.LT.AND P1, PT, R29, c[0x0][0x17c], !P0 ;  /* 0x00005f001d007a0c */ /* 0x008fe40004721270 */
[----:B------:R-:W3:Y:S04]  /*60580*/  LDL.LU R29, [R1+0xcc] ;  /* 0x0000cc00011d7983 */ /* 0x000ee80000300800 */
[----:B------:R-:W4:Y:S01]  /*60590*/  LDL.LU R24, [R1+0xb8] ;  /* 0x0000b80001187983 */ /* 0x000f220000300800 */
[----:B------:R-:W-:Y:S01]  /*605a0*/  PRMT R27, R27, 0x7632, R27 ;  /* 0x000076321b1b7816 */ /* 0x000fe2000000001b */
[----:B------:R-:W-:-:S04]  /*605b0*/  IMAD R3, R28, 0x10, R3 ;  /* 0x000000101c037824 */ /* 0x000fc800078e0203 */
[----:B------:R0:W-:Y:S02]  /*605c0*/  @P2 STG.E.U16 [R20.64], R27 ;  /* 0x0000001b14002986 */ /* 0x0001e4000c10150a */
[C---:B0-----:R-:W-:Y:S02]  /*605d0*/  LEA R20, P6, R3.reuse, R0, 0x1 ;  /* 0x0000000003147211 */ /* 0x041fe400078c08ff */
[----:B------:R-:W2:Y:S02]  /*605e0*/  LDL.LU R27, [R1+0xc8] ;  /* 0x0000c800011b7983 */ /* 0x000ea40000300800 */
[----:B------:R-:W-:Y:S02]  /*605f0*/  LEA.HI.X.SX32 R21, R3, R2, 0x1, P6 ;  /* 0x0000000203157211 */ /* 0x000fe400030f0eff */
[----:B----4-:R-:W-:Y:S01]  /*60600*/  ISETP.LT.AND P2, PT, R24, c[0x0][0x17c], !P0 ;  /* 0x00005f0018007a0c */ /* 0x010fe20004741270 */
[----:B------:R-:W-:Y:S02]  /*60610*/  IMAD R24, R28, 0x8, R3 ;  /* 0x000000081c187824 */ /* 0x000fe400078e0203 */
[----:B------:R-:W4:Y:S04]  /*60620*/  LDL.LU R3, [R1+0xbc] ;  /* 0x0000bc0001037983 */ /* 0x000f280000300800 */
[----:B------:R0:W-:Y:S04]  /*60630*/  @P4 STG.E.U16 [R22.64], R25 ;  /* 0x0000001916004986 */ /* 0x0001e8000c10150a */
[----:B------:R1:W-:Y:S01]  /*60640*/  @P5 STG.E.U16 [R20.64], R4 ;  /* 0x0000000414005986 */ /* 0x0003e2000c10150a */
[----:B0-----:R-:W-:-:S03]  /*60650*/  LEA R22, P6, R24, R0, 0x1 ;  /* 0x0000000018167211 */ /* 0x001fc600078c08ff */
[----:B------:R-:W2:Y:S01]  /*60660*/  LDL.LU R25, [R1+0x64] ;  /* 0x0000640001197983 */ /* 0x000ea20000300800 */
[----:B------:R-:W-:Y:S02]  /*60670*/  LEA.HI.X.SX32 R23, R24, R2, 0x1, P6 ;  /* 0x0000000218177211 */ /* 0x000fe400030f0eff */
[----:B------:R-:W-:Y:S02]  /*60680*/  ISETP.LT.AND P5, PT, R26, c[0x0][0x17c], !P0 ;  /* 0x00005f001a007a0c */ /* 0x000fe400047a1270 */
[----:B------:R-:W3:Y:S01]  /*60690*/  LDL.LU R26, [R1+0xd0] ;  /* 0x0000d000011a7983 */ /* 0x000ee20000300800 */
[----:B----4-:R-:W-:Y:S01]  /*606a0*/  ISETP.LT.AND P4, PT, R3, c[0x0][0x17c], !P0 ;  /* 0x00005f0003007a0c */ /* 0x010fe20004781270 */
[----:B------:R-:W-:-:S05]  /*606b0*/  IMAD R3, R28, 0x8, R24 ;  /* 0x000000081c037824 */ /* 0x000fca00078e0218 */
[----:B-1----:R-:W-:Y:S01]  /*606c0*/  LEA R20, P6, R3, R0, 0x1 ;  /* 0x0000000003147211 */ /* 0x002fe200078c08ff */
[----:B------:R-:W-:-:S03]  /*606d0*/  IMAD R24, R28, 0x8, R3 ;  /* 0x000000081c187824 */ /* 0x000fc600078e0203 */
[----:B------:R-:W-:Y:S02]  /*606e0*/  LEA.HI.X.SX32 R21, R3, R2, 0x1, P6 ;  /* 0x0000000203157211 */ /* 0x000fe400030f0eff */
[----:B------:R-:W4:Y:S04]  /*606f0*/  LDL.LU R3, [R1+0xc4] ;  /* 0x0000c40001037983 */ /* 0x000f280000300800 */
[----:B------:R0:W-:Y:S04]  /*60700*/  @P3 STG.E.U16 [R22.64], R8 ;  /* 0x0000000816003986 */ /* 0x0001e8000c10150a */
[----:B--2---:R1:W-:Y:S01]  /*60710*/  @P1 STG.E.U16 [R20.64], R16 ;  /* 0x0000001014001986 */ /* 0x0043e2000c10150a */
[----:B------:R-:W-:-:S03]  /*60720*/  ISETP.LT.AND P1, PT, R27, c[0x0][0x17c], !P0 ;  /* 0x00005f001b007a0c */ /* 0x000fc60004721270 */
[----:B------:R-:W2:Y:S01]  /*60730*/  LDL.LU R27, [R1+0xd8] ;  /* 0x0000d800011b7983 */ /* 0x000ea20000300800 */
[----:B0-----:R-:W-:Y:S02]  /*60740*/  LEA R22, P6, R24, R0, 0x1 ;  /* 0x0000000018167211 */ /* 0x001fe400078c08ff */
[----:B------:R-:W-:Y:S02]  /*60750*/  PRMT R8, R4, 0x7632, R8 ;  /* 0x0000763204087816 */ /* 0x000fe40000000008 */
[----:B------:R-:W-:-:S05]  /*60760*/  LEA.HI.X.SX32 R23, R24, R2, 0x1, P6 ;  /* 0x0000000218177211 */ /* 0x000fca00030f0eff */
[----:B-----5:R0:W-:Y:S01]  /*60770*/  @P2 STG.E.U16 [R22.64], R12 ;  /* 0x0000000c16002986 */ /* 0x0201e2000c10150a */
[----:B---3--:R-:W-:-:S03]  /*60780*/  ISETP.LT.AND P2, PT, R29, c[0x0][0x17c], !P0 ;  /* 0x00005f001d007a0c */ /* 0x008fc60004741270 */
[----:B------:R-:W3:Y:S01]  /*60790*/  LDL.LU R29, [R1+0xdc] ;  /* 0x0000dc00011d7983 */ /* 0x000ee20000300800 */
[----:B----4-:R-:W-:Y:S01]  /*607a0*/  ISETP.LT.AND P3, PT, R3, c[0x0][0x17c], !P0 ;  /* 0x00005f0003007a0c */ /* 0x010fe20004761270 */
[C---:B------:R-:W-:Y:S02]  /*607b0*/  IMAD R3, R28.reuse, 0x8, R24 ;  /* 0x000000081c037824 */ /* 0x040fe400078e0218 */
[----:B------:R-:W4:Y:S02]  /*607c0*/  LDL.LU R24, [R1+0xe0] ;  /* 0x0000e00001187983 */ /* 0x000f240000300800 */
[----:B------:R-:W-:Y:S01]  /*607d0*/  IMAD R4, R28, 0x8, R3 ;  /* 0x000000081c047824 */ /* 0x000fe200078e0203 */
[----:B-1----:R-:W-:-:S04]  /*607e0*/  LEA R20, P6, R3, R0, 0x1 ;  /* 0x0000000003147211 */ /* 0x002fc800078c08ff */
[----:B------:R-:W-:Y:S02]  /*607f0*/  LEA.HI.X.SX32 R21, R3, R2, 0x1, P6 ;  /* 0x0000000203157211 */ /* 0x000fe400030f0eff */
[----:B0-----:R-:W-:-:S03]  /*60800*/  LEA R22, P6, R4, R0, 0x1 ;  /* 0x0000000004167211 */ /* 0x001fc600078c08ff */
[----:B------:R0:W-:Y:S01]  /*60810*/  @P4 STG.E.U16 [R20.64], R8 ;  /* 0x0000000814004986 */ /* 0x0001e2000c10150a */
[----:B------:R-:W-:Y:S02]  /*60820*/  LEA.HI.X.SX32 R23, R4, R2, 0x1, P6 ;  /* 0x0000000204177211 */ /* 0x000fe400030f0eff */
[----:B0-----:R-:W-:-:S05]  /*60830*/  PRMT R8, R8, 0x7632, R8 ;  /* 0x0000763208087816 */ /* 0x001fca0000000008 */
[----:B------:R0:W-:Y:S01]  /*60840*/  @P5 STG.E.U16 [R22.64], R8 ;  /* 0x0000000816005986 */ /* 0x0001e2000c10150a */
[----:B------:R-:W-:-:S03]  /*60850*/  ISETP.LT.AND P5, PT, R26, c[0x0][0x17c], !P0 ;  /* 0x00005f001a007a0c */ /* 0x000fc600047a1270 */
[----:B0-----:R-:W5:Y:S04]  /*60860*/  LDL.LU R8, [R1+0xd4] ;  /* 0x0000d40001087983 */ /* 0x001f680000300800 */
[----:B------:R-:W5:Y:S01]  /*60870*/  LDL.LU R26, [R1+0xe4] ;  /* 0x0000e400011a7983 */ /* 0x000f620000300800 */
[----:B------:R-:W-:Y:S01]  /*60880*/  IMAD R3, R28, 0x8, R4 ;  /* 0x000000081c037824 */ /* 0x000fe200078e0204 */
[C---:B------:R-:W-:Y:S01]  /*60890*/  ISETP.LT.AND P4, PT, R25.reuse, c[0x0][0x17c], !P0 ;  /* 0x00005f0019007a0c */ /* 0x040fe20004781270 */
[----:B------:R-:W-:Y:S01]  /*608a0*/  IMAD R4, R25, c[0x0][0x198], RZ ;  /* 0x0000660019047a24 */ /* 0x000fe200078e02ff */
[----:B------:R-:W-:Y:S01]  /*608b0*/  PRMT R16, R16, 0x7632, R16 ;  /* 0x0000763210107816 */ /* 0x000fe20000000010 */
[----:B------:R-:W5:Y:S01]  /*608c0*/  LDL.LU R25, [R1+0xe8] ;  /* 0x0000e80001197983 */ /* 0x000f620000300800 */
[----:B------:R-:W-:-:S04]  /*608d0*/  LEA R20, P6, R3, R0, 0x1 ;  /* 0x0000000003147211 */ /* 0x000fc800078c08ff */
[----:B------:R-:W-:Y:S01]  /*608e0*/  LEA.HI.X.SX32 R21, R3, R2, 0x1, P6 ;  /* 0x0000000203157211 */ /* 0x000fe200030f0eff */
[----:B------:R-:W-:Y:S01]  /*608f0*/  IMAD R3, R28, 0x10, R3 ;  /* 0x000000101c037824 */ /* 0x000fe200078e0203 */
[----:B------:R-:W-:Y:S02]  /*60900*/  LEA R22, P6, R4, R0, 0x1 ;  /* 0x0000000004167211 */ /* 0x000fe400078c08ff */
[----:B------:R-:W-:Y:S01]  /*60910*/  PRMT R12, R12, 0x7632, R12 ;  /* 0x000076320c0c7816 */ /* 0x000fe2000000000c */
[----:B------:R0:W-:Y:S01]  /*60920*/  @P3 STG.E.U16 [R20.64], R16 ;  /* 0x0000001014003986 */ /* 0x0001e2000c10150a */
[----:B------:R-:W-:Y:S01]  /*60930*/  LEA.HI.X.SX32 R23, R4, R2, 0x1, P6 ;  /* 0x0000000204177211 */ /* 0x000fe200030f0eff */
[----:B------:R-:W-:-:S04]  /*60940*/  IMAD R4, R28, 0x8, R3 ;  /* 0x000000081c047824 */ /* 0x000fc800078e0203 */
[----:B------:R1:W-:Y:S01]  /*60950*/  @P4 STG.E.U16 [R22.64], R12 ;  /* 0x0000000c16004986 */ /* 0x0003e2000c10150a */
[----:B--2---:R-:W-:-:S03]  /*60960*/  ISETP.LT.AND P4, PT, R27, c[0x0][0x17c], !P0 ;  /* 0x00005f001b007a0c */ /* 0x004fc60004781270 */
[----:B------:R-:W2:Y:S01]  /*60970*/  LDL.LU R27, [R1+0x68] ;  /* 0x00006800011b7983 */ /* 0x000ea20000300800 */
[----:B0-----:R-:W-:-:S04]  /*60980*/  LEA R20, P6, R3, R0, 0x1 ;  /* 0x0000000003147211 */ /* 0x001fc800078c08ff */
[----:B------:R-:W-:Y:S01]  /*60990*/  LEA.HI.X.SX32 R21, R3, R2, 0x1, P6 ;  /* 0x0000000203157211 */ /* 0x000fe200030f0eff */
[----:B------:R-:W-:Y:S01]  /*609a0*/  IMAD R3, R28, 0x8, R4 ;  /* 0x000000081c037824 */ /* 0x000fe200078e0204 */
[----:B-1----:R-:W-:-:S03]  /*609b0*/  LEA R22, P6, R4, R0, 0x1 ;  /* 0x0000000004167211 */ /* 0x002fc600078c08ff */
[----:B------:R0:W-:Y:S01]  /*609c0*/  @P1 STG.E.U16 [R20.64], R5 ;  /* 0x0000000514001986 */ /* 0x0001e2000c10150a */
[----:B------:R-:W-:Y:S02]  /*609d0*/  LEA.HI.X.SX32 R23, R4, R2, 0x1, P6 ;  /* 0x0000000204177211 */ /* 0x000fe400030f0eff */
[----:B---3--:R-:W-:Y:S02]  /*609e0*/  ISETP.LT.AND P1, PT, R29, c[0x0][0x17c], !P0 ;  /* 0x00005f001d007a0c */ /* 0x008fe40004721270 */
[----:B------:R-:W3:Y:S01]  /*609f0*/  LDL.LU R29, [R1+0xf0] ;  /* 0x0000f000011d7983 */ /* 0x000ee20000300800 */
[----:B0-----:R-:W-:-:S04]  /*60a00*/  LEA R20, P6, R3, R0, 0x1 ;  /* 0x0000000003147211 */ /* 0x001fc800078c08ff */
[----:B------:R-:W-:Y:S01]  /*60a10*/  LEA.HI.X.SX32 R21, R3, R2, 0x1, P6 ;  /* 0x0000000203157211 */ /* 0x000fe200030f0eff */
[----:B------:R0:W-:Y:S04]  /*60a20*/  @P2 STG.E.U16 [R22.64], R9 ;  /* 0x0000000916002986 */ /* 0x0001e8000c10150a */
[----:B------:R1:W-:Y:S01]  /*60a30*/  @P5 STG.E.U16 [R20.64], R17 ;  /* 0x0000001114005986 */ /* 0x0003e2000c10150a */
[----:B----4-:R-:W-:-:S03]  /*60a40*/  ISETP.LT.AND P2, PT, R24, c[0x0][0x17c], !P0 ;  /* 0x00005f0018007a0c */ /* 0x010fc60004741270 */
[----:B------:R-:W4:Y:S01]  /*60a50*/  LDL.LU R24, [R1+0xf4] ;  /* 0x0000f40001187983 */ /* 0x000f220000300800 */
[----:B-----5:R-:W-:-:S03]  /*60a60*/  ISETP.LT.AND P5, PT, R26, c[0x0][0x17c], !P0 ;  /* 0x00005f001a007a0c */ /* 0x020fc600047a1270 */
[----:B------:R-:W5:Y:S01]  /*60a70*/  LDL.LU R26, [R1+0xf8] ;  /* 0x0000f800011a7983 */ /* 0x000f620000300800 */
[----:B------:R-:W-:Y:S01]  /*60a80*/  IMAD R4, R28, 0x8, R3 ;  /* 0x000000081c047824 */ /* 0x000fe200078e0203 */
[----:B------:R-:W-:Y:S02]  /*60a90*/  ISETP.LT.AND P3, PT, R8, c[0x0][0x17c], !P0 ;  /* 0x00005f0008007a0c */ /* 0x000fe40004761270 */
[----:B0-----:R-:W-:Y:S01]  /*60aa0*/  PRMT R9, R5, 0x7632, R9 ;  /* 0x0000763205097816 */ /* 0x001fe20000000009 */
[----:B------:R-:W-:Y:S01]  /*60ab0*/  IMAD R3, R28, 0x8, R4 ;  /* 0x000000081c037824 */ /* 0x000fe200078e0204 */
[C---:B------:R-:W-:Y:S01]  /*60ac0*/  LEA R22, P6, R4.reuse, R0, 0x1 ;  /* 0x0000000004167211 */ /* 0x040fe200078c08ff */
[----:B------:R-:W5:Y:S03]  /*60ad0*/  LDL.LU R16, [R1+0xfc] ;  /* 0x0000fc0001107983 */ /* 0x000f660000300800 */
[----:B------:R-:W-:Y:S01]  /*60ae0*/  LEA.HI.X.SX32 R23, R4, R2, 0x1, P6 ;  /* 0x0000000204177211 */ /* 0x000fe200030f0eff */
[----:B------:R-:W-:Y:S01]  /*60af0*/  IMAD R8, R28, 0x8, R3 ;  /* 0x000000081c087824 */ /* 0x000fe200078e0203 */
[----:B------:R-:W-:-:S04]  /*60b00*/  LEA R4, P6, R3, R0, 0x1 ;  /* 0x0000000003047211 */ /* 0x000fc800078c08ff */
[----:B------:R-:W-:Y:S01]  /*60b10*/  LEA.HI.X.SX32 R5, R3, R2, 0x1, P6 ;  /* 0x0000000203057211 */ /* 0x000fe200030f0eff */
[----:B------:R-:W-:Y:S01]  /*60b20*/  IMAD R3, R28, 0x8, R8 ;  /* 0x000000081c037824 */ /* 0x000fe200078e0208 */
[C---:B-1----:R-:W-:Y:S01]  /*60b30*/  LEA R20, P6, R8.reuse, R0, 0x1 ;  /* 0x0000000008147211 */ /* 0x042fe200078c08ff */
[----:B------:R-:W-:Y:S01]  /*60b40*/  @P3 STG.E.U16 [R22.64], R13 ;  /* 0x0000000d16003986 */ /* 0x000fe2000c10150a */
[----:B------:R-:W-:Y:S02]  /*60b50*/  ISETP.LT.AND P3, PT, R25, c[0x0][0x17c], !P0 ;  /* 0x00005f0019007a0c */ /* 0x000fe40004761270 */
[----:B------:R-:W-:Y:S01]  /*60b60*/  LEA.HI.X.SX32 R21, R8, R2, 0x1, P6 ;  /* 0x0000000208157211 */ /* 0x000fe200030f0eff */
[----:B------:R0:W-:Y:S01]  /*60b70*/  @P4 STG.E.U16 [R4.64], R9 ;  /* 0x0000000904004986 */ /* 0x0001e2000c10150a */
[----:B--2---:R-:W-:-:S03]  /*60b80*/  ISETP.LT.AND P4, PT, R27, c[0x0][0x17c], !P0 ;  /* 0x00005f001b007a0c */ /* 0x004fc60004781270 */
[----:B------:R-:W2:Y:S01]  /*60b90*/  LDL.LU R25, [R1+0x100] ;  /* 0x0001000001197983 */ /* 0x000ea20000300800 */
[----:B0-----:R-:W-:Y:S01]  /*60ba0*/  PRMT R5, R9, 0x7632, R5 ;  /* 0x0000763209057816 */ /* 0x001fe20000000005 */
[----:B------:R-:W-:Y:S01]  /*60bb0*/  IMAD R9, R27, c[0x0][0x198], RZ ;  /* 0x000066001b097a24 */ /* 0x000fe200078e02ff */
[----:B------:R-:W-:Y:S01]  /*60bc0*/  LEA R4, P6, R3, R0, 0x1 ;  /* 0x0000000003047211 */ /* 0x000fe200078c08ff */
[----:B------:R-:W2:Y:S04]  /*60bd0*/  LDL.LU R27, [R1+0x104] ;  /* 0x00010400011b7983 */ /* 0x000ea80000300800 */
[----:B------:R0:W-:Y:S01]  /*60be0*/  @P1 STG.E.U16 [R20.64], R5 ;  /* 0x0000000514001986 */ /* 0x0001e2000c10150a */
[----:B------:R-:W-:Y:S02]  /*60bf0*/  PRMT R17, R17, 0x7632, R17 ;  /* 0x0000763211117816 */ /* 0x000fe40000000011 */
[----:B------:R-:W-:-:S02]  /*60c00*/  PRMT R13, R13, 0x7632, R13 ;  /* 0x000076320d0d7816 */ /* 0x000fc4000000000d */
[----:B0-----:R-:W-:Y:S02]  /*60c10*/  LEA.HI.X.SX32 R5, R3, R2, 0x1, P6 ;  /* 0x0000000203057211 */ /* 0x001fe400030f0eff */
[----:B------:R-:W-:-:S04]  /*60c20*/  LEA R8, P6, R9, R0, 0x1 ;  /* 0x0000000009087211 */ /* 0x000fc800078c08ff */
[----:B------:R-:W-:Y:S01]  /*60c30*/  LEA.HI.X.SX32 R9, R9, R2, 0x1, P6 ;  /* 0x0000000209097211 */ /* 0x000fe200030f0eff */
[----:B------:R0:W-:Y:S01]  /*60c40*/  @P2 STG.E.U16 [R4.64], R17 ;  /* 0x0000001104002986 */ /* 0x0001e2000c10150a */
[----:B---3--:R-:W-:-:S03]  /*60c50*/  ISETP.LT.AND P1, PT, R29, c[0x0][0x17c], !P0 ;  /* 0x00005f001d007a0c */ /* 0x008fc60004721270 */
[----:B------:R-:W3:Y:S04]  /*60c60*/  LDL.LU R29, [R1+0x108] ;  /* 0x00010800011d7983 */ /* 0x000ee80000300800 */
[----:B------:R1:W-:Y:S01]  /*60c70*/  @P4 STG.E.U16 [R8.64], R13 ;  /* 0x0000000d08004986 */ /* 0x0003e2000c10150a */
[----:B----4-:R-:W-:-:S03]  /*60c80*/  ISETP.LT.AND P2, PT, R24, c[0x0][0x17c], !P0 ;  /* 0x00005f0018007a0c */ /* 0x010fc60004741270 */
[----:B------:R-:W4:Y:S01]  /*60c90*/  LDL.LU R24, [R1+0x74] ;  /* 0x0000740001187983 */ /* 0x000f220000300800 */
[----:B-----5:R-:W-:-:S03]  /*60ca0*/  ISETP.LT.AND P4, PT, R26, c[0x0][0x17c], !P0 ;  /* 0x00005f001a007a0c */ /* 0x020fc60004781270 */
[----:B------:R-:W5:Y:S01]  /*60cb0*/  LDL.LU R26, [R1+0x10c] ;  /* 0x00010c00011a7983 */ /* 0x000f620000300800 */
[----:B------:R-:W-:-:S04]  /*60cc0*/  IMAD R3, R28, 0x10, R3 ;  /* 0x000000101c037824 */ /* 0x000fc800078e0203 */
[----:B------:R-:W-:Y:S01]  /*60cd0*/  IMAD R12, R28, 0x8, R3 ;  /* 0x000000081c0c7824 */ /* 0x000fe200078e0203 */
        /* <DEDUP_REMOVED lines=9> */
[----:B------:R-:W-:Y:S01]  /*60d70*/  LEA.HI.X.SX32 R5, R3, R2, 0x1, P6 ;  /* 0x0000000203057211 */ /* 0x000fe200030f0eff */
[C---:B------:R-:W-:Y:S01]  /*60d80*/  IMAD R3, R28.reuse, 0x8, R17 ;  /* 0x000000081c037824 */ /* 0x040fe200078e0211 */
[----:B-1----:R-:W-:Y:S02]  /*60d90*/  LEA R8, P6, R17, R0, 0x1 ;  /* 0x0000000011087211 */ /* 0x002fe400078c08ff */
[----:B--2---:R-:W-:Y:S01]  /*60da0*/  ISETP.LT.AND P3, PT, R25, c[0x0][0x17c], !P0 ;  /* 0x00005f0019007a0c */ /* 0x004fe20004761270 */
[----:B------:R0:W-:Y:S01]  /*60db0*/  @P1 STG.E.U16 [R4.64], R18 ;  /* 0x0000001204001986 */ /* 0x0001e2000c10150a */
[----:B------:R-:W-:Y:S01]  /*60dc0*/  LEA.HI.X.SX32 R9, R17, R2, 0x1, P6 ;  /* 0x0000000211097211 */ /* 0x000fe200030f0eff */
[----:B------:R-:W-:Y:S01]  /*60dd0*/  IMAD R13, R28, 0x8, R3 ;  /* 0x000000081c0d7824 */ /* 0x000fe200078e0203 */
[----:B------:R-:W-:Y:S01]  /*60de0*/  ISETP.LT.AND P5, PT, R16, c[0x0][0x17c], !P0 ;  /* 0x00005f0010007a0c */ /* 0x000fe200047a1270 */
[----:B------:R-:W2:Y:S04]  /*60df0*/  LDL.LU R25, [R1+0x110] ;  /* 0x0001100001197983 */ /* 0x000ea80000300800 */
[----:B------:R1:W-:Y:S01]  /*60e00*/  @P2 STG.E.U16 [R8.64], R14 ;  /* 0x0000000e08002986 */ /* 0x0003e2000c10150a */
[----:B0-----:R-:W-:-:S04]  /*60e10*/  LEA R4, P6, R3, R0, 0x1 ;  /* 0x0000000003047211 */ /* 0x001fc800078c08ff */
[----:B------:R-:W-:Y:S02]  /*60e20*/  LEA.HI.X.SX32 R5, R3, R2, 0x1, P6 ;  /* 0x0000000203057211 */ /* 0x000fe400030f0eff */
[C---:B-1----:R-:W-:Y:S02]  /*60e30*/  LEA R8, P6, R13.reuse, R0, 0x1 ;  /* 0x000000000d087211 */ /* 0x042fe400078c08ff */
[----:B------:R-:W-:Y:S02]  /*60e40*/  PRMT R6, R6, 0x7632, R6 ;  /* 0x0000763206067816 */ /* 0x000fe40000000006 */
[----:B------:R-:W-:Y:S02]  /*60e50*/  LEA.HI.X.SX32 R9, R13, R2, 0x1, P6 ;  /* 0x000000020d097211 */ /* 0x000fe400030f0eff */
[----:B------:R-:W-:Y:S01]  /*60e60*/  PRMT R10, R10, 0x7632, R10 ;  /* 0x000076320a0a7816 */ /* 0x000fe2000000000a */
[----:B------:R0:W-:Y:S01]  /*60e70*/  @P4 STG.E.U16 [R4.64], R6 ;  /* 0x0000000604004986 */ /* 0x0001e2000c10150a */
[----:B------:R-:W-:Y:S01]  /*60e80*/  ISETP.LT.AND P1, PT, R27, c[0x0][0x17c], !P0 ;  /* 0x00005f001b007a0c */ /* 0x000fe20004721270 */
[----:B------:R-:W-:Y:S01]  /*60e90*/  IMAD R3, R28, 0x8, R13 ;  /* 0x000000081c037824 */ /* 0x000fe200078e020d */
[----:B---3--:R-:W-:Y:S01]  /*60ea0*/  ISETP.LT.AND P2, PT, R29, c[0x0][0x17c], !P0 ;  /* 0x00005f001d007a0c */ /* 0x008fe20004741270 */
[----:B------:R-:W3:Y:S04]  /*60eb0*/  LDL.LU R27, [R1+0x114] ;  /* 0x00011400011b7983 */ /* 0x000ee80000300800 */
[----:B------:R-:W3:Y:S04]  /*60ec0*/  LDL.LU R29, [R1+0x98] ;  /* 0x00009800011d7983 */ /* 0x000ee80000300800 */
[----:B------:R1:W-:Y:S01]  /*60ed0*/  @P5 STG.E.U16 [R8.64], R10 ;  /* 0x0000000a08005986 */ /* 0x0003e2000c10150a */
[C---:B----4-:R-:W-:Y:S01]  /*60ee0*/  ISETP.LT.AND P4, PT, R24.reuse, c[0x0][0x17c], !P0 ;  /* 0x00005f0018007a0c */ /* 0x050fe20004781270 */
[----:B------:R-:W-:-:S02]  /*60ef0*/  IMAD R13, R24, c[0x0][0x198], RZ ;  /* 0x00006600180d7a24 */ /* 0x000fc400078e02ff */
[----:B------:R-:W4:Y:S01]  /*60f00*/  LDL.LU R24, [R1+0x118] ;  /* 0x0001180001187983 */ /* 0x000f220000300800 */
[----:B-----5:R-:W-:-:S03]  /*60f10*/  ISETP.LT.AND P5, PT, R26, c[0x0][0x17c], !P0 ;  /* 0x00005f001a007a0c */ /* 0x020fc600047a1270 */
[----:B------:R-:W5:Y:S01]  /*60f20*/  LDL.LU R26, [R1+0xec] ;  /* 0x0000ec00011a7983 */ /* 0x000f620000300800 */
[C---:B0-----:R-:W-:Y:S02]  /*60f30*/  LEA R4, P6, R3.reuse, R0, 0x1 ;  /* 0x0000000003047211 */ /* 0x041fe400078c08ff */
[----:B------:R-:W-:Y:S02]  /*60f40*/  PRMT R18, R18, 0x7632, R18 ;  /* 0x0000763212127816 */ /* 0x000fe40000000012 */
[----:B------:R-:W-:Y:S01]  /*60f50*/  LEA.HI.X.SX32 R5, R3, R2, 0x1, P6 ;  /* 0x0000000203057211 */ /* 0x000fe200030f0eff */
[----:B------:R-:W-:-:S04]  /*60f60*/  IMAD R3, R28, 0x10, R3 ;  /* 0x000000101c037824 */ /* 0x000fc800078e0203 */
[----:B------:R0:W-:Y:S01]  /*60f70*/  @P3 STG.E.U16 [R4.64], R18 ;  /* 0x0000001204003986 */ /* 0x0001e2000c10150a */
[-C--:B------:R-:W-:Y:S01]  /*60f80*/  LEA R16, P3, R3, R0.reuse, 0x1 ;  /* 0x0000000003107211 */ /* 0x080fe200078608ff */
[C---:B------:R-:W-:Y:S01]  /*60f90*/  IMAD R21, R28.reuse, 0x8, R3 ;  /* 0x000000081c157824 */ /* 0x040fe200078e0203 */
[----:B------:R-:W-:Y:S02]  /*60fa0*/  LEA R12, P6, R13, R0, 0x1 ;  /* 0x000000000d0c7211 */ /* 0x000fe400078c08ff */
[-C--:B------:R-:W-:Y:S01]  /*60fb0*/  LEA.HI.X.SX32 R17, R3, R2.reuse, 0x1, P3 ;  /* 0x0000000203117211 */ /* 0x080fe200018f0eff */
[----:B------:R-:W-:Y:S01]  /*60fc0*/  IMAD R3, R28, 0x8, R21 ;  /* 0x000000081c037824 */ /* 0x000fe200078e0215 */
[----:B------:R-:W-:Y:S02]  /*60fd0*/  PRMT R6, R14, 0x7632, R6 ;  /* 0x000076320e067816 */ /* 0x000fe40000000006 */
[----:B------:R-:W-:Y:S01]  /*60fe0*/  LEA.HI.X.SX32 R13, R13, R2, 0x1, P6 ;  /* 0x000000020d0d7211 */ /* 0x000fe200030f0eff */
[----:B-1----:R-:W-:Y:S01]  /*60ff0*/  IMAD R9, R28, 0x8, R3 ;  /* 0x000000081c097824 */ /* 0x002fe200078e0203 */
[----:B------:R-:W-:-:S03]  /*61000*/  LEA R20, P6, R21, R0, 0x1 ;  /* 0x0000000015147211 */ /* 0x000fc600078c08ff */
[----:B------:R-:W-:Y:S01]  /*61010*/  IMAD R23, R28, 0x8, R9 ;  /* 0x000000081c177824 */ /* 0x000fe200078e0209 */
[----:B------:R1:W-:Y:S01]  /*61020*/  @P4 STG.E.U16 [R12.64], R6 ;  /* 0x000000060c004986 */ /* 0x0003e2000c10150a */
[----:B------:R-:W-:-:S03]  /*61030*/  LEA.HI.X.SX32 R21, R21, R2, 0x1, P6 ;  /* 0x0000000215157211 */ /* 0x000fc600030f0eff */
[----:B------:R-:W-:Y:S01]  /*61040*/  @P1 STG.E.U16 [R16.64], R7 ;  /* 0x0000000710001986 */ /* 0x000fe2000c10150a */
[----:B0-----:R-:W-:-:S03]  /*61050*/  LEA R4, P1, R3, R0, 0x1 ;  /* 0x0000000003047211 */ /* 0x001fc600078208ff */
[----:B------:R0:W-:Y:S01]  /*61060*/  @P2 STG.E.U16 [R20.64], R11 ;  /* 0x0000000b14002986 */ /* 0x0001e2000c10150a */
[----:B------:R-:W-:Y:S02]  /*61070*/  LEA.HI.X.SX32 R5, R3, R2, 0x1, P1 ;  /* 0x0000000203057211 */ /* 0x000fe400008f0eff */
[----:B--2---:R-:W-:Y:S01]  /*61080*/  ISETP.LT.AND P4, PT, R25, c[0x0][0x17c], !P0 ;  /* 0x00005f0019007a0c */ /* 0x004fe20004781270 */
[C---:B------:R-:W-:Y:S01]  /*61090*/  IMAD R25, R28.reuse, 0x8, R23 ;  /* 0x000000081c197824 */ /* 0x040fe200078e0217 */
[-C--:B-1----:R-:W-:Y:S02]  /*610a0*/  LEA R12, P2, R9, R0.reuse, 0x1 ;  /* 0x00000000090c7211 */ /* 0x082fe400078408ff */
[----:B------:R-:W-:Y:S01]  /*610b0*/  LEA R8, P1, R23, R0, 0x1 ;  /* 0x0000000017087211 */ /* 0x000fe200078208ff */
[----:B------:R-:W-:Y:S01]  /*610c0*/  IMAD R3, R28, 0x8, R25 ;  /* 0x000000081c037824 */ /* 0x000fe200078e0219 */
[-C--:B------:R-:W-:Y:S02]  /*610d0*/  LEA.HI.X.SX32 R13, R9, R2.reuse, 0x1, P2 ;  /* 0x00000002090d7211 */ /* 0x080fe400010f0eff */
[----:B------:R-:W-:-:S02]  /*610e0*/  LEA.HI.X.SX32 R9, R23, R2, 0x1, P1 ;  /* 0x0000000217097211 */ /* 0x000fc400008f0eff */
[----:B0-----:R-:W-:-:S04]  /*610f0*/  LEA R20, P1, R3, R0, 0x1 ;  /* 0x0000000003147211 */ /* 0x001fc800078208ff */
[----:B------:R-:W-:Y:S02]  /*61100*/  LEA.HI.X.SX32 R21, R3, R2, 0x1, P1 ;  /* 0x0000000203157211 */ /* 0x000fe400008f0eff */
[----:B------:R-:W-:Y:S02]  /*61110*/  LEA R16, P6, R25, R0, 0x1 ;  /* 0x0000000019107211 */ /* 0x000fe400078c08ff */
[----:B------:R-:W-:Y:S02]  /*61120*/  PRMT R7, R7, 0x7632, R7 ;  /* 0x0000763207077816 */ /* 0x000fe40000000007 */
[----:B---3--:R-:W-:Y:S02]  /*61130*/  ISETP.LT.AND P3, PT, R27, c[0x0][0x17c], !P0 ;  /* 0x00005f001b007a0c */ /* 0x008fe40004761270 */
[----:B------:R-:W-:Y:S01]  /*61140*/  LEA.HI.X.SX32 R17, R25, R2, 0x1, P6 ;  /* 0x0000000219117211 */ /* 0x000fe200030f0eff */
[----:B------:R-:W-:Y:S01]  /*61150*/  IMAD R27, R29, c[0x0][0x198], RZ ;  /* 0x000066001d1b7a24 */ /* 0x000fe200078e02ff */
[----:B------:R-:W-:Y:S01]  /*61160*/  PRMT R11, R11, 0x7632, R11 ;  /* 0x000076320b0b7816 */ /* 0x000fe2000000000b */
[----:B------:R0:W-:Y:S01]  /*61170*/  @P5 STG.E.U16 [R4.64], R19 ;  /* 0x0000001304005986 */ /* 0x0001e2000c10150a */
[----:B------:R-:W-:-:S03]  /*61180*/  PRMT R10, R19, 0x7632, R10 ;  /* 0x00007632130a7816 */ /* 0x000fc6000000000a */
[----:B------:R0:W-:Y:S01]  /*61190*/  @P4 STG.E.U16 [R12.64], R15 ;  /* 0x0000000f0c004986 */ /* 0x0001e2000c10150a */
[----:B------:R-:W-:-:S03]  /*611a0*/  LEA R22, P6, R27, R0, 0x1 ;  /* 0x000000001b167211 */ /* 0x000fc600078c08ff */
[----:B------:R0:W-:Y:S01]  /*611b0*/  @P3 STG.E.U16 [R8.64], R7 ;  /* 0x0000000708003986 */ /* 0x0001e2000c10150a */
[----:B------:R-:W-:Y:S02]  /*611c0*/  LEA.HI.X.SX32 R23, R27, R2, 0x1, P6 ;  /* 0x000000021b177211 */ /* 0x000fe400030f0eff */
[----:B----4-:R-:W-:-:S13]  /*611d0*/  ISETP.LT.AND P2, PT, R24, c[0x0][0x17c], !P0 ;  /* 0x00005f0018007a0c */ /* 0x010fda0004741270 */
[----:B------:R0:W-:Y:S01]  /*611e0*/  @P2 STG.E.U16 [R16.64], R11 ;  /* 0x0000000b10002986 */ /* 0x0001e2000c10150a */
[----:B-----5:R-:W-:Y:S02]  /*611f0*/  ISETP.LT.AND P1, PT, R26, c[0x0][0x17c], !P0 ;  /* 0x00005f001a007a0c */ /* 0x020fe40004721270 */
[----:B------:R-:W-:-:S11]  /*61200*/  ISETP.LT.AND P0, PT, R29, c[0x0][0x17c], !P0 ;  /* 0x00005f001d007a0c */ /* 0x000fd60004701270 */
[----:B------:R0:W-:Y:S02]  /*61210*/  @P1 STG.E.U16 [R20.64], R10 ;  /* 0x0000000a14001986 */ /* 0x0001e4000c10150a */
[----:B------:R-:W-:Y:S05]  /*61220*/  @!P0 EXIT ;  /* 0x000000000000894d */ /* 0x000fea0003800000 */
[----:B0-----:R-:W-:-:S05]  /*61230*/  PRMT R11, R15, 0x7632, R11 ;  /* 0x000076320f0b7816 */ /* 0x001fca000000000b */
[----:B------:R-:W-:Y:S01]  /*61240*/  STG.E.U16 [R22.64], R11 ;  /* 0x0000000b16007986 */ /* 0x000fe2000c10150a */
[----:B------:R-:W-:Y:S05]  /*61250*/  EXIT ;  /* 0x000000000000794d */ /* 0x000fea0003800000 */
.L_x_4:
[----:B------:R-:W-:-:S00]  /*61260*/  BRA `(.L_x_4) ;  /* 0xfffffff000007947 */ /* 0x000fc0000383ffff */
[----:B------:R-:W-:-:S00]  /*61270*/  NOP ;  /* 0x0000000000007918 */ /* 0x000fc00000000000 */
        /* <DEDUP_REMOVED lines=8> */
.L_x_5:


//--------------------- .nv.shared.matmul_kernel  --------------------------
	.section	.nv.shared.matmul_kernel,"aw",@nobits
	.sectionflags	@""
	.align	16
